def matmul_kernel(
    a_ptr,
    b_ptr,
    c_ptr,
    M,
    N,
    K,
    stride_am,
    stride_ak,
    stride_bk,
    stride_bn,
    stride_cm,
    stride_cn,
    BLOCK_M: tl.constexpr,
    BLOCK_N: tl.constexpr,
    BLOCK_K: tl.constexpr,
    GROUP_M: tl.constexpr,
):
    pid = tl.program_id(axis=0)
    num_pid_m = tl.cdiv(M, BLOCK_M)
    num_pid_n = tl.cdiv(N, BLOCK_N)
    num_pid_in_group = GROUP_M * num_pid_n
    group_id = pid // num_pid_in_group
    first_pid_m = group_id * GROUP_M
    group_size_m = min(num_pid_m - first_pid_m, GROUP_M)
    pid_m = first_pid_m + ((pid % num_pid_in_group) % group_size_m)
    pid_n = (pid % num_pid_in_group) // group_size_m

    offs_am = (pid_m * BLOCK_M + tl.arange(0, BLOCK_M)) % M
    offs_bn = (pid_n * BLOCK_N + tl.arange(0, BLOCK_N)) % N
    offs_k = tl.arange(0, BLOCK_K)
    a_ptrs = a_ptr + offs_am[:, None] * stride_am + offs_k[None, :] * stride_ak
    b_ptrs = b_ptr + offs_k[:, None] * stride_bk + offs_bn[None, :] * stride_bn

    acc = tl.zeros((BLOCK_M, BLOCK_N), dtype=tl.float32)
    for kk in range(0, tl.cdiv(K, BLOCK_K)):
        a = tl.load(a_ptrs, mask=offs_k[None, :] < K - kk * BLOCK_K, other=0.0)
        b = tl.load(b_ptrs, mask=offs_k[:, None] < K - kk * BLOCK_K, other=0.0)
        acc = tl.dot(a, b, acc)
        a_ptrs += BLOCK_K * stride_ak
        b_ptrs += BLOCK_K * stride_bk

    c = acc.to(c_ptr.dtype.element_ty)
    offs_cm = pid_m * BLOCK_M + tl.arange(0, BLOCK_M)
    offs_cn = pid_n * BLOCK_N + tl.arange(0, BLOCK_N)
    c_ptrs = c_ptr + offs_cm[:, None] * stride_cm + offs_cn[None, :] * stride_cn
    mask = (offs_cm[:, None] < M) & (offs_cn[None, :] < N)
    tl.store(c_ptrs, c, mask=mask)

# config = {"BLOCK_K": 128, "BLOCK_M": 512, "BLOCK_N": 64, "GROUP_M": 4, "arch": "sm_100", "dtype": "bf16", "num_ctas": 1, "num_stages": 3, "num_warps": 4}
# arch = sm_100


// ===== COMPILED SASS (sm_100a) =====

	.target	sm_100a

	.elftype	@"ET_EXEC"


//--------------------- .note.nv.tkinfo           --------------------------
	.section	.note.nv.tkinfo,"",@"SHT_NOTE"
	.sectionflags	@"SHF_NOTE_NV_TKINFO"
	.tkinfo
        /*0018*/ 	.word	0x00000081
        /*0030*/ 	.string	""
        /*0030*/ 	.string	"ptxas-blackwell"
        /*0030*/ 	.string	"Cuda compilation tools, release 12.9, V12.9.86"
        /*0030*/ 	.string	"Build cuda_12.9.r12.9/compiler.36037853_0"
        /*0030*/ 	.string	"-v  -suppress-debug-info  -lineinfo  -arch sm_100a "



//--------------------- .note.nv.cuver            --------------------------
	.section	.note.nv.cuver,"",@"SHT_NOTE"
	.sectionflags	@"SHF_NOTE_NV_CUVER"
        /*0018*/ 	.short	0x0001
        /*001a*/ 	.short	0x0064
        /*001c*/ 	.short	0x0001
        /*001e*/ 	.short	0x0000
        /*0020*/ 	.short	0x0001
        /*0022*/ 	.short	0x0000


//--------------------- .nv.info                  --------------------------
	.section	.nv.info,"",@"SHT_CUDA_INFO"
	.align	4


	//----- nvinfo : EIATTR_REGCOUNT
	.align		4
        /*0000*/ 	.byte	0x04, 0x2f
        /*0002*/ 	.short	(.L_4 - .L_3)
	.align		4
.L_3:
        /*0004*/ 	.word	index@(matmul_kernel)
        /*0008*/ 	.word	0x00000060


	//----- nvinfo : EIATTR_FRAME_SIZE
	.align		4
.L_4:
        /*000c*/ 	.byte	0x04, 0x11
        /*000e*/ 	.short	(.L_6 - .L_5)
	.align		4
.L_5:
        /*0010*/ 	.word	index@($__internal_2_$__cuda_sm10x_tcgen05_guardrail_trap_unallocated_columns_being_dealloced)
        /*0014*/ 	.word	0x00003948


	//----- nvinfo : EIATTR_FRAME_SIZE
	.align		4
.L_6:
        /*0018*/ 	.byte	0x04, 0x11
        /*001a*/ 	.short	(.L_8 - .L_7)
	.align		4
.L_7:
        /*001c*/ 	.word	index@($__internal_1_$__cuda_sm10x_tcgen05_guardrail_trap_phase_invalid_during_alloc)
        /*0020*/ 	.word	0x00003948


	//----- nvinfo : EIATTR_FRAME_SIZE
	.align		4
.L_8:
        /*0024*/ 	.byte	0x04, 0x11
        /*0026*/ 	.short	(.L_10 - .L_9)
	.align		4
.L_9:
        /*0028*/ 	.word	index@($__internal_0_$__cuda_sm10x_tcgen05_guardrail_trap_col_being_dealloced_not_returned_by_alloc)
        /*002c*/ 	.word	0x00003948


	//----- nvinfo : EIATTR_FRAME_SIZE
	.align		4
.L_10:
        /*0030*/ 	.byte	0x04, 0x11
        /*0032*/ 	.short	(.L_12 - .L_11)
	.align		4
.L_11:
        /*0034*/ 	.word	index@(matmul_kernel)
        /*0038*/ 	.word	0x00003948


	//----- nvinfo : EIATTR_MIN_STACK_SIZE
	.align		4
.L_12:
        /*003c*/ 	.byte	0x04, 0x12
        /*003e*/ 	.short	(.L_14 - .L_13)
	.align		4
.L_13:
        /*0040*/ 	.word	index@(matmul_kernel)
        /*0044*/ 	.word	0x00003948
.L_14:


//--------------------- .nv.info.matmul_kernel    --------------------------
	.section	.nv.info.matmul_kernel,"",@"SHT_CUDA_INFO"
	.sectionflags	@""
	.align	4


	//----- nvinfo : EIATTR_CUDA_API_VERSION
	.align		4
        /*0000*/ 	.byte	0x04, 0x37
        /*0002*/ 	.short	(.L_16 - .L_15)
.L_15:
        /*0004*/ 	.word	0x00000081


	//----- nvinfo : EIATTR_KPARAM_INFO
	.align		4
.L_16:
        /*0008*/ 	.byte	0x04, 0x17
        /*000a*/ 	.short	(.L_18 - .L_17)
.L_17:
        /*000c*/ 	.word	0x00000000
        /*0010*/ 	.short	0x000d
        /*0012*/ 	.short	0x0048
        /*0014*/ 	.byte	0x00, 0xf4, 0x21, 0x00


	//----- nvinfo : EIATTR_KPARAM_INFO
	.align		4
.L_18:
        /*0018*/ 	.byte	0x04, 0x17
        /*001a*/ 	.short	(.L_20 - .L_19)
.L_19:
        /*001c*/ 	.word	0x00000000
        /*0020*/ 	.short	0x000c
        /*0022*/ 	.short	0x0040
        /*0024*/ 	.byte	0x00, 0xf4, 0x21, 0x00


	//----- nvinfo : EIATTR_KPARAM_INFO
	.align		4
.L_20:
        /*0028*/ 	.byte	0x04, 0x17
        /*002a*/ 	.short	(.L_22 - .L_21)
.L_21:
        /*002c*/ 	.word	0x00000000
        /*0030*/ 	.short	0x000b
        /*0032*/ 	.short	0x0038
        /*0034*/ 	.byte	0x00, 0xf0, 0x11, 0x00


	//----- nvinfo : EIATTR_KPARAM_INFO
	.align		4
.L_22:
        /*0038*/ 	.byte	0x04, 0x17
        /*003a*/ 	.short	(.L_24 - .L_23)
.L_23:
        /*003c*/ 	.word	0x00000000
        /*0040*/ 	.short	0x000a
        /*0042*/ 	.short	0x0034
        /*0044*/ 	.byte	0x00, 0xf0, 0x11, 0x00


	//----- nvinfo : EIATTR_KPARAM_INFO
	.align		4
.L_24:
        /*0048*/ 	.byte	0x04, 0x17
        /*004a*/ 	.short	(.L_26 - .L_25)
.L_25:
        /*004c*/ 	.word	0x00000000
        /*0050*/ 	.short	0x0009
        /*0052*/ 	.short	0x0030
        /*0054*/ 	.byte	0x00, 0xf0, 0x11, 0x00


	//----- nvinfo : EIATTR_KPARAM_INFO
	.align		4
.L_26:
        /*0058*/ 	.byte	0x04, 0x17
        /*005a*/ 	.short	(.L_28 - .L_27)
.L_27:
        /*005c*/ 	.word	0x00000000
        /*0060*/ 	.short	0x0008
        /*0062*/ 	.short	0x002c
        /*0064*/ 	.byte	0x00, 0xf0, 0x11, 0x00


	//----- nvinfo : EIATTR_KPARAM_INFO
	.align		4
.L_28:
        /*0068*/ 	.byte	0x04, 0x17
        /*006a*/ 	.short	(.L_30 - .L_29)
.L_29:
        /*006c*/ 	.word	0x00000000
        /*0070*/ 	.short	0x0007
        /*0072*/ 	.short	0x0028
        /*0074*/ 	.byte	0x00, 0xf0, 0x11, 0x00


	//----- nvinfo : EIATTR_KPARAM_INFO
	.align		4
.L_30:
        /*0078*/ 	.byte	0x04, 0x17
        /*007a*/ 	.short	(.L_32 - .L_31)
.L_31:
        /*007c*/ 	.word	0x00000000
        /*0080*/ 	.short	0x0006
        /*0082*/ 	.short	0x0024
        /*0084*/ 	.byte	0x00, 0xf0, 0x11, 0x00


	//----- nvinfo : EIATTR_KPARAM_INFO
	.align		4
.L_32:
        /*0088*/ 	.byte	0x04, 0x17
        /*008a*/ 	.short	(.L_34 - .L_33)
.L_33:
        /*008c*/ 	.word	0x00000000
        /*0090*/ 	.short	0x0005
        /*0092*/ 	.short	0x0020
        /*0094*/ 	.byte	0x00, 0xf0, 0x11, 0x00


	//----- nvinfo : EIATTR_KPARAM_INFO
	.align		4
.L_34:
        /*0098*/ 	.byte	0x04, 0x17
        /*009a*/ 	.short	(.L_36 - .L_35)
.L_35:
        /*009c*/ 	.word	0x00000000
        /*00a0*/ 	.short	0x0004
        /*00a2*/ 	.short	0x001c
        /*00a4*/ 	.byte	0x00, 0xf0, 0x11, 0x00


	//----- nvinfo : EIATTR_KPARAM_INFO
	.align		4
.L_36:
        /*00a8*/ 	.byte	0x04, 0x17
        /*00aa*/ 	.short	(.L_38 - .L_37)
.L_37:
        /*00ac*/ 	.word	0x00000000
        /*00b0*/ 	.short	0x0003
        /*00b2*/ 	.short	0x0018
        /*00b4*/ 	.byte	0x00, 0xf0, 0x11, 0x00


	//----- nvinfo : EIATTR_KPARAM_INFO
	.align		4
.L_38:
        /*00b8*/ 	.byte	0x04, 0x17
        /*00ba*/ 	.short	(.L_40 - .L_39)
.L_39:
        /*00bc*/ 	.word	0x00000000
        /*00c0*/ 	.short	0x0002
        /*00c2*/ 	.short	0x0010
        /*00c4*/ 	.byte	0x00, 0xf4, 0x21, 0x00


	//----- nvinfo : EIATTR_KPARAM_INFO
	.align		4
.L_40:
        /*00c8*/ 	.byte	0x04, 0x17
        /*00ca*/ 	.short	(.L_42 - .L_41)
.L_41:
        /*00cc*/ 	.word	0x00000000
        /*00d0*/ 	.short	0x0001
        /*00d2*/ 	.short	0x0008
        /*00d4*/ 	.byte	0x00, 0xf4, 0x21, 0x00


	//----- nvinfo : EIATTR_KPARAM_INFO
	.align		4
.L_42:
        /*00d8*/ 	.byte	0x04, 0x17
        /*00da*/ 	.short	(.L_44 - .L_43)
.L_43:
        /*00dc*/ 	.word	0x00000000
        /*00e0*/ 	.short	0x0000
        /*00e2*/ 	.short	0x0000
        /*00e4*/ 	.byte	0x00, 0xf4, 0x21, 0x00


	//----- nvinfo : EIATTR_AT_ENTRY_FRAGMENTS
	.align		4
.L_44:
        /*00e8*/ 	.byte	0x04, 0x4f
        /*00ea*/ 	.short	(.L_46 - .L_45)


	//   ....[0]....
.L_45:
        /*00ec*/ 	.word	0x00000004


	//----- nvinfo : EIATTR_RESERVED_SMEM_USED
	.align		4
.L_46:
        /*00f0*/ 	.byte	0x01, 0x41
	.zero		2


	//----- nvinfo : EIATTR_SPARSE_MMA_MASK
	.align		4
        /*00f4*/ 	.byte	0x03, 0x50
        /*00f6*/ 	.short	0x0000


	//----- nvinfo : EIATTR_TCGEN05_1CTA_USED
	.align		4
        /*00f8*/ 	.byte	0x01, 0x51
	.zero		2


	//----- nvinfo : EIATTR_MAXREG_COUNT
	.align		4
        /*00fc*/ 	.byte	0x03, 0x1b
        /*00fe*/ 	.short	0x00ff


	//----- nvinfo : EIATTR_NUM_BARRIERS
	.align		4
        /*0100*/ 	.byte	0x02, 0x4c
        /*0102*/ 	.byte	0x01
	.zero		1


	//----- nvinfo : EIATTR_ANNOTATIONS
	.align		4
        /*0104*/ 	.byte	0x04, 0x55
        /*0106*/ 	.short	(.L_48 - .L_47)


	//   ....[0]....
.L_47:
        /*0108*/ 	.word	0x00000001
        /*010c*/ 	.byte	0x90, 0x03, 0x00, 0x00, 0x01, 0x00, 0x00, 0x00, 0x20, 0x0e, 0x00, 0x00, 0x01, 0x00, 0x00, 0x00
        /* <DEDUP_REMOVED lines=1062> */
        /*437c*/ 	.byte	0x00, 0x80, 0x01, 0x00


	//----- nvinfo : EIATTR_INT_WARP_WIDE_INSTR_OFFSETS
	.align		4
.L_48:
        /*4380*/ 	.byte	0x04, 0x31
        /*4382*/ 	.short	(.L_50 - .L_49)


	//   ....[0]....
.L_49:
        /*4384*/ 	.word	0x00003d10


	//   ....[1]....
        /*4388*/ 	.word	0x00003d30


	//   ....[2]....
        /*438c*/ 	.word	0x000099a0


	//   ....[3]....
        /*4390*/ 	.word	0x00050be0


	//   ....[4]....
        /*4394*/ 	.word	0x00050c20


	//----- nvinfo : EIATTR_COOP_GROUP_MASK_REGIDS
	.align		4
.L_50:
        /*4398*/ 	.byte	0x04, 0x29
        /*439a*/ 	.short	(.L_52 - .L_51)


	//   ....[0]....
.L_51:
        /*439c*/ 	.word	0xffffffff


	//   ....[1]....
        /*43a0*/ 	.word	0xffffffff


	//   ....[2]....
        /*43a4*/ 	.word	0xffffffff


	//   ....[3]....
        /*43a8*/ 	.word	0xffffffff


	//----- nvinfo : EIATTR_COOP_GROUP_INSTR_OFFSETS
	.align		4
.L_52:
        /*43ac*/ 	.byte	0x04, 0x28
        /*43ae*/ 	.short	(.L_54 - .L_53)


	//   ....[0]....
.L_53:
        /*43b0*/ 	.word	0x00000060


	//   ....[1]....
        /*43b4*/ 	.word	0x00000320


	//   ....[2]....
        /*43b8*/ 	.word	0x00050a60


	//   ....[3]....
        /*43bc*/ 	.word	0x00050cd0


	//----- nvinfo : EIATTR_VRC_CTA_INIT_COUNT
	.align		4
.L_54:
        /*43c0*/ 	.byte	0x02, 0x4a
        /*43c2*/ 	.byte	0x80
	.zero		1


	//----- nvinfo : EIATTR_MBARRIER_INSTR_OFFSETS
	.align		4
        /*43c4*/ 	.byte	0x04, 0x39
        /*43c6*/ 	.short	(.L_56 - .L_55)


	//   ....[0]....
.L_55:
        /*43c8*/ 	.word	0x00003f10
        /*43cc*/ 	.word	0x000000ff
        /*43d0*/ 	.word	0x00000000
        /*43d4*/ 	.short	0x0100
        /*43d6*/ 	.byte	0x04
	.zero		1


	//   ....[1]....
        /*43d8*/ 	.word	0x000099b0
        /*43dc*/ 	.word	0x000000ff
        /*43e0*/ 	.word	0x00048008
        /*43e4*/ 	.short	0x0100
        /*43e6*/ 	.byte	0x4c
	.zero		1


	//   ....[2]....
        /*43e8*/ 	.word	0x0001b3c0
        /*43ec*/ 	.word	0x000000ff
        /*43f0*/ 	.word	0x00000000
        /*43f4*/ 	.short	0x010a
        /*43f6*/ 	.byte	0x04
	.zero		1


	//   ....[3]....
        /*43f8*/ 	.word	0x000472c0
        /*43fc*/ 	.word	0x000000ff
        /*4400*/ 	.word	0x00000000
        /*4404*/ 	.short	0x010a
        /*4406*/ 	.byte	0x04
	.zero		1


	//   ....[4]....
        /*4408*/ 	.word	0x000473a0
        /*440c*/ 	.word	0x000000ff
        /*4410*/ 	.word	0x00048000
        /*4414*/ 	.short	0x0108
        /*4416*/ 	.byte	0x4c
	.zero		1


	//   ....[5]....
        /*4418*/ 	.word	0x00047550
        /*441c*/ 	.word	0x000000ff
        /*4420*/ 	.word	0x00048008
        /*4424*/ 	.short	0x0108
        /*4426*/ 	.byte	0x4c
	.zero		1


	//   ....[6]....
        /*4428*/ 	.word	0x00050d10
        /*442c*/ 	.word	0x000000ff
        /*4430*/ 	.word	0x00000000
        /*4434*/ 	.short	0x010a
        /*4436*/ 	.byte	0x04
	.zero		1


	//   ....[7]....
        /*4438*/ 	.word	0x00050d50
        /*443c*/ 	.word	0x000000ff
        /*4440*/ 	.word	0x00000000
        /*4444*/ 	.short	0x010a
        /*4446*/ 	.byte	0x04
	.zero		1


	//----- nvinfo : EIATTR_NUM_MBARRIERS
	.align		4
.L_56:
        /*4448*/ 	.byte	0x03, 0x38
        /*444a*/ 	.short	0x0002


	//----- nvinfo : EIATTR_EXIT_INSTR_OFFSETS
	.align		4
        /*444c*/ 	.byte	0x04, 0x1c
        /*444e*/ 	.short	(.L_58 - .L_57)


	//   ....[0]....
.L_57:
        /*4450*/ 	.word	0x00050ce0


	//----- nvinfo : EIATTR_REQNTID
	.align		4
.L_58:
        /*4454*/ 	.byte	0x04, 0x10
        /*4456*/ 	.short	(.L_60 - .L_59)
.L_59:
        /*4458*/ 	.word	0x00000080
        /*445c*/ 	.word	0x00000001
        /*4460*/ 	.word	0x00000001


	//----- nvinfo : EIATTR_CRS_STACK_SIZE
	.align		4
.L_60:
        /*4464*/ 	.byte	0x04, 0x1e
        /*4466*/ 	.short	(.L_62 - .L_61)
.L_61:
        /*4468*/ 	.word	0x00000000


	//----- nvinfo : EIATTR_CBANK_PARAM_SIZE
	.align		4
.L_62:
        /*446c*/ 	.byte	0x03, 0x19
        /*446e*/ 	.short	0x0050


	//----- nvinfo : EIATTR_PARAM_CBANK
	.align		4
        /*4470*/ 	.byte	0x04, 0x0a
        /*4472*/ 	.short	(.L_64 - .L_63)
	.align		4
.L_63:
        /*4474*/ 	.word	index@(.nv.constant0.matmul_kernel)
        /*4478*/ 	.short	0x0380
        /*447a*/ 	.short	0x0050


	//----- nvinfo : EIATTR_SW_WAR
	.align		4
.L_64:
        /*447c*/ 	.byte	0x04, 0x36
        /*447e*/ 	.short	(.L_66 - .L_65)
.L_65:
        /*4480*/ 	.word	0x00000008
.L_66:


//--------------------- .nv.compat                --------------------------
	.section	.nv.compat,"",@"SHT_CUDA_COMPAT_INFO"
	.align	4
        /*0000*/ 	.byte	0x02, 0x02, 0x02, 0x00, 0x02, 0x05, 0x05, 0x00, 0x02, 0x03, 0x00, 0x00, 0x02, 0x06, 0x01, 0x00


//--------------------- .nv.callgraph             --------------------------
	.section	.nv.callgraph,"",@"SHT_CUDA_CALLGRAPH"
	.align	4
	.sectionentsize	8
	.align		4
        /*0000*/ 	.word	0x00000000
	.align		4
        /*0004*/ 	.word	0xffffffff
	.align		4
        /*0008*/ 	.word	0x00000000
	.align		4
        /*000c*/ 	.word	0xfffffffe
	.align		4
        /*0010*/ 	.word	0x00000000
	.align		4
        /*0014*/ 	.word	0xfffffffd
	.align		4
        /*0018*/ 	.word	0x00000000
	.align		4
        /*001c*/ 	.word	0xfffffffc


//--------------------- .text.matmul_kernel       --------------------------
	.section	.text.matmul_kernel,"ax",@progbits
	.align	128
        .global         matmul_kernel
        .type           matmul_kernel,@function
        .size           matmul_kernel,(.L_x_20 - matmul_kernel)
        .other          matmul_kernel,@"STO_CUDA_ENTRY STV_DEFAULT"
matmul_kernel:
.text.matmul_kernel:
[----:B------:R-:W0:Y:S01]  /*0000*/  LDC R1, c[0x0][0x37c] ;  /* 0x0000df00ff017b82 */ /* 0x000e220000000800 */
[----:B------:R-:W1:Y:S01]  /*0010*/  S2R R0, SR_TID.X ;  /* 0x0000000000007919 */ /* 0x000e620000002100 */
[----:B0-----:R-:W-:Y:S01]  /*0020*/  VIADD R1, R1, 0xffffc6b8 ;  /* 0xffffc6b801017836 */ /* 0x001fe20000000000 */
[----:B-1----:R-:W-:-:S13]  /*0030*/  ISETP.GE.U32.AND P3, PT, R0, 0x20, PT ;  /* 0x000000200000780c */ /* 0x002fda0003f66070 */
[----:B------:R-:W-:Y:S05]  /*0040*/  @P3 BRA `(.L_x_0) ;  /* 0x0000000000b83947 */ /* 0x000fea0003800000 */
[----:B------:R-:W0:Y:S01]  /*0050*/  S2R R7, SR_CgaCtaId ;  /* 0x0000000000077919 */ /* 0x000e220000008800 */
[----:B------:R-:W-:Y:S01]  /*0060*/  NOP ;  /* 0x0000000000007918 */ /* 0x000fe20000000000 */
[----:B------:R-:W-:-:S04]  /*0070*/  MOV R0, 0x40 ;  /* 0x0000004000007802 */ /* 0x000fc80000000f00 */
[----:B0-----:R-:W-:Y:S02]  /*0080*/  LEA R2, R7, R0, 0x18 ;  /* 0x0000000007027211 */ /* 0x001fe400078ec0ff */
[----:B------:R-:W-:-:S04]  /*0090*/  MOV R0, 0x400 ;  /* 0x0000040000007802 */ /* 0x000fc80000000f00 */
[----:B------:R-:W0:Y:S01]  /*00a0*/  LDS.U8 R2, [R2] ;  /* 0x0000000002027984 */ /* 0x000e220000000000 */
[----:B------:R-:W-:Y:S02]  /*00b0*/  LEA R0, R7, R0, 0x18 ;  /* 0x0000000007007211 */ /* 0x000fe400078ec0ff */
[----:B0-----:R-:W-:-:S13]  /*00c0*/  ISETP.NE.AND P0, PT, R2, RZ, PT ;  /* 0x000000ff0200720c */ /* 0x001fda0003f05270 */
[----:B------:R-:W-:Y:S05]  /*00d0*/  @P0 BRA `(.L_x_1) ;  /* 0x00000000007c0947 */ /* 0x000fea0003800000 */
[----:B------:R-:W-:-:S13]  /*00e0*/  ELECT P0, URZ, PT ;  /* 0x0000000000ff782f */ /* 0x000fda0003800000 */
[----:B------:R-:W-:Y:S05]  /*00f0*/  @!P0 BRA `(.L_x_2) ;  /* 0x0000000000848947 */ /* 0x000fea0003800000 */
[----:B------:R-:W-:Y:S01]  /*0100*/  UMOV UR4, 0x8 ;  /* 0x0000000800047882 */ /* 0x000fe20000000000 */
[----:B------:R-:W-:Y:S02]  /*0110*/  IMAD.MOV.U32 R9, RZ, RZ, 0x1 ;  /* 0x00000001ff097424 */ /* 0x000fe400078e00ff */
[----:B------:R-:W-:Y:S02]  /*0120*/  IMAD.MOV.U32 R3, RZ, RZ, 0xff ;  /* 0x000000ffff037424 */ /* 0x000fe400078e00ff */
[----:B------:R-:W-:Y:S04]  /*0130*/  DEPBAR.LE SB0, 0x36 ;  /* 0x00008d800000791a */ /* 0x000fe80000000000 */
[----:B------:R-:W0:Y:S02]  /*0140*/  UTCATOMSWS.FIND_AND_SET.ALIGN UP0, UR4, UR4 ;  /* 0x00000004000475e3 */ /* 0x000e240008000800 */
[----:B0-----:R-:W-:-:S04]  /*0150*/  PLOP3.LUT P0, PT, PT, PT, UP0, 0x80, 0x8 ;  /* 0x000000000008781c */ /* 0x001fc80003f0f008 */
[----:B------:R-:W-:-:S04]  /*0160*/  SEL R2, RZ, 0xffffffff, !P0 ;  /* 0xffffffffff027807 */ /* 0x000fc80004000000 */
[----:B------:R-:W-:Y:S01]  /*0170*/  ISETP.NE.AND P0, PT, R2, RZ, PT ;  /* 0x000000ff0200720c */ /* 0x000fe20003f05270 */
[----:B------:R-:W-:-:S12]  /*0180*/  IMAD.U32 R2, RZ, RZ, UR4 ;  /* 0x00000004ff027e24 */ /* 0x000fd8000f8e00ff */
[----:B------:R-:W-:Y:S05]  /*0190*/  @P0 BRA `(.L_x_3) ;  /* 0x0000000000240947 */ /* 0x000fea0003800000 */
.L_x_4:
[----:B------:R-:W-:Y:S05]  /*01a0*/  NANOSLEEP 0x64 ;  /* 0x000000640000795d */ /* 0x000fea0003800000 */
[----:B------:R-:W-:-:S05]  /*01b0*/  UMOV UR4, 0x8 ;  /* 0x0000000800047882 */ /* 0x000fca0000000000 */
[----:B------:R-:W-:Y:S04]  /*01c0*/  DEPBAR.LE SB0, 0x36 ;  /* 0x00008d800000791a */ /* 0x000fe80000000000 */
[----:B------:R-:W0:Y:S02]  /*01d0*/  UTCATOMSWS.FIND_AND_SET.ALIGN UP0, UR4, UR4 ;  /* 0x00000004000475e3 */ /* 0x000e240008000800 */
[----:B0-----:R-:W-:-:S04]  /*01e0*/  PLOP3.LUT P0, PT, PT, PT, UP0, 0x80, 0x8 ;  /* 0x000000000008781c */ /* 0x001fc80003f0f008 */
[----:B------:R-:W-:-:S04]  /*01f0*/  SEL R2, RZ, 0xffffffff, !P0 ;  /* 0xffffffffff027807 */ /* 0x000fc80004000000 */
[----:B------:R-:W-:Y:S01]  /*0200*/  ISETP.NE.AND P0, PT, R2, RZ, PT ;  /* 0x000000ff0200720c */ /* 0x000fe20003f05270 */
[----:B------:R-:W-:-:S12]  /*0210*/  IMAD.U32 R2, RZ, RZ, UR4 ;  /* 0x00000004ff027e24 */ /* 0x000fd8000f8e00ff */
[----:B------:R-:W-:Y:S05]  /*0220*/  @!P0 BRA `(.L_x_4) ;  /* 0xfffffffc00dc8947 */ /* 0x000fea000383ffff */
.L_x_3:
[C---:B------:R-:W-:Y:S01]  /*0230*/  VIADD R4, R2.reuse, 0x10 ;  /* 0x0000001002047836 */ /* 0x040fe20000000000 */
[----:B------:R-:W-:Y:S02]  /*0240*/  SHF.L.U32 R3, R3, R2, RZ ;  /* 0x0000000203037219 */ /* 0x000fe400000006ff */
[----:B------:R-:W-:Y:S02]  /*0250*/  MOV R5, 0x50 ;  /* 0x0000005000057802 */ /* 0x000fe40000000f00 */
[----:B------:R-:W-:Y:S02]  /*0260*/  SHF.L.U32 R4, R9, R4, RZ ;  /* 0x0000000409047219 */ /* 0x000fe400000006ff */
[----:B------:R-:W-:Y:S01]  /*0270*/  LEA R6, R7, R5, 0x18 ;  /* 0x0000000507067211 */ /* 0x000fe200078ec0ff */
[----:B------:R-:W-:Y:S01]  /*0280*/  IMAD.SHL.U32 R5, R2, 0x20, RZ ;  /* 0x0000002002057824 */ /* 0x000fe200078e00ff */
[----:B------:R-:W-:-:S05]  /*0290*/  LOP3.LUT R3, R4, R3, RZ, 0xfc, !PT ;  /* 0x0000000304037212 */ /* 0x000fca00078efcff */
[----:B------:R0:W-:Y:S04]  /*02a0*/  ATOMS.OR RZ, [R6], R3 ;  /* 0x0000000306ff738c */ /* 0x0001e80003000000 */
[----:B------:R0:W-:Y:S01]  /*02b0*/  STS [R0], R5 ;  /* 0x0000000500007388 */ /* 0x0001e20000000800 */
[----:B------:R-:W-:Y:S05]  /*02c0*/  BRA `(.L_x_2) ;  /* 0x0000000000107947 */ /* 0x000fea0003800000 */
.L_x_1:
[----:B------:R-:W-:Y:S01]  /*02d0*/  IMAD.MOV.U32 R3, RZ, RZ, -0x1 ;  /* 0xffffffffff037424 */ /* 0x000fe200078e00ff */
[----:B------:R-:W-:-:S04]  /*02e0*/  MOV R2, 0x310 ;  /* 0x0000031000027802 */ /* 0x000fc80000000f00 */
[----:B------:R0:W-:Y:S03]  /*02f0*/  STS [R0], R3 ;  /* 0x0000000300007388 */ /* 0x0001e60000000800 */
[----:B0-----:R-:W-:Y:S05]  /*0300*/  CALL.REL.NOINC `($__internal_1_$__cuda_sm10x_tcgen05_guardrail_trap_phase_invalid_during_alloc) ;  /* 0x0000050800a87944 */ /* 0x001fea0003c00000 */
.L_x_2:
[----:B------:R-:W-:Y:S05]  /*0310*/  WARPSYNC.ALL ;  /* 0x0000000000007948 */ /* 0x000fea0003800000 */
[----:B------:R-:W-:Y:S01]  /*0320*/  NOP ;  /* 0x0000000000007918 */ /* 0x000fe20000000000 */
.L_x_0:
[----:B0-----:R-:W0:Y:S01]  /*0330*/  LDC.64 R2, c[0x0][0x398] ;  /* 0x0000e600ff027b82 */ /* 0x001e220000000a00 */
[----:B------:R-:W1:Y:S01]  /*0340*/  S2R R5, SR_CTAID.X ;  /* 0x0000000000057919 */ /* 0x000e620000002500 */
[----:B------:R-:W-:Y:S01]  /*0350*/  IMAD.MOV.U32 R14, RZ, RZ, RZ ;  /* 0x000000ffff0e7224 */ /* 0x000fe200078e00ff */
[----:B------:R-:W2:Y:S05]  /*0360*/  S2R R30, SR_TID.X ;  /* 0x00000000001e7919 */ /* 0x000eaa0000002100 */
[----:B------:R-:W3:Y:S01]  /*0370*/  S2UR UR4, SR_CgaCtaId ;  /* 0x00000000000479c3 */ /* 0x000ee20000008800 */
[----:B0-----:R-:W-:Y:S01]  /*0380*/  IMAD.MOV.U32 R13, RZ, RZ, R3 ;  /* 0x000000ffff0d7224 */ /* 0x001fe200078e0003 */
[----:B------:R0:W-:Y:S01]  /*0390*/  STL.64 [R1+0xea8], R2 ;  /* 0x000ea80201007387 */ /* 0x0001e20000100a00 */
[----:B------:R-:W-:-:S02]  /*03a0*/  IMAD.MOV.U32 R85, RZ, RZ, R2 ;  /* 0x000000ffff557224 */ /* 0x000fc400078e0002 */
[----:B------:R-:W-:Y:S01]  /*03b0*/  VIADD R0, R13, 0x3f ;  /* 0x0000003f0d007836 */ /* 0x000fe20000000000 */
[----:B-1----:R-:W-:-:S04]  /*03c0*/  IABS R8, R5 ;  /* 0x0000000500087213 */ /* 0x002fc80000000000 */
[----:B0-----:R-:W-:Y:S02]  /*03d0*/  SHF.R.S32.HI R3, RZ, 0x1f, R0 ;  /* 0x0000001fff037819 */ /* 0x001fe40000011400 */
[----:B--2---:R-:W-:Y:S02]  /*03e0*/  LOP3.LUT R90, R30, 0x7f, RZ, 0xc0, !PT ;  /* 0x0000007f1e5a7812 */ /* 0x004fe400078ec0ff */
[----:B------:R-:W-:-:S04]  /*03f0*/  LEA.HI R3, R3, R0, RZ, 0x6 ;  /* 0x0000000003037211 */ /* 0x000fc800078f30ff */
[----:B------:R-:W-:-:S05]  /*0400*/  SHF.R.S32.HI R3, RZ, 0x6, R3 ;  /* 0x00000006ff037819 */ /* 0x000fca0000011403 */
[----:B------:R-:W-:-:S05]  /*0410*/  IMAD.SHL.U32 R4, R3, 0x4, RZ ;  /* 0x0000000403047824 */ /* 0x000fca00078e00ff */
[-C--:B------:R-:W-:Y:S02]  /*0420*/  IABS R7, R4.reuse ;  /* 0x0000000400077213 */ /* 0x080fe40000000000 */
[----:B------:R-:W-:Y:S02]  /*0430*/  IABS R10, R4 ;  /* 0x00000004000a7213 */ /* 0x000fe40000000000 */
[----:B------:R-:W0:Y:S08]  /*0440*/  I2F.RP R0, R7 ;  /* 0x0000000700007306 */ /* 0x000e300000209400 */
[----:B0-----:R-:W0:Y:S02]  /*0450*/  MUFU.RCP R0, R0 ;  /* 0x0000000000007308 */ /* 0x001e240000001000 */
[----:B0-----:R-:W-:-:S02]  /*0460*/  VIADD R2, R0, 0xffffffe ;  /* 0x0ffffffe00027836 */ /* 0x001fc40000000000 */
[----:B------:R-:W-:-:S04]  /*0470*/  IMAD.MOV R0, RZ, RZ, -R10 ;  /* 0x000000ffff007224 */ /* 0x000fc800078e0a0a */
[----:B------:R0:W1:Y:S02]  /*0480*/  F2I.FTZ.U32.TRUNC.NTZ R3, R2 ;  /* 0x0000000200037305 */ /* 0x000064000021f000 */
[----:B0-----:R-:W-:Y:S02]  /*0490*/  IMAD.MOV.U32 R2, RZ, RZ, RZ ;  /* 0x000000ffff027224 */ /* 0x001fe400078e00ff */
[----:B-1----:R-:W-:-:S04]  /*04a0*/  IMAD.MOV R6, RZ, RZ, -R3 ;  /* 0x000000ffff067224 */ /* 0x002fc800078e0a03 */
[----:B------:R-:W-:Y:S02]  /*04b0*/  IMAD R9, R6, R7, RZ ;  /* 0x0000000706097224 */ /* 0x000fe400078e02ff */
[----:B------:R-:W-:Y:S01]  /*04c0*/  IMAD.MOV.U32 R6, RZ, RZ, R8 ;  /* 0x000000ffff067224 */ /* 0x000fe200078e0008 */
[----:B------:R-:W-:Y:S01]  /*04d0*/  IABS R8, R85 ;  /* 0x0000005500087213 */ /* 0x000fe20000000000 */
[----:B------:R-:W-:-:S06]  /*04e0*/  IMAD.HI.U32 R3, R3, R9, R2 ;  /* 0x0000000903037227 */ /* 0x000fcc00078e0002 */
[----:B------:R-:W-:-:S04]  /*04f0*/  IMAD.HI.U32 R3, R3, R6, RZ ;  /* 0x0000000603037227 */ /* 0x000fc800078e00ff */
[----:B------:R-:W-:Y:S01]  /*0500*/  IMAD R0, R3, R0, R6 ;  /* 0x0000000003007224 */ /* 0x000fe200078e0206 */
[----:B------:R-:W-:Y:S04]  /*0510*/  BAR.SYNC.DEFER_BLOCKING 0x0 ;  /* 0x0000000000007b1d */ /* 0x000fe80000010000 */
[----:B------:R-:W-:-:S13]  /*0520*/  ISETP.GT.U32.AND P1, PT, R7, R0, PT ;  /* 0x000000000700720c */ /* 0x000fda0003f24070 */
[----:B------:R-:W-:Y:S02]  /*0530*/  @!P1 IMAD.IADD R0, R0, 0x1, -R7 ;  /* 0x0000000100009824 */ /* 0x000fe400078e0a07 */
[----:B------:R-:W-:Y:S01]  /*0540*/  @!P1 VIADD R3, R3, 0x1 ;  /* 0x0000000103039836 */ /* 0x000fe20000000000 */
[----:B------:R-:W-:Y:S02]  /*0550*/  ISETP.NE.AND P1, PT, R4, RZ, PT ;  /* 0x000000ff0400720c */ /* 0x000fe40003f25270 */
[----:B------:R-:W-:Y:S02]  /*0560*/  ISETP.GE.U32.AND P0, PT, R0, R7, PT ;  /* 0x000000070000720c */ /* 0x000fe40003f06070 */
[----:B------:R-:W-:-:S04]  /*0570*/  LOP3.LUT R0, R5, R4, RZ, 0x3c, !PT ;  /* 0x0000000405007212 */ /* 0x000fc800078e3cff */
[----:B------:R-:W-:Y:S01]  /*0580*/  ISETP.GE.AND P2, PT, R0, RZ, PT ;  /* 0x000000ff0000720c */ /* 0x000fe20003f46270 */
[----:B------:R-:W-:-:S06]  /*0590*/  VIADD R0, R85, 0x1ff ;  /* 0x000001ff55007836 */ /* 0x000fcc0000000000 */
[----:B------:R-:W-:-:S04]  /*05a0*/  @P0 VIADD R3, R3, 0x1 ;  /* 0x0000000103030836 */ /* 0x000fc80000000000 */
[----:B------:R-:W-:Y:S01]  /*05b0*/  IMAD.MOV.U32 R2, RZ, RZ, R3 ;  /* 0x000000ffff027224 */ /* 0x000fe200078e0003 */
[----:B------:R-:W-:-:S03]  /*05c0*/  SHF.R.S32.HI R3, RZ, 0x1f, R0 ;  /* 0x0000001fff037819 */ /* 0x000fc60000011400 */
[----:B------:R-:W-:Y:S01]  /*05d0*/  @!P2 IMAD.MOV R2, RZ, RZ, -R2 ;  /* 0x000000ffff02a224 */ /* 0x000fe200078e0a02 */
[----:B------:R-:W-:Y:S02]  /*05e0*/  @!P1 LOP3.LUT R2, RZ, R4, RZ, 0x33, !PT ;  /* 0x00000004ff029212 */ /* 0x000fe400078e33ff */
[----:B------:R-:W-:-:S03]  /*05f0*/  LEA.HI R3, R3, R0, RZ, 0x9 ;  /* 0x0000000003037211 */ /* 0x000fc600078f48ff */
[----:B------:R-:W-:Y:S02]  /*0600*/  IMAD.SHL.U32 R9, R2, 0x4, RZ ;  /* 0x0000000402097824 */ /* 0x000fe400078e00ff */
[----:B------:R-:W-:-:S03]  /*0610*/  IMAD.MOV R2, RZ, RZ, -R2 ;  /* 0x000000ffff027224 */ /* 0x000fc600078e0a02 */
[----:B------:R-:W-:Y:S01]  /*0620*/  LEA.HI.SX32 R3, R3, -R9, 0x17 ;  /* 0x8000000903037211 */ /* 0x000fe200078fbaff */
[----:B------:R-:W-:Y:S02]  /*0630*/  IMAD R12, R4, R2, R5 ;  /* 0x00000002040c7224 */ /* 0x000fe400078e0205 */
[----:B------:R-:W-:Y:S01]  /*0640*/  IMAD.MOV.U32 R2, RZ, RZ, RZ ;  /* 0x000000ffff027224 */ /* 0x000fe200078e00ff */
[----:B------:R-:W-:Y:S02]  /*0650*/  VIMNMX R7, PT, PT, R3, 0x4, PT ;  /* 0x0000000403077848 */ /* 0x000fe40003fe0100 */
[----:B------:R-:W-:Y:S02]  /*0660*/  IABS R4, R12 ;  /* 0x0000000c00047213 */ /* 0x000fe40000000000 */
[-C--:B------:R-:W-:Y:S02]  /*0670*/  IABS R10, R7.reuse ;  /* 0x00000007000a7213 */ /* 0x080fe40000000000 */
[----:B------:R-:W-:-:S02]  /*0680*/  IABS R6, R7 ;  /* 0x0000000700067213 */ /* 0x000fc40000000000 */
[----:B------:R-:W0:Y:S08]  /*0690*/  I2F.RP R0, R10 ;  /* 0x0000000a00007306 */ /* 0x000e300000209400 */
[----:B0-----:R-:W0:Y:S02]  /*06a0*/  MUFU.RCP R0, R0 ;  /* 0x0000000000007308 */ /* 0x001e240000001000 */
[----:B0-----:R-:W-:-:S06]  /*06b0*/  VIADD R3, R0, 0xffffffe ;  /* 0x0ffffffe00037836 */ /* 0x001fcc0000000000 */
[----:B------:R-:W0:Y:S02]  /*06c0*/  F2I.FTZ.U32.TRUNC.NTZ R3, R3 ;  /* 0x0000000300037305 */ /* 0x000e24000021f000 */
[----:B0-----:R-:W-:-:S04]  /*06d0*/  IMAD.MOV R11, RZ, RZ, -R3 ;  /* 0x000000ffff0b7224 */ /* 0x001fc800078e0a03 */
[----:B------:R-:W-:Y:S01]  /*06e0*/  IMAD R5, R11, R10, RZ ;  /* 0x0000000a0b057224 */ /* 0x000fe200078e02ff */
[----:B------:R-:W-:-:S03]  /*06f0*/  SHF.R.U32.HI R11, RZ, 0x5, R30 ;  /* 0x00000005ff0b7819 */ /* 0x000fc6000001161e */
[----:B------:R-:W-:Y:S01]  /*0700*/  IMAD.HI.U32 R0, R3, R5, R2 ;  /* 0x0000000503007227 */ /* 0x000fe200078e0002 */
[----:B------:R-:W-:-:S03]  /*0710*/  IABS R2, R13 ;  /* 0x0000000d00027213 */ /* 0x000fc60000000000 */
[----:B------:R-:W-:Y:S02]  /*0720*/  IMAD.MOV.U32 R3, RZ, RZ, R4 ;  /* 0x000000ffff037224 */ /* 0x000fe400078e0004 */
[----:B------:R-:W-:Y:S01]  /*0730*/  IMAD.MOV R5, RZ, RZ, -R6 ;  /* 0x000000ffff057224 */ /* 0x000fe200078e0a06 */
[----:B------:R-:W0:Y:S01]  /*0740*/  I2F.RP R4, R2 ;  /* 0x0000000200047306 */ /* 0x000e220000209400 */
[----:B------:R-:W-:-:S04]  /*0750*/  IMAD.HI.U32 R0, R0, R3, RZ ;  /* 0x0000000300007227 */ /* 0x000fc800078e00ff */
[----:B------:R-:W-:Y:S01]  /*0760*/  IMAD R3, R0, R5, R3 ;  /* 0x0000000500037224 */ /* 0x000fe200078e0203 */
[----:B------:R-:W-:Y:S02]  /*0770*/  MOV R5, 0x400 ;  /* 0x0000040000057802 */ /* 0x000fe40000000f00 */
[----:B------:R-:W1:Y:S02]  /*0780*/  I2F.RP R6, R8 ;  /* 0x0000000800067306 */ /* 0x000e640000209400 */
[----:B------:R-:W-:Y:S02]  /*0790*/  R2UR UR76, R5 ;  /* 0x00000000054c72ca */ /* 0x000fe400000e0000 */
[----:B------:R-:W-:-:S04]  /*07a0*/  ISETP.GT.U32.AND P1, PT, R10, R3, PT ;  /* 0x000000030a00720c */ /* 0x000fc80003f24070 */
[----:B0-----:R-:W0:Y:S07]  /*07b0*/  MUFU.RCP R4, R4 ;  /* 0x0000000400047308 */ /* 0x001e2e0000001000 */
[----:B---3--:R-:W-:Y:S01]  /*07c0*/  ULEA UR76, UR4, UR76, 0x18 ;  /* 0x0000004c044c7291 */ /* 0x008fe2000f8ec0ff */
[----:B-1----:R-:W1:Y:S01]  /*07d0*/  MUFU.RCP R6, R6 ;  /* 0x0000000600067308 */ /* 0x002e620000001000 */
[----:B------:R-:W-:Y:S02]  /*07e0*/  @!P1 IMAD.IADD R3, R3, 0x1, -R10 ;  /* 0x0000000103039824 */ /* 0x000fe400078e0a0a */
[----:B------:R-:W-:Y:S01]  /*07f0*/  @!P1 VIADD R0, R0, 0x1 ;  /* 0x0000000100009836 */ /* 0x000fe20000000000 */
[----:B------:R-:W-:-:S02]  /*0800*/  ISETP.NE.AND P1, PT, R7, RZ, PT ;  /* 0x000000ff0700720c */ /* 0x000fc40003f25270 */
[----:B------:R-:W-:Y:S02]  /*0810*/  ISETP.GE.U32.AND P0, PT, R3, R10, PT ;  /* 0x0000000a0300720c */ /* 0x000fe40003f06070 */
[----:B------:R-:W2:Y:S01]  /*0820*/  LDS R13, [UR76] ;  /* 0x0000004cff0d7984 */ /* 0x000ea20008000800 */
[----:B------:R-:W-:Y:S02]  /*0830*/  LOP3.LUT R3, R12, R7, RZ, 0x3c, !PT ;  /* 0x000000070c037212 */ /* 0x000fe400078e3cff */
[----:B0-----:R-:W-:Y:S01]  /*0840*/  IADD3 R5, PT, PT, R4, 0xffffffe, RZ ;  /* 0x0ffffffe04057810 */ /* 0x001fe20007ffe0ff */
[----:B------:R-:W-:Y:S01]  /*0850*/  IMAD.MOV.U32 R4, RZ, RZ, RZ ;  /* 0x000000ffff047224 */ /* 0x000fe200078e00ff */
[----:B------:R-:W-:Y:S01]  /*0860*/  BAR.SYNC.DEFER_BLOCKING 0x0 ;  /* 0x0000000000007b1d */ /* 0x000fe20000010000 */
[----:B------:R-:W-:Y:S01]  /*0870*/  ISETP.GE.AND P2, PT, R3, RZ, PT ;  /* 0x000000ff0300720c */ /* 0x000fe20003f46270 */
[----:B-1----:R-:W-:-:S04]  /*0880*/  VIADD R6, R6, 0xffffffe ;  /* 0x0ffffffe06067836 */ /* 0x002fc80000000000 */
[----:B------:R-:W0:Y:S01]  /*0890*/  F2I.FTZ.U32.TRUNC.NTZ R5, R5 ;  /* 0x0000000500057305 */ /* 0x000e22000021f000 */
[----:B------:R-:W-:-:S04]  /*08a0*/  @P0 VIADD R0, R0, 0x1 ;  /* 0x0000000100000836 */ /* 0x000fc80000000000 */
[----:B------:R-:W-:Y:S02]  /*08b0*/  IMAD.MOV.U32 R10, RZ, RZ, R0 ;  /* 0x000000ffff0a7224 */ /* 0x000fe400078e0000 */
[----:B------:R-:W-:Y:S01]  /*08c0*/  IMAD.SHL.U32 R0, R11, 0x200000, RZ ;  /* 0x002000000b007824 */ /* 0x000fe200078e00ff */
[----:B------:R1:W3:Y:S01]  /*08d0*/  F2I.FTZ.U32.TRUNC.NTZ R15, R6 ;  /* 0x00000006000f7305 */ /* 0x0002e2000021f000 */
[----:B------:R-:W-:Y:S01]  /*08e0*/  @!P2 IMAD.MOV R10, RZ, RZ, -R10 ;  /* 0x000000ffff0aa224 */ /* 0x000fe200078e0a0a */
[----:B------:R-:W-:Y:S02]  /*08f0*/  @!P1 LOP3.LUT R10, RZ, R7, RZ, 0x33, !PT ;  /* 0x00000007ff0a9212 */ /* 0x000fe400078e33ff */
[----:B------:R-:W-:Y:S01]  /*0900*/  LOP3.LUT R0, R0, 0x600000, RZ, 0xc0, !PT ;  /* 0x0060000000007812 */ /* 0x000fe200078ec0ff */
[----:B0-----:R-:W-:-:S03]  /*0910*/  IMAD.MOV R3, RZ, RZ, -R5 ;  /* 0x000000ffff037224 */ /* 0x001fc600078e0a05 */
[----:B------:R-:W-:Y:S01]  /*0920*/  R2UR UR4, R0 ;  /* 0x00000000000472ca */ /* 0x000fe200000e0000 */
[----:B------:R-:W-:Y:S02]  /*0930*/  IMAD.SHL.U32 R93, R10, 0x40, RZ ;  /* 0x000000400a5d7824 */ /* 0x000fe400078e00ff */
[----:B------:R-:W-:Y:S02]  /*0940*/  IMAD R3, R3, R2, RZ ;  /* 0x0000000203037224 */ /* 0x000fe400078e02ff */
[----:B------:R-:W-:Y:S02]  /*0950*/  VIADD R11, R93, 0x1 ;  /* 0x000000015d0b7836 */ /* 0x000fe40000000000 */
[----:B------:R-:W-:-:S03]  /*0960*/  IMAD.HI.U32 R3, R5, R3, R4 ;  /* 0x0000000305037227 */ /* 0x000fc600078e0004 */
[----:B-1----:R-:W-:Y:S01]  /*0970*/  IABS R6, R11 ;  /* 0x0000000b00067213 */ /* 0x002fe20000000000 */
[----:B---3--:R-:W-:Y:S01]  /*0980*/  IMAD.MOV R17, RZ, RZ, -R15 ;  /* 0x000000ffff117224 */ /* 0x008fe200078e0a0f */
[----:B------:R-:W-:Y:S01]  /*0990*/  ISETP.GE.AND P1, PT, R11, RZ, PT ;  /* 0x000000ff0b00720c */ /* 0x000fe20003f26270 */
[----:B------:R-:W-:Y:S01]  /*09a0*/  IMAD.MOV R4, RZ, RZ, -R10 ;  /* 0x000000ffff047224 */ /* 0x000fe200078e0a0a */
[----:B--2---:R-:W-:Y:S01]  /*09b0*/  R2UR UR5, R13 ;  /* 0x000000000d0572ca */ /* 0x004fe200000e0000 */
[----:B------:R-:W-:Y:S02]  /*09c0*/  IMAD R5, R17, R8, RZ ;  /* 0x0000000811057224 */ /* 0x000fe400078e02ff */
[----:B------:R-:W-:Y:S02]  /*09d0*/  VIADD R13, R93, 0x2 ;  /* 0x000000025d0d7836 */ /* 0x000fe40000000000 */
[----:B------:R-:W-:-:S03]  /*09e0*/  IMAD.HI.U32 R0, R3, R6, RZ ;  /* 0x0000000603007227 */ /* 0x000fc600078e00ff */
[----:B------:R-:W-:Y:S01]  /*09f0*/  IABS R10, R13 ;  /* 0x0000000d000a7213 */ /* 0x000fe20000000000 */
[----:B------:R-:W-:Y:S01]  /*0a00*/  IMAD.HI.U32 R14, R15, R5, R14 ;  /* 0x000000050f0e7227 */ /* 0x000fe200078e000e */
[----:B------:R-:W-:-:S03]  /*0a10*/  ISETP.GE.AND P6, PT, R13, RZ, PT ;  /* 0x000000ff0d00720c */ /* 0x000fc60003fc6270 */
[----:B------:R-:W-:Y:S02]  /*0a20*/  IMAD.MOV R5, RZ, RZ, -R0 ;  /* 0x000000ffff057224 */ /* 0x000fe400078e0a00 */
[----:B------:R-:W-:Y:S02]  /*0a30*/  IMAD R0, R7, R4, R12 ;  /* 0x0000000407007224 */ /* 0x000fe400078e020c */
[C---:B------:R-:W-:Y:S02]  /*0a40*/  IMAD R5, R2.reuse, R5, R6 ;  /* 0x0000000502057224 */ /* 0x040fe400078e0206 */
[----:B------:R-:W-:Y:S02]  /*0a50*/  IMAD.MOV.U32 R7, RZ, RZ, R10 ;  /* 0x000000ffff077224 */ /* 0x000fe400078e000a */
[----:B------:R-:W-:Y:S01]  /*0a60*/  VIADD R12, R93, 0x3 ;  /* 0x000000035d0c7836 */ /* 0x000fe20000000000 */
[----:B------:R-:W-:Y:S01]  /*0a70*/  ISETP.GT.U32.AND P0, PT, R2, R5, PT ;  /* 0x000000050200720c */ /* 0x000fe20003f04070 */
[----:B------:R-:W-:-:S03]  /*0a80*/  IMAD.HI.U32 R4, R3, R7, RZ ;  /* 0x0000000703047227 */ /* 0x000fc600078e00ff */
[----:B------:R-:W-:Y:S01]  /*0a90*/  IABS R10, R12 ;  /* 0x0000000c000a7213 */ /* 0x000fe20000000000 */
[----:B------:R-:W-:Y:S01]  /*0aa0*/  IMAD.IADD R0, R9, 0x1, R0 ;  /* 0x0000000109007824 */ /* 0x000fe200078e0200 */
[----:B------:R-:W-:Y:S01]  /*0ab0*/  ISETP.GE.AND P2, PT, R12, RZ, PT ;  /* 0x000000ff0c00720c */ /* 0x000fe20003f46270 */
[----:B------:R-:W-:Y:S02]  /*0ac0*/  VIADD R16, R93, 0x4 ;  /* 0x000000045d107836 */ /* 0x000fe40000000000 */
[----:B------:R-:W-:Y:S02]  /*0ad0*/  IMAD.MOV R9, RZ, RZ, -R4 ;  /* 0x000000ffff097224 */ /* 0x000fe400078e0a04 */
[----:B------:R-:W-:Y:S01]  /*0ae0*/  IMAD.HI.U32 R4, R3, R10, RZ ;  /* 0x0000000a03047227 */ /* 0x000fe200078e00ff */
[----:B------:R-:W-:-:S03]  /*0af0*/  IABS R6, R16 ;  /* 0x0000001000067213 */ /* 0x000fc60000000000 */
[C---:B------:R-:W-:Y:S02]  /*0b00*/  IMAD R7, R2.reuse, R9, R7 ;  /* 0x0000000902077224 */ /* 0x040fe400078e0207 */
[----:B------:R-:W-:Y:S02]  /*0b10*/  VIADD R18, R93, 0x5 ;  /* 0x000000055d127836 */ /* 0x000fe40000000000 */
[----:B------:R-:W-:Y:S01]  /*0b20*/  IMAD.MOV R9, RZ, RZ, -R4 ;  /* 0x000000ffff097224 */ /* 0x000fe200078e0a04 */
[C---:B------:R-:W-:Y:S01]  /*0b30*/  ISETP.GT.U32.AND P5, PT, R2.reuse, R7, PT ;  /* 0x000000070200720c */ /* 0x040fe20003fa4070 */
[----:B------:R-:W-:Y:S01]  /*0b40*/  @!P0 IMAD.IADD R5, R5, 0x1, -R2 ;  /* 0x0000000105058824 */ /* 0x000fe200078e0a02 */
[----:B------:R-:W-:Y:S01]  /*0b50*/  IABS R13, R18 ;  /* 0x00000012000d7213 */ /* 0x000fe20000000000 */
[----:B------:R-:W-:Y:S02]  /*0b60*/  IMAD.MOV.U32 R11, RZ, RZ, R6 ;  /* 0x000000ffff0b7224 */ /* 0x000fe400078e0006 */
[C---:B------:R-:W-:Y:S01]  /*0b70*/  IMAD R9, R2.reuse, R9, R10 ;  /* 0x0000000902097224 */ /* 0x040fe200078e020a */
[----:B------:R-:W-:Y:S01]  /*0b80*/  ISETP.GT.U32.AND P0, PT, R2, R5, PT ;  /* 0x000000050200720c */ /* 0x000fe20003f04070 */
[----:B------:R-:W-:-:S03]  /*0b90*/  IMAD.HI.U32 R6, R3, R11, RZ ;  /* 0x0000000b03067227 */ /* 0x000fc600078e00ff */
[----:B------:R-:W-:Y:S01]  /*0ba0*/  ISETP.GT.U32.AND P4, PT, R2, R9, PT ;  /* 0x000000090200720c */ /* 0x000fe20003f84070 */
[----:B------:R-:W-:Y:S02]  /*0bb0*/  IMAD.MOV R6, RZ, RZ, -R6 ;  /* 0x000000ffff067224 */ /* 0x000fe400078e0a06 */
[----:B------:R-:W-:-:S04]  /*0bc0*/  IMAD.HI.U32 R4, R3, R13, RZ ;  /* 0x0000000d03047227 */ /* 0x000fc800078e00ff */
[C---:B------:R-:W-:Y:S02]  /*0bd0*/  IMAD R11, R2.reuse, R6, R11 ;  /* 0x00000006020b7224 */ /* 0x040fe400078e020b */
[----:B------:R-:W-:Y:S01]  /*0be0*/  @!P5 IMAD.IADD R7, R7, 0x1, -R2 ;  /* 0x000000010707d824 */ /* 0x000fe200078e0a02 */
[----:B------:R-:W-:Y:S01]  /*0bf0*/  @!P0 IADD3 R5, PT, PT, R5, -R2, RZ ;  /* 0x8000000205058210 */ /* 0x000fe20007ffe0ff */
[----:B------:R-:W-:Y:S01]  /*0c00*/  IMAD.MOV R4, RZ, RZ, -R4 ;  /* 0x000000ffff047224 */ /* 0x000fe200078e0a04 */
[C---:B------:R-:W-:Y:S01]  /*0c10*/  ISETP.GT.U32.AND P0, PT, R2.reuse, R11, PT ;  /* 0x0000000b0200720c */ /* 0x040fe20003f04070 */
[----:B------:R-:W-:Y:S01]  /*0c20*/  VIADD R19, R93, 0x6 ;  /* 0x000000065d137836 */ /* 0x000fe20000000000 */
[C---:B------:R-:W-:Y:S01]  /*0c30*/  ISETP.GT.U32.AND P5, PT, R2.reuse, R7, PT ;  /* 0x000000070200720c */ /* 0x040fe20003fa4070 */
[C---:B------:R-:W-:Y:S02]  /*0c40*/  IMAD R13, R2.reuse, R4, R13 ;  /* 0x00000004020d7224 */ /* 0x040fe400078e020d */
[----:B------:R-:W-:Y:S01]  /*0c50*/  @!P4 IMAD.IADD R9, R9, 0x1, -R2 ;  /* 0x000000010909c824 */ /* 0x000fe200078e0a02 */
[----:B------:R-:W-:Y:S01]  /*0c60*/  IABS R15, R19 ;  /* 0x00000013000f7213 */ /* 0x000fe20000000000 */
[C---:B------:R-:W-:Y:S01]  /*0c70*/  VIADD R20, R93.reuse, 0x7 ;  /* 0x000000075d147836 */ /* 0x040fe20000000000 */
[----:B------:R-:W-:Y:S01]  /*0c80*/  ISETP.GT.U32.AND P4, PT, R2, R13, PT ;  /* 0x0000000d0200720c */ /* 0x000fe20003f84070 */
[----:B------:R-:W-:-:S02]  /*0c90*/  VIADD R21, R93, 0x8 ;  /* 0x000000085d157836 */ /* 0x000fc40000000000 */
[----:B------:R-:W-:Y:S01]  /*0ca0*/  IMAD.HI.U32 R4, R3, R15, RZ ;  /* 0x0000000f03047227 */ /* 0x000fe200078e00ff */
[----:B------:R-:W-:Y:S02]  /*0cb0*/  IABS R17, R20 ;  /* 0x0000001400117213 */ /* 0x000fe40000000000 */
[----:B------:R-:W-:Y:S01]  /*0cc0*/  IABS R10, R21 ;  /* 0x00000015000a7213 */ /* 0x000fe20000000000 */
[--C-:B------:R-:W-:Y:S01]  /*0cd0*/  @!P0 IMAD.IADD R11, R11, 0x1, -R2.reuse ;  /* 0x000000010b0b8824 */ /* 0x100fe200078e0a02 */
[----:B------:R-:W-:Y:S01]  /*0ce0*/  ISETP.GE.AND P0, PT, R16, RZ, PT ;  /* 0x000000ff1000720c */ /* 0x000fe20003f06270 */
[----:B------:R-:W-:Y:S01]  /*0cf0*/  @!P5 IMAD.IADD R7, R7, 0x1, -R2 ;  /* 0x000000010707d824 */ /* 0x000fe200078e0a02 */
[----:B------:R-:W-:Y:S01]  /*0d00*/  ISETP.GT.U32.AND P5, PT, R2, R9, PT ;  /* 0x000000090200720c */ /* 0x000fe20003fa4070 */
[----:B------:R-:W-:Y:S02]  /*0d10*/  IMAD.MOV R4, RZ, RZ, -R4 ;  /* 0x000000ffff047224 */ /* 0x000fe400078e0a04 */
[----:B------:R-:W-:-:S04]  /*0d20*/  IMAD.HI.U32 R6, R3, R17, RZ ;  /* 0x0000001103067227 */ /* 0x000fc800078e00ff */
[----:B------:R-:W-:Y:S01]  /*0d30*/  @!P4 IMAD.IADD R13, R13, 0x1, -R2 ;  /* 0x000000010d0dc824 */ /* 0x000fe200078e0a02 */
[C---:B------:R-:W-:Y:S01]  /*0d40*/  ISETP.GT.U32.AND P4, PT, R2.reuse, R11, PT ;  /* 0x0000000b0200720c */ /* 0x040fe20003f84070 */
[----:B------:R-:W-:Y:S02]  /*0d50*/  IMAD R15, R2, R4, R15 ;  /* 0x00000004020f7224 */ /* 0x000fe400078e020f */
[----:B------:R-:W-:Y:S02]  /*0d60*/  IMAD.MOV R6, RZ, RZ, -R6 ;  /* 0x000000ffff067224 */ /* 0x000fe400078e0a06 */
[----:B------:R-:W-:-:S04]  /*0d70*/  IMAD.HI.U32 R4, R3, R10, RZ ;  /* 0x0000000a03047227 */ /* 0x000fc800078e00ff */
[----:B------:R-:W-:Y:S02]  /*0d80*/  VIADD R22, R93, 0x9 ;  /* 0x000000095d167836 */ /* 0x000fe40000000000 */
[----:B------:R-:W-:Y:S02]  /*0d90*/  IMAD.MOV.U32 R23, RZ, RZ, R5 ;  /* 0x000000ffff177224 */ /* 0x000fe400078e0005 */
[C---:B------:R-:W-:Y:S01]  /*0da0*/  IMAD R17, R2.reuse, R6, R17 ;  /* 0x0000000602117224 */ /* 0x040fe200078e0211 */
[----:B------:R-:W-:Y:S01]  /*0db0*/  IABS R12, R22 ;  /* 0x00000016000c7213 */ /* 0x000fe20000000000 */
[----:B------:R-:W-:Y:S02]  /*0dc0*/  IMAD.MOV R5, RZ, RZ, -R4 ;  /* 0x000000ffff057224 */ /* 0x000fe400078e0a04 */
[----:B------:R-:W-:Y:S01]  /*0dd0*/  @!P1 IMAD.MOV R23, RZ, RZ, -R23 ;  /* 0x000000ffff179224 */ /* 0x000fe200078e0a17 */
[C---:B------:R-:W-:Y:S01]  /*0de0*/  ISETP.GT.U32.AND P1, PT, R2.reuse, R13, PT ;  /* 0x0000000d0200720c */ /* 0x040fe20003f24070 */
[----:B------:R-:W-:Y:S01]  /*0df0*/  @!P5 IMAD.IADD R9, R9, 0x1, -R2 ;  /* 0x000000010909d824 */ /* 0x000fe200078e0a02 */
[C---:B------:R-:W-:Y:S01]  /*0e00*/  ISETP.GT.U32.AND P5, PT, R2.reuse, R15, PT ;  /* 0x0000000f0200720c */ /* 0x040fe20003fa4070 */
[C---:B------:R-:W-:Y:S01]  /*0e10*/  IMAD R5, R2.reuse, R5, R10 ;  /* 0x0000000502057224 */ /* 0x040fe200078e020a */
[----:B------:R-:W-:Y:S01]  /*0e20*/  STL [R1+0xf30], R23 ;  /* 0x000f301701007387 */ /* 0x000fe20000100800 */
[----:B------:R-:W-:Y:S01]  /*0e30*/  @!P6 IMAD.MOV R7, RZ, RZ, -R7 ;  /* 0x000000ffff07e224 */ /* 0x000fe200078e0a07 */
[----:B------:R-:W-:Y:S01]  /*0e40*/  ISETP.GT.U32.AND P6, PT, R2, R17, PT ;  /* 0x000000110200720c */ /* 0x000fe20003fc4070 */
[----:B------:R-:W-:-:S02]  /*0e50*/  IMAD.MOV.U32 R6, RZ, RZ, R12 ;  /* 0x000000ffff067224 */ /* 0x000fc400078e000c */
[----:B------:R-:W-:Y:S01]  /*0e60*/  IMAD.MOV.U32 R12, RZ, RZ, R9 ;  /* 0x000000ffff0c7224 */ /* 0x000fe200078e0009 */
[----:B------:R0:W-:Y:S01]  /*0e70*/  STL [R1+0xf2c], R7 ;  /* 0x000f2c0701007387 */ /* 0x0001e20000100800 */
[----:B------:R-:W-:Y:S01]  /*0e80*/  @!P4 IMAD.IADD R11, R11, 0x1, -R2 ;  /* 0x000000010b0bc824 */ /* 0x000fe200078e0a02 */
[----:B------:R-:W-:Y:S01]  /*0e90*/  ISETP.GT.U32.AND P4, PT, R2, R5, PT ;  /* 0x000000050200720c */ /* 0x000fe20003f84070 */
[----:B------:R-:W-:Y:S01]  /*0ea0*/  @!P2 IMAD.MOV R12, RZ, RZ, -R12 ;  /* 0x000000ffff0ca224 */ /* 0x000fe200078e0a0c */
[----:B------:R-:W-:Y:S01]  /*0eb0*/  ISETP.GE.AND P2, PT, R18, RZ, PT ;  /* 0x000000ff1200720c */ /* 0x000fe20003f46270 */
[----:B------:R-:W-:-:S03]  /*0ec0*/  IMAD.HI.U32 R4, R3, R6, RZ ;  /* 0x0000000603047227 */ /* 0x000fc600078e00ff */
[----:B------:R1:W-:Y:S01]  /*0ed0*/  STL [R1+0xf28], R12 ;  /* 0x000f280c01007387 */ /* 0x0003e20000100800 */
[----:B------:R-:W-:Y:S01]  /*0ee0*/  @!P1 IMAD.IADD R13, R13, 0x1, -R2 ;  /* 0x000000010d0d9824 */ /* 0x000fe200078e0a02 */
[----:B------:R-:W-:Y:S01]  /*0ef0*/  ISETP.GE.AND P1, PT, R19, RZ, PT ;  /* 0x000000ff1300720c */ /* 0x000fe20003f26270 */
[----:B0-----:R-:W-:Y:S02]  /*0f00*/  IMAD.MOV R7, RZ, RZ, -R4 ;  /* 0x000000ffff077224 */ /* 0x001fe400078e0a04 */
[----:B------:R-:W-:Y:S02]  /*0f10*/  VIADD R10, R93, 0xa ;  /* 0x0000000a5d0a7836 */ /* 0x000fe40000000000 */
[----:B------:R-:W-:Y:S02]  /*0f20*/  @!P6 IMAD.IADD R17, R17, 0x1, -R2 ;  /* 0x000000011111e824 */ /* 0x000fe400078e0a02 */
[----:B------:R-:W-:Y:S01]  /*0f30*/  IMAD R7, R2, R7, R6 ;  /* 0x0000000702077224 */ /* 0x000fe200078e0206 */
[----:B------:R-:W-:Y:S01]  /*0f40*/  IABS R9, R10 ;  /* 0x0000000a00097213 */ /* 0x000fe20000000000 */
[----:B-1----:R-:W-:-:S02]  /*0f50*/  IMAD.MOV.U32 R12, RZ, RZ, R11 ;  /* 0x000000ffff0c7224 */ /* 0x002fc400078e000b */
[----:B------:R-:W-:Y:S02]  /*0f60*/  @!P4 IMAD.IADD R5, R5, 0x1, -R2 ;  /* 0x000000010505c824 */ /* 0x000fe400078e0a02 */
[----:B------:R-:W-:Y:S01]  /*0f70*/  @!P0 IMAD.MOV R12, RZ, RZ, -R12 ;  /* 0x000000ffff0c8224 */ /* 0x000fe200078e0a0c */
[C---:B------:R-:W-:Y:S01]  /*0f80*/  ISETP.GT.U32.AND P0, PT, R2.reuse, R17, PT ;  /* 0x000000110200720c */ /* 0x040fe20003f04070 */
[----:B------:R-:W-:Y:S01]  /*0f90*/  IMAD.MOV.U32 R6, RZ, RZ, R13 ;  /* 0x000000ffff067224 */ /* 0x000fe200078e000d */
[C---:B------:R-:W-:Y:S01]  /*0fa0*/  ISETP.GT.U32.AND P4, PT, R2.reuse, R5, PT ;  /* 0x000000050200720c */ /* 0x040fe20003f84070 */
[----:B------:R-:W-:Y:S01]  /*0fb0*/  VIADD R18, R93, 0xb ;  /* 0x0000000b5d127836 */ /* 0x000fe20000000000 */
[----:B------:R-:W-:Y:S01]  /*0fc0*/  STL [R1+0xf24], R12 ;  /* 0x000f240c01007387 */ /* 0x000fe20000100800 */
[----:B------:R-:W-:Y:S01]  /*0fd0*/  @!P2 IMAD.MOV R6, RZ, RZ, -R6 ;  /* 0x000000ffff06a224 */ /* 0x000fe200078e0a06 */
[----:B------:R-:W-:Y:S01]  /*0fe0*/  ISETP.GT.U32.AND P2, PT, R2, R7, PT ;  /* 0x000000070200720c */ /* 0x000fe20003f44070 */
[----:B------:R-:W-:Y:S01]  /*0ff0*/  IMAD.HI.U32 R4, R3, R9, RZ ;  /* 0x0000000903047227 */ /* 0x000fe200078e00ff */
[----:B------:R-:W-:-:S02]  /*1000*/  IABS R11, R18 ;  /* 0x00000012000b7213 */ /* 0x000fc40000000000 */
[----:B------:R0:W-:Y:S01]  /*1010*/  STL [R1+0xf20], R6 ;  /* 0x000f200601007387 */ /* 0x0001e20000100800 */
[--C-:B------:R-:W-:Y:S01]  /*1020*/  @!P5 IMAD.IADD R15, R15, 0x1, -R2.reuse ;  /* 0x000000010f0fd824 */ /* 0x100fe200078e0a02 */
[----:B------:R-:W-:Y:S01]  /*1030*/  ISETP.GE.AND P5, PT, R20, RZ, PT ;  /* 0x000000ff1400720c */ /* 0x000fe20003fa6270 */
[----:B------:R-:W-:Y:S01]  /*1040*/  VIADD R19, R93, 0xc ;  /* 0x0000000c5d137836 */ /* 0x000fe20000000000 */
[----:B------:R-:W-:Y:S01]  /*1050*/  @!P0 IADD3 R17, PT, PT, R17, -R2, RZ ;  /* 0x8000000211118210 */ /* 0x000fe20007ffe0ff */
[----:B------:R-:W-:Y:S01]  /*1060*/  @!P4 IMAD.IADD R5, R5, 0x1, -R2 ;  /* 0x000000010505c824 */ /* 0x000fe200078e0a02 */
[----:B------:R-:W-:Y:S01]  /*1070*/  ISETP.GT.U32.AND P6, PT, R2, R15, PT ;  /* 0x0000000f0200720c */ /* 0x000fe20003fc4070 */
[----:B------:R-:W-:Y:S01]  /*1080*/  VIADD R20, R93, 0xd ;  /* 0x0000000d5d147836 */ /* 0x000fe20000000000 */
[----:B------:R-:W-:Y:S01]  /*1090*/  ISETP.GE.AND P0, PT, R22, RZ, PT ;  /* 0x000000ff1600720c */ /* 0x000fe20003f06270 */
[----:B------:R-:W-:Y:S02]  /*10a0*/  IMAD.MOV.U32 R66, RZ, RZ, R17 ;  /* 0x000000ffff427224 */ /* 0x000fe400078e0011 */
[----:B0-----:R-:W-:-:S02]  /*10b0*/  IMAD.MOV R6, RZ, RZ, -R4 ;  /* 0x000000ffff067224 */ /* 0x001fc400078e0a04 */
[----:B------:R-:W-:-:S04]  /*10c0*/  IMAD.HI.U32 R4, R3, R11, RZ ;  /* 0x0000000b03047227 */ /* 0x000fc800078e00ff */
[C---:B------:R-:W-:Y:S01]  /*10d0*/  IMAD R9, R2.reuse, R6, R9 ;  /* 0x0000000602097224 */ /* 0x040fe200078e0209 */
[----:B------:R-:W-:Y:S01]  /*10e0*/  IABS R6, R19 ;  /* 0x0000001300067213 */ /* 0x000fe20000000000 */
[----:B------:R-:W-:Y:S02]  /*10f0*/  IMAD.MOV R4, RZ, RZ, -R4 ;  /* 0x000000ffff047224 */ /* 0x000fe400078e0a04 */
[----:B------:R-:W-:Y:S01]  /*1100*/  @!P5 IMAD.MOV R66, RZ, RZ, -R66 ;  /* 0x000000ffff42d224 */ /* 0x000fe200078e0a42 */
[C---:B------:R-:W-:Y:S01]  /*1110*/  ISETP.GT.U32.AND P4, PT, R2.reuse, R9, PT ;  /* 0x000000090200720c */ /* 0x040fe20003f84070 */
[----:B------:R-:W-:Y:S02]  /*1120*/  IMAD R11, R2, R4, R11 ;  /* 0x00000004020b7224 */ /* 0x000fe400078e020b */
[--C-:B------:R-:W-:Y:S01]  /*1130*/  @!P2 IMAD.IADD R7, R7, 0x1, -R2.reuse ;  /* 0x000000010707a824 */ /* 0x100fe200078e0a02 */
[----:B------:R-:W-:Y:S01]  /*1140*/  ISETP.GE.AND P2, PT, R10, RZ, PT ;  /* 0x000000ff0a00720c */ /* 0x000fe20003f46270 */
[----:B------:R-:W-:Y:S01]  /*1150*/  @!P6 IMAD.IADD R15, R15, 0x1, -R2 ;  /* 0x000000010f0fe824 */ /* 0x000fe200078e0a02 */
[----:B------:R-:W-:Y:S01]  /*1160*/  ISETP.GT.U32.AND P5, PT, R2, R11, PT ;  /* 0x0000000b0200720c */ /* 0x000fe20003fa4070 */
[----:B------:R-:W-:Y:S01]  /*1170*/  IMAD.HI.U32 R4, R3, R6, RZ ;  /* 0x0000000603047227 */ /* 0x000fe200078e00ff */
[----:B------:R-:W-:-:S02]  /*1180*/  ISETP.GE.AND P6, PT, R21, RZ, PT ;  /* 0x000000ff1500720c */ /* 0x000fc40003fc6270 */
[----:B------:R-:W-:Y:S01]  /*1190*/  IABS R10, R20 ;  /* 0x00000014000a7213 */ /* 0x000fe20000000000 */
[----:B------:R-:W-:Y:S02]  /*11a0*/  VIADD R21, R93, 0xe ;  /* 0x0000000e5d157836 */ /* 0x000fe40000000000 */
[----:B------:R-:W-:Y:S01]  /*11b0*/  @!P4 IMAD.IADD R9, R9, 0x1, -R2 ;  /* 0x000000010909c824 */ /* 0x000fe200078e0a02 */
[----:B------:R-:W-:Y:S01]  /*11c0*/  ISETP.GT.U32.AND P4, PT, R2, R7, PT ;  /* 0x000000070200720c */ /* 0x000fe20003f84070 */
[----:B------:R-:W-:Y:S01]  /*11d0*/  VIADD R22, R93, 0xf ;  /* 0x0000000f5d167836 */ /* 0x000fe20000000000 */
[----:B------:R-:W-:Y:S01]  /*11e0*/  IABS R12, R21 ;  /* 0x00000015000c7213 */ /* 0x000fe20000000000 */
[----:B------:R-:W-:Y:S02]  /*11f0*/  IMAD.MOV R13, RZ, RZ, -R4 ;  /* 0x000000ffff0d7224 */ /* 0x000fe400078e0a04 */
[----:B------:R-:W-:Y:S01]  /*1200*/  @!P5 IMAD.IADD R11, R11, 0x1, -R2 ;  /* 0x000000010b0bd824 */ /* 0x000fe200078e0a02 */
[----:B------:R-:W-:Y:S01]  /*1210*/  IABS R16, R22 ;  /* 0x0000001600107213 */ /* 0x000fe20000000000 */
[----:B------:R-:W-:-:S02]  /*1220*/  IMAD.MOV.U32 R58, RZ, RZ, R5 ;  /* 0x000000ffff3a7224 */ /* 0x000fc400078e0005 */
[----:B------:R-:W-:Y:S01]  /*1230*/  IMAD.MOV.U32 R23, RZ, RZ, R15 ;  /* 0x000000ffff177224 */ /* 0x000fe200078e000f */
[C---:B------:R-:W-:Y:S01]  /*1240*/  ISETP.GT.U32.AND P5, PT, R2.reuse, R11, PT ;  /* 0x0000000b0200720c */ /* 0x040fe20003fa4070 */
[----:B------:R-:W-:Y:S02]  /*1250*/  IMAD R5, R2, R13, R6 ;  /* 0x0000000d02057224 */ /* 0x000fe400078e0206 */
[----:B------:R-:W-:Y:S02]  /*1260*/  IMAD.MOV.U32 R15, RZ, RZ, R12 ;  /* 0x000000ffff0f7224 */ /* 0x000fe400078e000c */
[----:B------:R-:W-:-:S04]  /*1270*/  IMAD.HI.U32 R4, R3, R10, RZ ;  /* 0x0000000a03047227 */ /* 0x000fc800078e00ff */
[----:B------:R-:W-:Y:S01]  /*1280*/  @!P4 IMAD.IADD R7, R7, 0x1, -R2 ;  /* 0x000000010707c824 */ /* 0x000fe200078e0a02 */
[----:B------:R-:W-:Y:S01]  /*1290*/  ISETP.GT.U32.AND P4, PT, R2, R5, PT ;  /* 0x000000050200720c */ /* 0x000fe20003f84070 */
[----:B------:R-:W-:Y:S02]  /*12a0*/  IMAD.MOV.U32 R12, RZ, RZ, R16 ;  /* 0x000000ffff0c7224 */ /* 0x000fe400078e0010 */
[----:B------:R-:W-:-:S04]  /*12b0*/  IMAD.HI.U32 R6, R3, R15, RZ ;  /* 0x0000000f03067227 */ /* 0x000fc800078e00ff */
[----:B------:R-:W-:Y:S01]  /*12c0*/  @!P6 IMAD.MOV R58, RZ, RZ, -R58 ;  /* 0x000000ffff3ae224 */ /* 0x000fe200078e0a3a */
[----:B------:R-:W-:Y:S01]  /*12d0*/  ISETP.GE.AND P6, PT, R18, RZ, PT ;  /* 0x000000ff1200720c */ /* 0x000fe20003fc6270 */
[----:B------:R-:W-:Y:S01]  /*12e0*/  @!P1 IMAD.MOV R23, RZ, RZ, -R23 ;  /* 0x000000ffff179224 */ /* 0x000fe200078e0a17 */
[----:B------:R-:W-:Y:S01]  /*12f0*/  ISETP.GT.U32.AND P1, PT, R2, R9, PT ;  /* 0x000000090200720c */ /* 0x000fe20003f24070 */
[----:B------:R-:W-:Y:S02]  /*1300*/  IMAD.MOV R13, RZ, RZ, -R4 ;  /* 0x000000ffff0d7224 */ /* 0x000fe400078e0a04 */
[----:B------:R-:W-:Y:S01]  /*1310*/  IMAD.HI.U32 R4, R3, R12, RZ ;  /* 0x0000000c03047227 */ /* 0x000fe200078e00ff */
[----:B------:R0:W-:Y:S03]  /*1320*/  STL [R1+0xf1c], R23 ;  /* 0x000f1c1701007387 */ /* 0x0001e60000100800 */
[----:B------:R-:W-:-:S02]  /*1330*/  IMAD.MOV R6, RZ, RZ, -R6 ;  /* 0x000000ffff067224 */ /* 0x000fc400078e0a06 */
[----:B------:R-:W-:Y:S02]  /*1340*/  VIADD R16, R93, 0x10 ;  /* 0x000000105d107836 */ /* 0x000fe40000000000 */
[----:B------:R-:W-:Y:S02]  /*1350*/  IMAD.MOV R17, RZ, RZ, -R4 ;  /* 0x000000ffff117224 */ /* 0x000fe400078e0a04 */
[C---:B------:R-:W-:Y:S01]  /*1360*/  IMAD R15, R2.reuse, R6, R15 ;  /* 0x00000006020f7224 */ /* 0x040fe200078e020f */
[----:B------:R-:W-:Y:S01]  /*1370*/  IABS R6, R16 ;  /* 0x0000001000067213 */ /* 0x000fe20000000000 */
[----:B------:R-:W-:Y:S02]  /*1380*/  @!P5 IMAD.IADD R11, R11, 0x1, -R2 ;  /* 0x000000010b0bd824 */ /* 0x000fe400078e0a02 */
[----:B------:R-:W-:Y:S01]  /*1390*/  IMAD.MOV.U32 R68, RZ, RZ, R7 ;  /* 0x000000ffff447224 */ /* 0x000fe200078e0007 */
[C---:B------:R-:W-:Y:S01]  /*13a0*/  ISETP.GT.U32.AND P5, PT, R2.reuse, R15, PT ;  /* 0x0000000f0200720c */ /* 0x040fe20003fa4070 */
[----:B------:R-:W-:Y:S01]  /*13b0*/  IMAD R7, R2, R17, R12 ;  /* 0x0000001102077224 */ /* 0x000fe200078e020c */
[----:B------:R-:W-:Y:S01]  /*13c0*/  IADD3 R17, PT, PT, R93, 0x11, RZ ;  /* 0x000000115d117810 */ /* 0x000fe20007ffe0ff */
[----:B------:R-:W-:-:S02]  /*13d0*/  IMAD.MOV.U32 R63, RZ, RZ, R11 ;  /* 0x000000ffff3f7224 */ /* 0x000fc400078e000b */
[----:B------:R-:W-:Y:S02]  /*13e0*/  @!P4 IMAD.IADD R5, R5, 0x1, -R2 ;  /* 0x000000010505c824 */ /* 0x000fe400078e0a02 */
[C---:B------:R-:W-:Y:S02]  /*13f0*/  IMAD R13, R2.reuse, R13, R10 ;  /* 0x0000000d020d7224 */ /* 0x040fe400078e020a */
[----:B------:R-:W-:Y:S01]  /*1400*/  @!P6 IMAD.MOV R63, RZ, RZ, -R63 ;  /* 0x000000ffff3fe224 */ /* 0x000fe200078e0a3f */
[C---:B------:R-:W-:Y:S01]  /*1410*/  ISETP.GT.U32.AND P6, PT, R2.reuse, R7, PT ;  /* 0x000000070200720c */ /* 0x040fe20003fc4070 */
[----:B------:R-:W-:Y:S01]  /*1420*/  @!P1 IMAD.IADD R9, R9, 0x1, -R2 ;  /* 0x0000000109099824 */ /* 0x000fe200078e0a02 */
[C---:B------:R-:W-:Y:S01]  /*1430*/  ISETP.GT.U32.AND P4, PT, R2.reuse, R13, PT ;  /* 0x0000000d0200720c */ /* 0x040fe20003f84070 */
[----:B------:R-:W-:Y:S01]  /*1440*/  @!P0 IMAD.MOV R68, RZ, RZ, -R68 ;  /* 0x000000ffff448224 */ /* 0x000fe200078e0a44 */
[----:B------:R-:W-:Y:S01]  /*1450*/  ISETP.GT.U32.AND P0, PT, R2, R5, PT ;  /* 0x000000050200720c */ /* 0x000fe20003f04070 */
[----:B------:R-:W-:Y:S01]  /*1460*/  IMAD.HI.U32 R4, R3, R6, RZ ;  /* 0x0000000603047227 */ /* 0x000fe200078e00ff */
[----:B------:R-:W-:-:S03]  /*1470*/  ISETP.GE.AND P1, PT, R19, RZ, PT ;  /* 0x000000ff1300720c */ /* 0x000fc60003f26270 */
[----:B------:R-:W-:Y:S02]  /*1480*/  IMAD.MOV.U32 R62, RZ, RZ, R9 ;  /* 0x000000ffff3e7224 */ /* 0x000fe400078e0009 */
[----:B------:R-:W-:Y:S01]  /*1490*/  IMAD.MOV R9, RZ, RZ, -R4 ;  /* 0x000000ffff097224 */ /* 0x000fe200078e0a04 */
[----:B------:R-:W-:Y:S01]  /*14a0*/  IABS R4, R17 ;  /* 0x0000001100047213 */ /* 0x000fe20000000000 */
[----:B------:R-:W-:Y:S02]  /*14b0*/  @!P5 IMAD.IADD R15, R15, 0x1, -R2 ;  /* 0x000000010f0fd824 */ /* 0x000fe400078e0a02 */
[C---:B------:R-:W-:Y:S02]  /*14c0*/  IMAD R9, R2.reuse, R9, R6 ;  /* 0x0000000902097224 */ /* 0x040fe400078e0206 */
[----:B------:R-:W-:Y:S02]  /*14d0*/  IMAD.MOV.U32 R6, RZ, RZ, R4 ;  /* 0x000000ffff067224 */ /* 0x000fe400078e0004 */
[--C-:B------:R-:W-:Y:S01]  /*14e0*/  @!P6 IMAD.IADD R7, R7, 0x1, -R2.reuse ;  /* 0x000000010707e824 */ /* 0x100fe200078e0a02 */
[----:B------:R-:W-:Y:S01]  /*14f0*/  ISETP.GT.U32.AND P6, PT, R2, R15, PT ;  /* 0x0000000f0200720c */ /* 0x000fe20003fc4070 */
[--C-:B------:R-:W-:Y:S01]  /*1500*/  @!P0 IMAD.IADD R5, R5, 0x1, -R2.reuse ;  /* 0x0000000105058824 */ /* 0x100fe200078e0a02 */
[----:B------:R-:W-:Y:S01]  /*1510*/  ISETP.GE.AND P0, PT, R21, RZ, PT ;  /* 0x000000ff1500720c */ /* 0x000fe20003f06270 */
[----:B------:R-:W-:Y:S01]  /*1520*/  @!P4 IMAD.IADD R13, R13, 0x1, -R2 ;  /* 0x000000010d0dc824 */ /* 0x000fe200078e0a02 */
[----:B------:R-:W-:Y:S01]  /*1530*/  ISETP.GE.AND P4, PT, R22, RZ, PT ;  /* 0x000000ff1600720c */ /* 0x000fe20003f86270 */
[----:B------:R-:W-:-:S03]  /*1540*/  IMAD.HI.U32 R4, R3, R6, RZ ;  /* 0x0000000603047227 */ /* 0x000fc600078e00ff */
[C---:B------:R-:W-:Y:S01]  /*1550*/  ISETP.GT.U32.AND P5, PT, R2.reuse, R13, PT ;  /* 0x0000000d0200720c */ /* 0x040fe20003fa4070 */
[----:B------:R-:W-:Y:S02]  /*1560*/  IMAD.MOV.U32 R67, RZ, RZ, R5 ;  /* 0x000000ffff437224 */ /* 0x000fe400078e0005 */
[----:B------:R-:W-:Y:S02]  /*1570*/  IMAD.MOV R5, RZ, RZ, -R4 ;  /* 0x000000ffff057224 */ /* 0x000fe400078e0a04 */
[----:B------:R-:W-:Y:S02]  /*1580*/  @!P6 IMAD.IADD R15, R15, 0x1, -R2 ;  /* 0x000000010f0fe824 */ /* 0x000fe400078e0a02 */
[C---:B------:R-:W-:Y:S02]  /*1590*/  IMAD R5, R2.reuse, R5, R6 ;  /* 0x0000000502057224 */ /* 0x040fe400078e0206 */
[----:B------:R-:W-:Y:S02]  /*15a0*/  VIADD R18, R93, 0x12 ;  /* 0x000000125d127836 */ /* 0x000fe40000000000 */
[----:B------:R-:W-:Y:S01]  /*15b0*/  @!P2 IMAD.MOV R62, RZ, RZ, -R62 ;  /* 0x000000ffff3ea224 */ /* 0x000fe200078e0a3e */
[C---:B------:R-:W-:Y:S01]  /*15c0*/  ISETP.GT.U32.AND P6, PT, R2.reuse, R5, PT ;  /* 0x000000050200720c */ /* 0x040fe20003fc4070 */
[----:B------:R-:W-:Y:S01]  /*15d0*/  @!P5 IMAD.IADD R13, R13, 0x1, -R2 ;  /* 0x000000010d0dd824 */ /* 0x000fe200078e0a02 */
[----:B------:R-:W-:Y:S01]  /*15e0*/  IABS R11, R18 ;  /* 0x00000012000b7213 */ /* 0x000fe20000000000 */
[----:B------:R-:W-:Y:S01]  /*15f0*/  @!P1 IMAD.MOV R67, RZ, RZ, -R67 ;  /* 0x000000ffff439224 */ /* 0x000fe200078e0a43 */
[----:B------:R-:W-:Y:S01]  /*1600*/  ISETP.GT.U32.AND P5, PT, R2, R9, PT ;  /* 0x000000090200720c */ /* 0x000fe20003fa4070 */
[C---:B------:R-:W-:Y:S01]  /*1610*/  VIADD R19, R93.reuse, 0x13 ;  /* 0x000000135d137836 */ /* 0x040fe20000000000 */
[----:B------:R-:W-:Y:S01]  /*1620*/  ISETP.GE.AND P2, PT, R20, RZ, PT ;  /* 0x000000ff1400720c */ /* 0x000fe20003f46270 */
[----:B------:R-:W-:Y:S01]  /*1630*/  VIADD R20, R93, 0x14 ;  /* 0x000000145d147836 */ /* 0x000fe20000000000 */
[----:B------:R-:W-:Y:S01]  /*1640*/  ISETP.GT.U32.AND P1, PT, R2, R7, PT ;  /* 0x000000070200720c */ /* 0x000fe20003f24070 */
[----:B------:R-:W-:Y:S01]  /*1650*/  IMAD.HI.U32 R4, R3, R11, RZ ;  /* 0x0000000b03047227 */ /* 0x000fe200078e00ff */
[----:B------:R-:W-:-:S02]  /*1660*/  IABS R10, R19 ;  /* 0x00000013000a7213 */ /* 0x000fc40000000000 */
[----:B------:R-:W-:Y:S01]  /*1670*/  IABS R12, R20 ;  /* 0x00000014000c7213 */ /* 0x000fe20000000000 */
[----:B------:R-:W-:Y:S02]  /*1680*/  @!P6 IMAD.IADD R5, R5, 0x1, -R2 ;  /* 0x000000010505e824 */ /* 0x000fe400078e0a02 */
[----:B------:R-:W-:Y:S02]  /*1690*/  IMAD.MOV R6, RZ, RZ, -R4 ;  /* 0x000000ffff067224 */ /* 0x000fe400078e0a04 */
[----:B------:R-:W-:Y:S01]  /*16a0*/  @!P5 IMAD.IADD R9, R9, 0x1, -R2 ;  /* 0x000000010909d824 */ /* 0x000fe200078e0a02 */
[C---:B------:R-:W-:Y:S01]  /*16b0*/  ISETP.GT.U32.AND P6, PT, R2.reuse, R5, PT ;  /* 0x000000050200720c */ /* 0x040fe20003fc4070 */
[----:B------:R-:W-:Y:S01]  /*16c0*/  IMAD R11, R2, R6, R11 ;  /* 0x00000006020b7224 */ /* 0x000fe200078e020b */
[----:B------:R-:W-:Y:S01]  /*16d0*/  ISETP.GE.AND P5, PT, R17, RZ, PT ;  /* 0x000000ff1100720c */ /* 0x000fe20003fa6270 */
[----:B------:R-:W-:-:S04]  /*16e0*/  IMAD.HI.U32 R6, R3, R12, RZ ;  /* 0x0000000c03067227 */ /* 0x000fc800078e00ff */
[----:B------:R-:W-:Y:S02]  /*16f0*/  IMAD.MOV.U32 R61, RZ, RZ, R13 ;  /* 0x000000ffff3d7224 */ /* 0x000fe400078e000d */
[----:B------:R-:W-:Y:S01]  /*1700*/  @!P1 IMAD.IADD R7, R7, 0x1, -R2 ;  /* 0x0000000107079824 */ /* 0x000fe200078e0a02 */
[----:B------:R-:W-:Y:S01]  /*1710*/  ISETP.GE.AND P1, PT, R16, RZ, PT ;  /* 0x000000ff1000720c */ /* 0x000fe20003f26270 */
[----:B------:R-:W-:Y:S02]  /*1720*/  IMAD.MOV.U32 R60, RZ, RZ, R15 ;  /* 0x000000ffff3c7224 */ /* 0x000fe400078e000f */
[----:B------:R-:W-:Y:S01]  /*1730*/  @!P2 IMAD.MOV R61, RZ, RZ, -R61 ;  /* 0x000000ffff3da224 */ /* 0x000fe200078e0a3d */
[----:B------:R-:W-:Y:S01]  /*1740*/  ISETP.GT.U32.AND P2, PT, R2, R9, PT ;  /* 0x000000090200720c */ /* 0x000fe20003f44070 */
[----:B------:R-:W-:Y:S01]  /*1750*/  IMAD.MOV R15, RZ, RZ, -R6 ;  /* 0x000000ffff0f7224 */ /* 0x000fe200078e0a06 */
[----:B------:R-:W-:Y:S01]  /*1760*/  @!P6 IADD3 R5, PT, PT, R5, -R2, RZ ;  /* 0x800000020505e210 */ /* 0x000fe20007ffe0ff */
[----:B------:R-:W-:-:S02]  /*1770*/  IMAD.MOV.U32 R59, RZ, RZ, R7 ;  /* 0x000000ffff3b7224 */ /* 0x000fc400078e0007 */
[----:B------:R-:W-:-:S04]  /*1780*/  IMAD.HI.U32 R4, R3, R10, RZ ;  /* 0x0000000a03047227 */ /* 0x000fc800078e00ff */
[----:B------:R-:W-:Y:S01]  /*1790*/  @!P0 IMAD.MOV R60, RZ, RZ, -R60 ;  /* 0x000000ffff3c8224 */ /* 0x000fe200078e0a3c */
[C---:B------:R-:W-:Y:S01]  /*17a0*/  ISETP.GT.U32.AND P0, PT, R2.reuse, R11, PT ;  /* 0x0000000b0200720c */ /* 0x040fe20003f04070 */
[C---:B------:R-:W-:Y:S02]  /*17b0*/  IMAD R7, R2.reuse, R15, R12 ;  /* 0x0000000f02077224 */ /* 0x040fe400078e020c */
[----:B------:R-:W-:Y:S02]  /*17c0*/  IMAD.MOV R13, RZ, RZ, -R4 ;  /* 0x000000ffff0d7224 */ /* 0x000fe400078e0a04 */
[C---:B------:R-:W-:Y:S01]  /*17d0*/  VIADD R12, R93.reuse, 0x16 ;  /* 0x000000165d0c7836 */ /* 0x040fe20000000000 */
[C---:B------:R-:W-:Y:S01]  /*17e0*/  ISETP.GT.U32.AND P6, PT, R2.reuse, R7, PT ;  /* 0x000000070200720c */ /* 0x040fe20003fc4070 */
[----:B------:R-:W-:Y:S02]  /*17f0*/  IMAD R13, R2, R13, R10 ;  /* 0x0000000d020d7224 */ /* 0x000fe400078e020a */
[----:B------:R-:W-:Y:S01]  /*1800*/  VIADD R10, R93, 0x15 ;  /* 0x000000155d0a7836 */ /* 0x000fe20000000000 */
[----:B------:R-:W-:Y:S01]  /*1810*/  IABS R4, R12 ;  /* 0x0000000c00047213 */ /* 0x000fe20000000000 */
[--C-:B------:R-:W-:Y:S01]  /*1820*/  @!P2 IMAD.IADD R9, R9, 0x1, -R2.reuse ;  /* 0x000000010909a824 */ /* 0x100fe200078e0a02 */
[----:B------:R-:W-:Y:S01]  /*1830*/  ISETP.GE.AND P2, PT, R18, RZ, PT ;  /* 0x000000ff1200720c */ /* 0x000fe20003f46270 */
[----:B------:R-:W-:Y:S01]  /*1840*/  @!P0 IMAD.IADD R11, R11, 0x1, -R2 ;  /* 0x000000010b0b8824 */ /* 0x000fe200078e0a02 */
[----:B------:R-:W-:Y:S01]  /*1850*/  IABS R6, R10 ;  /* 0x0000000a00067213 */ /* 0x000fe20000000000 */
[----:B------:R-:W-:Y:S01]  /*1860*/  IMAD.MOV.U32 R64, RZ, RZ, R9 ;  /* 0x000000ffff407224 */ /* 0x000fe200078e0009 */
[----:B------:R-:W-:Y:S01]  /*1870*/  ISETP.GE.AND P0, PT, R19, RZ, PT ;  /* 0x000000ff1300720c */ /* 0x000fe20003f06270 */
[----:B------:R-:W-:-:S02]  /*1880*/  IMAD.MOV.U32 R9, RZ, RZ, R4 ;  /* 0x000000ffff097224 */ /* 0x000fc400078e0004 */
[----:B------:R-:W-:Y:S01]  /*1890*/  @!P1 IMAD.MOV R64, RZ, RZ, -R64 ;  /* 0x000000ffff409224 */ /* 0x000fe200078e0a40 */
[----:B------:R-:W-:Y:S01]  /*18a0*/  ISETP.GT.U32.AND P1, PT, R2, R11, PT ;  /* 0x0000000b0200720c */ /* 0x000fe20003f24070 */
[----:B------:R-:W-:Y:S02]  /*18b0*/  @!P6 IMAD.IADD R7, R7, 0x1, -R2 ;  /* 0x000000010707e824 */ /* 0x000fe400078e0a02 */
[----:B------:R-:W-:-:S03]  /*18c0*/  IMAD.HI.U32 R4, R3, R6, RZ ;  /* 0x0000000603047227 */ /* 0x000fc600078e00ff */
[----:B------:R-:W-:Y:S01]  /*18d0*/  ISETP.GT.U32.AND P6, PT, R2, R7, PT ;  /* 0x000000070200720c */ /* 0x000fe20003fc4070 */
[----:B------:R-:W-:Y:S02]  /*18e0*/  IMAD.MOV.U32 R65, RZ, RZ, R5 ;  /* 0x000000ffff417224 */ /* 0x000fe400078e0005 */
[----:B------:R-:W-:Y:S02]  /*18f0*/  IMAD.MOV R5, RZ, RZ, -R4 ;  /* 0x000000ffff057224 */ /* 0x000fe400078e0a04 */
[----:B------:R-:W-:-:S04]  /*1900*/  IMAD.HI.U32 R4, R3, R9, RZ ;  /* 0x0000000903047227 */ /* 0x000fc800078e00ff */
[C---:B------:R-:W-:Y:S02]  /*1910*/  IMAD R5, R2.reuse, R5, R6 ;  /* 0x0000000502057224 */ /* 0x040fe400078e0206 */
[----:B------:R-:W-:Y:S02]  /*1920*/  IMAD.MOV R4, RZ, RZ, -R4 ;  /* 0x000000ffff047224 */ /* 0x000fe400078e0a04 */
[----:B------:R-:W-:Y:S01]  /*1930*/  @!P4 IMAD.MOV R59, RZ, RZ, -R59 ;  /* 0x000000ffff3bc224 */ /* 0x000fe200078e0a3b */
[C---:B------:R-:W-:Y:S01]  /*1940*/  ISETP.GT.U32.AND P4, PT, R2.reuse, R13, PT ;  /* 0x0000000d0200720c */ /* 0x040fe20003f84070 */
[----:B------:R-:W-:Y:S01]  /*1950*/  @!P1 IMAD.IADD R11, R11, 0x1, -R2 ;  /* 0x000000010b0b9824 */ /* 0x000fe200078e0a02 */
[C---:B------:R-:W-:Y:S01]  /*1960*/  ISETP.GT.U32.AND P1, PT, R2.reuse, R5, PT ;  /* 0x000000050200720c */ /* 0x040fe20003f24070 */
[----:B------:R-:W-:Y:S02]  /*1970*/  IMAD R9, R2, R4, R9 ;  /* 0x0000000402097224 */ /* 0x000fe400078e0209 */
[----:B------:R-:W-:-:S02]  /*1980*/  VIADD R16, R93, 0x17 ;  /* 0x000000175d107836 */ /* 0x000fc40000000000 */
[--C-:B------:R-:W-:Y:S01]  /*1990*/  @!P6 IMAD.IADD R7, R7, 0x1, -R2.reuse ;  /* 0x000000010707e824 */ /* 0x100fe200078e0a02 */
[----:B------:R-:W-:Y:S01]  /*19a0*/  ISETP.GT.U32.AND P6, PT, R2, R9, PT ;  /* 0x000000090200720c */ /* 0x000fe20003fc4070 */
[----:B------:R-:W-:Y:S01]  /*19b0*/  VIADD R17, R93, 0x18 ;  /* 0x000000185d117836 */ /* 0x000fe20000000000 */
[----:B------:R-:W-:Y:S01]  /*19c0*/  IABS R15, R16 ;  /* 0x00000010000f7213 */ /* 0x000fe20000000000 */
[----:B0-----:R-:W-:Y:S02]  /*19d0*/  IMAD.MOV.U32 R23, RZ, RZ, R11 ;  /* 0x000000ffff177224 */ /* 0x001fe400078e000b */
[----:B------:R-:W-:Y:S01]  /*19e0*/  @!P4 IMAD.IADD R13, R13, 0x1, -R2 ;  /* 0x000000010d0dc824 */ /* 0x000fe200078e0a02 */
[----:B------:R-:W-:Y:S01]  /*19f0*/  IABS R6, R17 ;  /* 0x0000001100067213 */ /* 0x000fe20000000000 */
[----:B------:R-:W-:-:S03]  /*1a00*/  IMAD.HI.U32 R4, R3, R15, RZ ;  /* 0x0000000f03047227 */ /* 0x000fc600078e00ff */
[----:B------:R-:W-:Y:S01]  /*1a10*/  ISETP.GT.U32.AND P4, PT, R2, R13, PT ;  /* 0x0000000d0200720c */ /* 0x000fe20003f84070 */
[----:B------:R-:W-:Y:S01]  /*1a20*/  @!P1 IMAD.IADD R5, R5, 0x1, -R2 ;  /* 0x0000000105059824 */ /* 0x000fe200078e0a02 */
[----:B------:R-:W-:Y:S01]  /*1a30*/  ISETP.GE.AND P1, PT, R12, RZ, PT ;  /* 0x000000ff0c00720c */ /* 0x000fe20003f26270 */
[----:B------:R-:W-:Y:S02]  /*1a40*/  IMAD.MOV R4, RZ, RZ, -R4 ;  /* 0x000000ffff047224 */ /* 0x000fe400078e0a04 */
[----:B------:R-:W-:Y:S01]  /*1a50*/  @!P6 IMAD.IADD R9, R9, 0x1, -R2 ;  /* 0x000000010909e824 */ /* 0x000fe200078e0a02 */
[C---:B------:R-:W-:Y:S01]  /*1a60*/  ISETP.GT.U32.AND P6, PT, R2.reuse, R5, PT ;  /* 0x000000050200720c */ /* 0x040fe20003fc4070 */
[----:B------:R-:W-:Y:S02]  /*1a70*/  IMAD R15, R2, R4, R15 ;  /* 0x00000004020f7224 */ /* 0x000fe400078e020f */
[----:B------:R-:W-:-:S04]  /*1a80*/  IMAD.HI.U32 R4, R3, R6, RZ ;  /* 0x0000000603047227 */ /* 0x000fc800078e00ff */
[----:B------:R-:W-:Y:S02]  /*1a90*/  IMAD.MOV.U32 R11, RZ, RZ, R7 ;  /* 0x000000ffff0b7224 */ /* 0x000fe400078e0007 */
[----:B------:R-:W-:Y:S02]  /*1aa0*/  IMAD.MOV R7, RZ, RZ, -R4 ;  /* 0x000000ffff077224 */ /* 0x000fe400078e0a04 */
[----:B------:R-:W-:Y:S01]  /*1ab0*/  @!P5 IMAD.MOV R65, RZ, RZ, -R65 ;  /* 0x000000ffff41d224 */ /* 0x000fe200078e0a41 */
[----:B------:R-:W-:Y:S01]  /*1ac0*/  ISETP.GE.AND P5, PT, R20, RZ, PT ;  /* 0x000000ff1400720c */ /* 0x000fe20003fa6270 */
[----:B------:R-:W-:Y:S02]  /*1ad0*/  IMAD R7, R2, R7, R6 ;  /* 0x0000000702077224 */ /* 0x000fe400078e0206 */
[----:B------:R-:W-:Y:S01]  /*1ae0*/  @!P4 IMAD.IADD R13, R13, 0x1, -R2 ;  /* 0x000000010d0dc824 */ /* 0x000fe200078e0a02 */
[----:B------:R-:W-:Y:S01]  /*1af0*/  ISETP.GE.AND P4, PT, R10, RZ, PT ;  /* 0x000000ff0a00720c */ /* 0x000fe20003f86270 */
[----:B------:R-:W-:-:S02]  /*1b00*/  VIADD R19, R93, 0x1a ;  /* 0x0000001a5d137836 */ /* 0x000fc40000000000 */
[--C-:B------:R-:W-:Y:S01]  /*1b10*/  @!P6 IMAD.IADD R5, R5, 0x1, -R2.reuse ;  /* 0x000000010505e824 */ /* 0x100fe200078e0a02 */
[C---:B------:R-:W-:Y:S01]  /*1b20*/  ISETP.GT.U32.AND P6, PT, R2.reuse, R7, PT ;  /* 0x000000070200720c */ /* 0x040fe20003fc4070 */
[----:B------:R-:W-:Y:S01]  /*1b30*/  @!P0 IMAD.MOV R13, RZ, RZ, -R13 ;  /* 0x000000ffff0d8224 */ /* 0x000fe200078e0a0d */
[C---:B------:R-:W-:Y:S01]  /*1b40*/  ISETP.GT.U32.AND P0, PT, R2.reuse, R15, PT ;  /* 0x0000000f0200720c */ /* 0x040fe20003f04070 */
[C---:B------:R-:W-:Y:S01]  /*1b50*/  VIADD R18, R93.reuse, 0x19 ;  /* 0x000000195d127836 */ /* 0x040fe20000000000 */
[----:B------:R-:W-:Y:S01]  /*1b60*/  IABS R12, R19 ;  /* 0x00000013000c7213 */ /* 0x000fe20000000000 */
[----:B------:R-:W-:Y:S02]  /*1b70*/  VIADD R20, R93, 0x1b ;  /* 0x0000001b5d147836 */ /* 0x000fe40000000000 */
[----:B------:R-:W-:Y:S01]  /*1b80*/  @!P2 IMAD.MOV R23, RZ, RZ, -R23 ;  /* 0x000000ffff17a224 */ /* 0x000fe200078e0a17 */
[----:B------:R-:W-:Y:S01]  /*1b90*/  IABS R10, R18 ;  /* 0x00000012000a7213 */ /* 0x000fe20000000000 */
[----:B------:R-:W-:Y:S01]  /*1ba0*/  @!P5 IMAD.MOV R11, RZ, RZ, -R11 ;  /* 0x000000ffff0bd224 */ /* 0x000fe200078e0a0b */
[----:B------:R-:W-:Y:S01]  /*1bb0*/  ISETP.GT.U32.AND P2, PT, R2, R9, PT ;  /* 0x000000090200720c */ /* 0x000fe20003f44070 */
[----:B------:R-:W-:Y:S01]  /*1bc0*/  IMAD.HI.U32 R6, R3, R12, RZ ;  /* 0x0000000c03067227 */ /* 0x000fe200078e00ff */
[----:B------:R-:W-:Y:S01]  /*1bd0*/  ISETP.GE.AND P5, PT, R16, RZ, PT ;  /* 0x000000ff1000720c */ /* 0x000fe20003fa6270 */
[----:B------:R-:W-:Y:S01]  /*1be0*/  STL [R1+0xf34], R23 ;  /* 0x000f341701007387 */ /* 0x000fe20000100800 */
[----:B------:R-:W-:Y:S01]  /*1bf0*/  IABS R16, R20 ;  /* 0x0000001400107213 */ /* 0x000fe20000000000 */
[----:B------:R-:W-:-:S02]  /*1c00*/  @!P6 IMAD.IADD R7, R7, 0x1, -R2 ;  /* 0x000000010707e824 */ /* 0x000fc400078e0a02 */
[----:B------:R0:W-:Y:S01]  /*1c10*/  STL [R1+0xf38], R13 ;  /* 0x000f380d01007387 */ /* 0x0001e20000100800 */
[----:B------:R-:W-:Y:S02]  /*1c20*/  IMAD.HI.U32 R4, R3, R10, RZ ;  /* 0x0000000a03047227 */ /* 0x000fe400078e00ff */
[----:B------:R-:W-:Y:S01]  /*1c30*/  ISETP.GT.U32.AND P6, PT, R2, R7, PT ;  /* 0x000000070200720c */ /* 0x000fe20003fc4070 */
[----:B------:R1:W-:Y:S01]  /*1c40*/  STL [R1+0xf3c], R11 ;  /* 0x000f3c0b01007387 */ /* 0x0003e20000100800 */
[--C-:B------:R-:W-:Y:S01]  /*1c50*/  @!P0 IMAD.IADD R15, R15, 0x1, -R2.reuse ;  /* 0x000000010f0f8824 */ /* 0x100fe200078e0a02 */
[----:B------:R-:W-:Y:S01]  /*1c60*/  ISETP.GE.AND P0, PT, R18, RZ, PT ;  /* 0x000000ff1200720c */ /* 0x000fe20003f06270 */
[----:B------:R-:W-:Y:S02]  /*1c70*/  IMAD.MOV.U32 R21, RZ, RZ, R5 ;  /* 0x000000ffff157224 */ /* 0x000fe400078e0005 */
[----:B------:R-:W-:Y:S01]  /*1c80*/  @!P2 IMAD.IADD R9, R9, 0x1, -R2 ;  /* 0x000000010909a824 */ /* 0x000fe200078e0a02 */
[----:B0-----:R-:W-:Y:S01]  /*1c90*/  IADD3 R13, PT, PT, -R6, RZ, RZ ;  /* 0x000000ff060d7210 */ /* 0x001fe20007ffe1ff */
[----:B------:R-:W-:Y:S01]  /*1ca0*/  IMAD.MOV.U32 R6, RZ, RZ, R16 ;  /* 0x000000ffff067224 */ /* 0x000fe200078e0010 */
[----:B------:R-:W-:Y:S01]  /*1cb0*/  ISETP.GE.AND P2, PT, R17, RZ, PT ;  /* 0x000000ff1100720c */ /* 0x000fe20003f46270 */
[----:B------:R-:W-:Y:S01]  /*1cc0*/  @!P4 IMAD.MOV R21, RZ, RZ, -R21 ;  /* 0x000000ffff15c224 */ /* 0x000fe200078e0a15 */
[----:B------:R-:W-:Y:S01]  /*1cd0*/  ISETP.GT.U32.AND P4, PT, R2, R15, PT ;  /* 0x0000000f0200720c */ /* 0x000fe20003f84070 */
[----:B-1----:R-:W-:-:S02]  /*1ce0*/  IMAD.MOV R11, RZ, RZ, -R4 ;  /* 0x000000ffff0b7224 */ /* 0x002fc400078e0a04 */
[----:B------:R-:W-:Y:S01]  /*1cf0*/  IMAD.HI.U32 R4, R3, R6, RZ ;  /* 0x0000000603047227 */ /* 0x000fe200078e00ff */
[----:B------:R-:W-:Y:S03]  /*1d00*/  STL [R1+0xf40], R21 ;  /* 0x000f401501007387 */ /* 0x000fe60000100800 */
[----:B------:R-:W-:Y:S02]  /*1d10*/  IMAD R13, R2, R13, R12 ;  /* 0x0000000d020d7224 */ /* 0x000fe400078e020c */
[----:B------:R-:W-:Y:S02]  /*1d20*/  VIADD R12, R93, 0x1c ;  /* 0x0000001c5d0c7836 */ /* 0x000fe40000000000 */
[----:B------:R-:W-:Y:S02]  /*1d30*/  IMAD.MOV R5, RZ, RZ, -R4 ;  /* 0x000000ffff057224 */ /* 0x000fe400078e0a04 */
[----:B------:R-:W-:-:S02]  /*1d40*/  IMAD.MOV.U32 R16, RZ, RZ, R9 ;  /* 0x000000ffff107224 */ /* 0x000fc400078e0009 */
[C---:B------:R-:W-:Y:S01]  /*1d50*/  IMAD R11, R2.reuse, R11, R10 ;  /* 0x0000000b020b7224 */ /* 0x040fe200078e020a */
[----:B------:R-:W-:Y:S01]  /*1d60*/  IABS R10, R12 ;  /* 0x0000000c000a7213 */ /* 0x000fe20000000000 */
[C---:B------:R-:W-:Y:S02]  /*1d70*/  IMAD R5, R2.reuse, R5, R6 ;  /* 0x0000000502057224 */ /* 0x040fe400078e0206 */
[----:B------:R-:W-:Y:S01]  /*1d80*/  @!P1 IMAD.MOV R16, RZ, RZ, -R16 ;  /* 0x000000ffff109224 */ /* 0x000fe200078e0a10 */
[C---:B------:R-:W-:Y:S01]  /*1d90*/  ISETP.GT.U32.AND P1, PT, R2.reuse, R11, PT ;  /* 0x0000000b0200720c */ /* 0x040fe20003f24070 */
[--C-:B------:R-:W-:Y:S01]  /*1da0*/  @!P6 IMAD.IADD R7, R7, 0x1, -R2.reuse ;  /* 0x000000010707e824 */ /* 0x100fe200078e0a02 */
[C---:B------:R-:W-:Y:S01]  /*1db0*/  ISETP.GT.U32.AND P6, PT, R2.reuse, R5, PT ;  /* 0x000000050200720c */ /* 0x040fe20003fc4070 */
[----:B------:R-:W-:Y:S01]  /*1dc0*/  @!P4 IMAD.IADD R15, R15, 0x1, -R2 ;  /* 0x000000010f0fc824 */ /* 0x000fe200078e0a02 */
[----:B------:R-:W-:Y:S01]  /*1dd0*/  ISETP.GT.U32.AND P4, PT, R2, R13, PT ;  /* 0x0000000d0200720c */ /* 0x000fe20003f84070 */
[----:B------:R-:W-:Y:S01]  /*1de0*/  IMAD.MOV.U32 R9, RZ, RZ, R10 ;  /* 0x000000ffff097224 */ /* 0x000fe200078e000a */
[----:B------:R0:W-:Y:S01]  /*1df0*/  STL [R1+0xf44], R16 ;  /* 0x000f441001007387 */ /* 0x0001e20000100800 */
[----:B------:R-:W-:-:S02]  /*1e00*/  VIADD R18, R93, 0x1e ;  /* 0x0000001e5d127836 */ /* 0x000fc40000000000 */
[----:B------:R-:W-:-:S03]  /*1e10*/  IMAD.HI.U32 R4, R3, R9, RZ ;  /* 0x0000000903047227 */ /* 0x000fc600078e00ff */
[----:B------:R-:W-:Y:S01]  /*1e20*/  IABS R10, R18 ;  /* 0x00000012000a7213 */ /* 0x000fe20000000000 */
[----:B------:R-:W-:Y:S02]  /*1e30*/  IMAD.MOV R4, RZ, RZ, -R4 ;  /* 0x000000ffff047224 */ /* 0x000fe400078e0a04 */
[----:B------:R-:W-:Y:S02]  /*1e40*/  IMAD.MOV.U32 R22, RZ, RZ, R15 ;  /* 0x000000ffff167224 */ /* 0x000fe400078e000f */
[----:B0-----:R-:W-:Y:S02]  /*1e50*/  VIADD R16, R93, 0x1d ;  /* 0x0000001d5d107836 */ /* 0x001fe40000000000 */
[----:B------:R-:W-:Y:S02]  /*1e60*/  IMAD R9, R2, R4, R9 ;  /* 0x0000000402097224 */ /* 0x000fe400078e0209 */
[--C-:B------:R-:W-:Y:S01]  /*1e70*/  @!P6 IMAD.IADD R5, R5, 0x1, -R2.reuse ;  /* 0x000000010505e824 */ /* 0x100fe200078e0a02 */
[----:B------:R-:W-:Y:S01]  /*1e80*/  IABS R6, R16 ;  /* 0x0000001000067213 */ /* 0x000fe20000000000 */
[----:B------:R-:W-:-:S02]  /*1e90*/  @!P4 IMAD.IADD R13, R13, 0x1, -R2 ;  /* 0x000000010d0dc824 */ /* 0x000fc400078e0a02 */
[----:B------:R-:W-:Y:S01]  /*1ea0*/  @!P5 IMAD.MOV R22, RZ, RZ, -R22 ;  /* 0x000000ffff16d224 */ /* 0x000fe200078e0a16 */
[C---:B------:R-:W-:Y:S01]  /*1eb0*/  ISETP.GT.U32.AND P5, PT, R2.reuse, R5, PT ;  /* 0x000000050200720c */ /* 0x040fe20003fa4070 */
[C---:B------:R-:W-:Y:S01]  /*1ec0*/  IMAD.HI.U32 R4, R3.reuse, R6, RZ ;  /* 0x0000000603047227 */ /* 0x040fe200078e00ff */
[----:B------:R-:W-:Y:S02]  /*1ed0*/  ISETP.GT.U32.AND P6, PT, R2, R13, PT ;  /* 0x0000000d0200720c */ /* 0x000fe40003fc4070 */
[----:B------:R-:W-:Y:S01]  /*1ee0*/  STL [R1+0xf4c], R22 ;  /* 0x000f4c1601007387 */ /* 0x000fe20000100800 */
[----:B------:R-:W-:Y:S02]  /*1ef0*/  IMAD.MOV R15, RZ, RZ, -R4 ;  /* 0x000000ffff0f7224 */ /* 0x000fe400078e0a04 */
[----:B------:R-:W-:-:S04]  /*1f00*/  IMAD.HI.U32 R4, R3, R10, RZ ;  /* 0x0000000a03047227 */ /* 0x000fc800078e00ff */
[----:B------:R-:W-:Y:S01]  /*1f10*/  @!P1 IMAD.IADD R11, R11, 0x1, -R2 ;  /* 0x000000010b0b9824 */ /* 0x000fe200078e0a02 */
[----:B------:R-:W-:Y:S01]  /*1f20*/  ISETP.GE.AND P1, PT, R19, RZ, PT ;  /* 0x000000ff1300720c */ /* 0x000fe20003f26270 */
[----:B------:R-:W-:Y:S02]  /*1f30*/  IMAD.MOV.U32 R19, RZ, RZ, R7 ;  /* 0x000000ffff137224 */ /* 0x000fe400078e0007 */
[----:B------:R-:W-:Y:S01]  /*1f40*/  IMAD.MOV R7, RZ, RZ, -R4 ;  /* 0x000000ffff077224 */ /* 0x000fe200078e0a04 */
[C---:B------:R-:W-:Y:S01]  /*1f50*/  ISETP.GT.U32.AND P4, PT, R2.reuse, R11, PT ;  /* 0x0000000b0200720c */ /* 0x040fe20003f84070 */
[C---:B------:R-:W-:Y:S02]  /*1f60*/  IMAD R15, R2.reuse, R15, R6 ;  /* 0x0000000f020f7224 */ /* 0x040fe400078e0206 */
[C---:B------:R-:W-:Y:S02]  /*1f70*/  IMAD R7, R2.reuse, R7, R10 ;  /* 0x0000000702077224 */ /* 0x040fe400078e020a */
[----:B------:R-:W-:Y:S01]  /*1f80*/  @!P2 IMAD.MOV R19, RZ, RZ, -R19 ;  /* 0x000000ffff13a224 */ /* 0x000fe200078e0a13 */
[----:B------:R-:W-:Y:S01]  /*1f90*/  ISETP.GT.U32.AND P2, PT, R2, R9, PT ;  /* 0x000000090200720c */ /* 0x000fe20003f44070 */
[----:B------:R-:W-:-:S02]  /*1fa0*/  VIADD R21, R93, 0x1f ;  /* 0x0000001f5d157836 */ /* 0x000fc40000000000 */
[--C-:B------:R-:W-:Y:S01]  /*1fb0*/  @!P5 IMAD.IADD R5, R5, 0x1, -R2.reuse ;  /* 0x000000010505d824 */ /* 0x100fe200078e0a02 */
[C---:B------:R-:W-:Y:S01]  /*1fc0*/  ISETP.GT.U32.AND P5, PT, R2.reuse, R7, PT ;  /* 0x000000070200720c */ /* 0x040fe20003fa4070 */
[--C-:B------:R-:W-:Y:S01]  /*1fd0*/  @!P6 IMAD.IADD R13, R13, 0x1, -R2.reuse ;  /* 0x000000010d0de824 */ /* 0x100fe200078e0a02 */
[----:B------:R-:W-:Y:S01]  /*1fe0*/  ISETP.GT.U32.AND P6, PT, R2, R15, PT ;  /* 0x0000000f0200720c */ /* 0x000fe20003fc4070 */
[----:B------:R0:W-:Y:S01]  /*1ff0*/  STL [R1+0xf48], R19 ;  /* 0x000f481301007387 */ /* 0x0001e20000100800 */
[----:B------:R-:W-:Y:S01]  /*2000*/  IABS R17, R21 ;  /* 0x0000001500117213 */ /* 0x000fe20000000000 */
[----:B------:R-:W-:Y:S01]  /*2010*/  @!P4 IMAD.IADD R11, R11, 0x1, -R2 ;  /* 0x000000010b0bc824 */ /* 0x000fe200078e0a02 */
[----:B------:R-:W-:Y:S01]  /*2020*/  ISETP.GE.AND P4, PT, R20, RZ, PT ;  /* 0x000000ff1400720c */ /* 0x000fe20003f86270 */
[----:B------:R-:W-:Y:S02]  /*2030*/  VIADD R20, R93, 0x21 ;  /* 0x000000215d147836 */ /* 0x000fe40000000000 */
[----:B------:R-:W-:-:S03]  /*2040*/  IMAD.HI.U32 R4, R3, R17, RZ ;  /* 0x0000001103047227 */ /* 0x000fc600078e00ff */
[----:B------:R-:W-:Y:S01]  /*2050*/  IABS R10, R20 ;  /* 0x00000014000a7213 */ /* 0x000fe20000000000 */
[----:B0-----:R-:W-:Y:S01]  /*2060*/  VIADD R19, R93, 0x20 ;  /* 0x000000205d137836 */ /* 0x001fe20000000000 */
[----:B------:R-:W-:Y:S01]  /*2070*/  IADD3 R4, PT, PT, -R4, RZ, RZ ;  /* 0x000000ff04047210 */ /* 0x000fe20007ffe1ff */
[--C-:B------:R-:W-:Y:S01]  /*2080*/  @!P2 IMAD.IADD R9, R9, 0x1, -R2.reuse ;  /* 0x000000010909a824 */ /* 0x100fe200078e0a02 */
[----:B------:R-:W-:Y:S01]  /*2090*/  ISETP.GE.AND P2, PT, R12, RZ, PT ;  /* 0x000000ff0c00720c */ /* 0x000fe20003f46270 */
[--C-:B------:R-:W-:Y:S01]  /*20a0*/  @!P5 IMAD.IADD R7, R7, 0x1, -R2.reuse ;  /* 0x000000010707d824 */ /* 0x100fe200078e0a02 */
[----:B------:R-:W-:Y:S01]  /*20b0*/  IABS R6, R19 ;  /* 0x0000001300067213 */ /* 0x000fe20000000000 */
[----:B------:R-:W-:Y:S01]  /*20c0*/  @!P6 IMAD.IADD R15, R15, 0x1, -R2 ;  /* 0x000000010f0fe824 */ /* 0x000fe200078e0a02 */
[C---:B------:R-:W-:Y:S01]  /*20d0*/  ISETP.GT.U32.AND P6, PT, R2.reuse, R9, PT ;  /* 0x000000090200720c */ /* 0x040fe20003fc4070 */
[C---:B------:R-:W-:Y:S01]  /*20e0*/  IMAD R17, R2.reuse, R4, R17 ;  /* 0x0000000402117224 */ /* 0x040fe200078e0211 */
[----:B------:R-:W-:Y:S01]  /*20f0*/  ISETP.GT.U32.AND P5, PT, R2, R7, PT ;  /* 0x000000070200720c */ /* 0x000fe20003fa4070 */
[----:B------:R-:W-:-:S04]  /*2100*/  IMAD.HI.U32 R4, R3, R6, RZ ;  /* 0x0000000603047227 */ /* 0x000fc800078e00ff */
[----:B------:R-:W-:Y:S02]  /*2110*/  IMAD.MOV.U32 R22, RZ, RZ, R11 ;  /* 0x000000ffff167224 */ /* 0x000fe400078e000b */
[----:B------:R-:W-:Y:S02]  /*2120*/  IMAD.MOV.U32 R11, RZ, RZ, R5 ;  /* 0x000000ffff0b7224 */ /* 0x000fe400078e0005 */
[----:B------:R-:W-:Y:S02]  /*2130*/  IMAD.MOV R5, RZ, RZ, -R4 ;  /* 0x000000ffff057224 */ /* 0x000fe400078e0a04 */
[----:B------:R-:W-:Y:S01]  /*2140*/  @!P0 IMAD.MOV R22, RZ, RZ, -R22 ;  /* 0x000000ffff168224 */ /* 0x000fe200078e0a16 */
[C---:B------:R-:W-:Y:S01]  /*2150*/  ISETP.GT.U32.AND P0, PT, R2.reuse, R15, PT ;  /* 0x0000000f0200720c */ /* 0x040fe20003f04070 */
[----:B------:R-:W-:Y:S02]  /*2160*/  IMAD.MOV.U32 R12, RZ, RZ, R13 ;  /* 0x000000ffff0c7224 */ /* 0x000fe400078e000d */
[----:B------:R-:W-:Y:S01]  /*2170*/  IMAD R5, R2, R5, R6 ;  /* 0x0000000502057224 */ /* 0x000fe200078e0206 */
[----:B------:R-:W-:Y:S01]  /*2180*/  STL [R1+0xf54], R22 ;  /* 0x000f541601007387 */ /* 0x000fe20000100800 */
[----:B------:R-:W-:Y:S01]  /*2190*/  @!P6 IMAD.IADD R9, R9, 0x1, -R2 ;  /* 0x000000010909e824 */ /* 0x000fe200078e0a02 */
[----:B------:R-:W-:Y:S01]  /*21a0*/  ISETP.GE.AND P6, PT, R18, RZ, PT ;  /* 0x000000ff1200720c */ /* 0x000fe20003fc6270 */
[----:B------:R-:W-:Y:S01]  /*21b0*/  @!P1 IMAD.MOV R12, RZ, RZ, -R12 ;  /* 0x000000ffff0c9224 */ /* 0x000fe200078e0a0c */
[C---:B------:R-:W-:Y:S01]  /*21c0*/  ISETP.GT.U32.AND P1, PT, R2.reuse, R17, PT ;  /* 0x000000110200720c */ /* 0x040fe20003f24070 */
[----:B------:R-:W-:Y:S01]  /*21d0*/  @!P5 IMAD.IADD R7, R7, 0x1, -R2 ;  /* 0x000000010707d824 */ /* 0x000fe200078e0a02 */
[----:B------:R-:W-:Y:S01]  /*21e0*/  ISETP.GT.U32.AND P5, PT, R2, R5, PT ;  /* 0x000000050200720c */ /* 0x000fe20003fa4070 */
[----:B------:R-:W-:Y:S01]  /*21f0*/  @!P4 IMAD.MOV R11, RZ, RZ, -R11 ;  /* 0x000000ffff0bc224 */ /* 0x000fe200078e0a0b */
[----:B------:R-:W-:Y:S01]  /*2200*/  ISETP.GE.AND P4, PT, R16, RZ, PT ;  /* 0x000000ff1000720c */ /* 0x000fe20003f86270 */
[----:B------:R-:W-:Y:S01]  /*2210*/  IMAD.MOV.U32 R13, RZ, RZ, R9 ;  /* 0x000000ffff0d7224 */ /* 0x000fe200078e0009 */
[----:B------:R0:W-:Y:S01]  /*2220*/  STL [R1+0xf50], R12 ;  /* 0x000f500c01007387 */ /* 0x0001e20000100800 */
[----:B------:R-:W-:-:S03]  /*2230*/  IMAD.HI.U32 R4, R3, R10, RZ ;  /* 0x0000000a03047227 */ /* 0x000fc600078e00ff */
[----:B------:R1:W-:Y:S01]  /*2240*/  STL [R1+0xf5c], R11 ;  /* 0x000f5c0b01007387 */ /* 0x0003e20000100800 */
[----:B------:R-:W-:Y:S02]  /*2250*/  @!P2 IMAD.MOV R13, RZ, RZ, -R13 ;  /* 0x000000ffff0da224 */ /* 0x000fe400078e0a0d */
[--C-:B------:R-:W-:Y:S01]  /*2260*/  @!P0 IMAD.IADD R15, R15, 0x1, -R2.reuse ;  /* 0x000000010f0f8824 */ /* 0x100fe200078e0a02 */
[----:B------:R-:W-:Y:S01]  /*2270*/  ISETP.GE.AND P0, PT, R21, RZ, PT ;  /* 0x000000ff1500720c */ /* 0x000fe20003f06270 */
[C---:B------:R-:W-:Y:S01]  /*2280*/  VIADD R16, R93.reuse, 0x23 ;  /* 0x000000235d107836 */ /* 0x040fe20000000000 */
[----:B------:R2:W-:Y:S01]  /*2290*/  STL [R1+0xf74], R13 ;  /* 0x000f740d01007387 */ /* 0x0005e20000100800 */
[----:B0-----:R-:W-:Y:S02]  /*22a0*/  VIADD R12, R93, 0x22 ;  /* 0x000000225d0c7836 */ /* 0x001fe40000000000 */
[----:B------:R-:W-:Y:S02]  /*22b0*/  @!P5 IMAD.IADD R5, R5, 0x1, -R2 ;  /* 0x000000010505d824 */ /* 0x000fe400078e0a02 */
[----:B-1----:R-:W-:Y:S01]  /*22c0*/  IMAD.MOV R11, RZ, RZ, -R4 ;  /* 0x000000ffff0b7224 */ /* 0x002fe200078e0a04 */
[----:B------:R-:W-:Y:S01]  /*22d0*/  IABS R4, R16 ;  /* 0x0000001000047213 */ /* 0x000fe20000000000 */
[----:B------:R-:W-:Y:S01]  /*22e0*/  @!P1 IMAD.IADD R17, R17, 0x1, -R2 ;  /* 0x0000000111119824 */ /* 0x000fe200078e0a02 */
[----:B------:R-:W-:Y:S01]  /*22f0*/  IABS R6, R12 ;  /* 0x0000000c00067213 */ /* 0x000fe20000000000 */
[C---:B------:R-:W-:Y:S01]  /*2300*/  IMAD R11, R2.reuse, R11, R10 ;  /* 0x0000000b020b7224 */ /* 0x040fe200078e020a */
[C---:B------:R-:W-:Y:S01]  /*2310*/  ISETP.GT.U32.AND P5, PT, R2.reuse, R5, PT ;  /* 0x000000050200720c */ /* 0x040fe20003fa4070 */
[----:B--2---:R-:W-:Y:S01]  /*2320*/  IMAD.MOV.U32 R13, RZ, RZ, R15 ;  /* 0x000000ffff0d7224 */ /* 0x004fe200078e000f */
[C---:B------:R-:W-:Y:S01]  /*2330*/  ISETP.GT.U32.AND P2, PT, R2.reuse, R17, PT ;  /* 0x000000110200720c */ /* 0x040fe20003f44070 */
[----:B------:R-:W-:Y:S01]  /*2340*/  IMAD.MOV.U32 R9, RZ, RZ, R4 ;  /* 0x000000ffff097224 */ /* 0x000fe200078e0004 */
[----:B------:R-:W-:Y:S01]  /*2350*/  ISETP.GE.AND P1, PT, R19, RZ, PT ;  /* 0x000000ff1300720c */ /* 0x000fe20003f26270 */
[----:B------:R-:W-:Y:S01]  /*2360*/  @!P4 IMAD.MOV R13, RZ, RZ, -R13 ;  /* 0x000000ffff0dc224 */ /* 0x000fe200078e0a0d */
[----:B------:R-:W-:Y:S01]  /*2370*/  ISETP.GT.U32.AND P4, PT, R2, R11, PT ;  /* 0x0000000b0200720c */ /* 0x000fe20003f84070 */
[----:B------:R-:W-:-:S03]  /*2380*/  IMAD.HI.U32 R4, R3, R6, RZ ;  /* 0x0000000603047227 */ /* 0x000fc600078e00ff */
[----:B------:R0:W-:Y:S01]  /*2390*/  STL [R1+0xf7c], R13 ;  /* 0x000f7c0d01007387 */ /* 0x0001e20000100800 */
[----:B------:R-:W-:Y:S02]  /*23a0*/  IMAD.MOV.U32 R10, RZ, RZ, R7 ;  /* 0x000000ffff0a7224 */ /* 0x000fe400078e0007 */
[----:B------:R-:W-:Y:S02]  /*23b0*/  VIADD R18, R93, 0x24 ;  /* 0x000000245d127836 */ /* 0x000fe40000000000 */
[----:B------:R-:W-:Y:S02]  /*23c0*/  IMAD.MOV R7, RZ, RZ, -R4 ;  /* 0x000000ffff077224 */ /* 0x000fe400078e0a04 */
[----:B------:R-:W-:Y:S02]  /*23d0*/  IMAD.HI.U32 R4, R3, R9, RZ ;  /* 0x0000000903047227 */ /* 0x000fe400078e00ff */
[----:B------:R-:W-:Y:S02]  /*23e0*/  @!P4 IADD3 R11, PT, PT, R11, -R2, RZ ;  /* 0x800000020b0bc210 */ /* 0x000fe40007ffe0ff */
[C---:B------:R-:W-:Y:S01]  /*23f0*/  IMAD R7, R2.reuse, R7, R6 ;  /* 0x0000000702077224 */ /* 0x040fe200078e0206 */
[----:B0-----:R-:W-:Y:S01]  /*2400*/  IABS R13, R18 ;  /* 0x00000012000d7213 */ /* 0x001fe20000000000 */
[----:B------:R-:W-:Y:S01]  /*2410*/  @!P5 IMAD.IADD R5, R5, 0x1, -R2 ;  /* 0x000000010505d824 */ /* 0x000fe200078e0a02 */
[C---:B------:R-:W-:Y:S01]  /*2420*/  ISETP.GT.U32.AND P4, PT, R2.reuse, R11, PT ;  /* 0x0000000b0200720c */ /* 0x040fe20003f84070 */
[----:B------:R-:W-:Y:S01]  /*2430*/  IMAD.MOV R6, RZ, RZ, -R4 ;  /* 0x000000ffff067224 */ /* 0x000fe200078e0a04 */
[----:B------:R-:W-:Y:S01]  /*2440*/  ISETP.GT.U32.AND P5, PT, R2, R7, PT ;  /* 0x000000070200720c */ /* 0x000fe20003fa4070 */
[----:B------:R-:W-:-:S04]  /*2450*/  IMAD.HI.U32 R4, R3, R13, RZ ;  /* 0x0000000d03047227 */ /* 0x000fc800078e00ff */
[----:B------:R-:W-:Y:S02]  /*2460*/  IMAD.MOV R4, RZ, RZ, -R4 ;  /* 0x000000ffff047224 */ /* 0x000fe400078e0a04 */
[----:B------:R-:W-:Y:S01]  /*2470*/  @!P2 IMAD.IADD R17, R17, 0x1, -R2 ;  /* 0x000000011111a824 */ /* 0x000fe200078e0a02 */
[----:B------:R-:W-:Y:S01]  /*2480*/  ISETP.GE.AND P2, PT, R12, RZ, PT ;  /* 0x000000ff0c00720c */ /* 0x000fe20003f46270 */
[C---:B------:R-:W-:Y:S02]  /*2490*/  IMAD R13, R2.reuse, R4, R13 ;  /* 0x00000004020d7224 */ /* 0x040fe400078e020d */
[----:B------:R-:W-:Y:S02]  /*24a0*/  IMAD R9, R2, R6, R9 ;  /* 0x0000000602097224 */ /* 0x000fe400078e0209 */
[----:B------:R-:W-:Y:S02]  /*24b0*/  IMAD.MOV.U32 R15, RZ, RZ, R17 ;  /* 0x000000ffff0f7224 */ /* 0x000fe400078e0011 */
[----:B------:R-:W-:Y:S01]  /*24c0*/  @!P6 IMAD.MOV R10, RZ, RZ, -R10 ;  /* 0x000000ffff0ae224 */ /* 0x000fe200078e0a0a */
[----:B------:R-:W-:Y:S01]  /*24d0*/  ISETP.GE.AND P6, PT, R20, RZ, PT ;  /* 0x000000ff1400720c */ /* 0x000fe20003fc6270 */
[----:B------:R-:W-:-:S02]  /*24e0*/  @!P5 IMAD.IADD R7, R7, 0x1, -R2 ;  /* 0x000000010707d824 */ /* 0x000fc400078e0a02 */
[----:B------:R-:W-:Y:S01]  /*24f0*/  @!P4 IMAD.IADD R11, R11, 0x1, -R2 ;  /* 0x000000010b0bc824 */ /* 0x000fe200078e0a02 */
[C---:B------:R-:W-:Y:S01]  /*2500*/  ISETP.GT.U32.AND P4, PT, R2.reuse, R13, PT ;  /* 0x0000000d0200720c */ /* 0x040fe20003f84070 */
[----:B------:R-:W-:Y:S01]  /*2510*/  @!P0 IMAD.MOV R15, RZ, RZ, -R15 ;  /* 0x000000ffff0f8224 */ /* 0x000fe200078e0a0f */
[C---:B------:R-:W-:Y:S01]  /*2520*/  ISETP.GT.U32.AND P0, PT, R2.reuse, R9, PT ;  /* 0x000000090200720c */ /* 0x040fe20003f04070 */
[----:B------:R0:W-:Y:S01]  /*2530*/  STL [R1+0xf78], R10 ;  /* 0x000f780a01007387 */ /* 0x0001e20000100800 */
[----:B------:R-:W-:Y:S01]  /*2540*/  ISETP.GT.U32.AND P5, PT, R2, R7, PT ;  /* 0x000000070200720c */ /* 0x000fe20003fa4070 */
[----:B------:R-:W-:Y:S02]  /*2550*/  IMAD.MOV.U32 R6, RZ, RZ, R11 ;  /* 0x000000ffff067224 */ /* 0x000fe400078e000b */
[----:B------:R1:W-:Y:S01]  /*2560*/  STL [R1+0xf94], R15 ;  /* 0x000f940f01007387 */ /* 0x0003e20000100800 */
[C---:B------:R-:W-:Y:S02]  /*2570*/  VIADD R28, R93.reuse, 0x2c ;  /* 0x0000002c5d1c7836 */ /* 0x040fe40000000000 */
[----:B------:R-:W-:Y:S01]  /*2580*/  @!P6 IMAD.MOV R6, RZ, RZ, -R6 ;  /* 0x000000ffff06e224 */ /* 0x000fe200078e0a06 */
[----:B------:R-:W-:Y:S01]  /*2590*/  ISETP.GE.AND P6, PT, R18, RZ, PT ;  /* 0x000000ff1200720c */ /* 0x000fe20003fc6270 */
[----:B------:R-:W-:Y:S01]  /*25a0*/  VIADD R26, R93, 0x2d ;  /* 0x0000002d5d1a7836 */ /* 0x000fe20000000000 */
[----:B------:R-:W-:Y:S01]  /*25b0*/  IABS R23, R28 ;  /* 0x0000001c00177213 */ /* 0x000fe20000000000 */
[----:B0-----:R-:W-:-:S02]  /*25c0*/  IMAD.MOV.U32 R10, RZ, RZ, R5 ;  /* 0x000000ffff0a7224 */ /* 0x001fc400078e0005 */
[C---:B------:R-:W-:Y:S02]  /*25d0*/  VIADD R5, R93.reuse, 0x25 ;  /* 0x000000255d057836 */ /* 0x040fe40000000000 */
[----:B------:R-:W-:Y:S01]  /*25e0*/  @!P1 IMAD.MOV R10, RZ, RZ, -R10 ;  /* 0x000000ffff0a9224 */ /* 0x000fe200078e0a0a */
[----:B------:R-:W-:Y:S01]  /*25f0*/  ISETP.GE.AND P1, PT, R16, RZ, PT ;  /* 0x000000ff1000720c */ /* 0x000fe20003f26270 */
[----:B-1----:R-:W-:Y:S01]  /*2600*/  VIADD R15, R93, 0x26 ;  /* 0x000000265d0f7836 */ /* 0x002fe20000000000 */
[----:B------:R-:W-:Y:S01]  /*2610*/  IABS R4, R5 ;  /* 0x0000000500047213 */ /* 0x000fe20000000000 */
[--C-:B------:R-:W-:Y:S01]  /*2620*/  @!P4 IMAD.IADD R13, R13, 0x1, -R2.reuse ;  /* 0x000000010d0dc824 */ /* 0x100fe200078e0a02 */
[----:B------:R0:W-:Y:S01]  /*2630*/  STL [R1+0xf90], R10 ;  /* 0x000f900a01007387 */ /* 0x0001e20000100800 */
[--C-:B------:R-:W-:Y:S02]  /*2640*/  @!P0 IMAD.IADD R9, R9, 0x1, -R2.reuse ;  /* 0x0000000109098824 */ /* 0x100fe400078e0a02 */
[----:B------:R-:W-:Y:S01]  /*2650*/  @!P5 IMAD.IADD R7, R7, 0x1, -R2 ;  /* 0x000000010707d824 */ /* 0x000fe200078e0a02 */
[----:B------:R-:W-:Y:S01]  /*2660*/  ISETP.GE.AND P5, PT, R5, RZ, PT ;  /* 0x000000ff0500720c */ /* 0x000fe20003fa6270 */
[----:B------:R-:W-:Y:S01]  /*2670*/  VIADD R16, R93, 0x27 ;  /* 0x000000275d107836 */ /* 0x000fe20000000000 */
[C---:B------:R-:W-:Y:S01]  /*2680*/  ISETP.GT.U32.AND P4, PT, R2.reuse, R13, PT ;  /* 0x0000000d0200720c */ /* 0x040fe20003f84070 */
[----:B------:R-:W-:Y:S01]  /*2690*/  IMAD.MOV.U32 R11, RZ, RZ, R4 ;  /* 0x000000ffff0b7224 */ /* 0x000fe200078e0004 */
[----:B------:R-:W-:Y:S01]  /*26a0*/  ISETP.GT.U32.AND P0, PT, R2, R9, PT ;  /* 0x000000090200720c */ /* 0x000fe20003f04070 */
[----:B------:R-:W-:Y:S01]  /*26b0*/  IMAD.MOV.U32 R19, RZ, RZ, R7 ;  /* 0x000000ffff137224 */ /* 0x000fe200078e0007 */
[----:B0-----:R-:W-:Y:S01]  /*26c0*/  IABS R10, R15 ;  /* 0x0000000f000a7213 */ /* 0x001fe20000000000 */
[C---:B------:R-:W-:Y:S01]  /*26d0*/  IMAD.HI.U32 R4, R3.reuse, R11, RZ ;  /* 0x0000000b03047227 */ /* 0x040fe200078e00ff */
[----:B------:R-:W-:Y:S01]  /*26e0*/  IABS R12, R16 ;  /* 0x00000010000c7213 */ /* 0x000fe20000000000 */
[----:B------:R0:W-:Y:S02]  /*26f0*/  STL [R1+0xf8c], R6 ;  /* 0x000f8c0601007387 */ /* 0x0001e40000100800 */
[----:B------:R-:W-:-:S04]  /*2700*/  IMAD.HI.U32 R5, R3, R10, RZ ;  /* 0x0000000a03057227 */ /* 0x000fc800078e00ff */
[----:B------:R-:W-:Y:S02]  /*2710*/  IMAD.MOV R5, RZ, RZ, -R5 ;  /* 0x000000ffff057224 */ /* 0x000fe400078e0a05 */
[----:B------:R-:W-:Y:S02]  /*2720*/  @!P4 IMAD.IADD R13, R13, 0x1, -R2 ;  /* 0x000000010d0dc824 */ /* 0x000fe400078e0a02 */
[C---:B------:R-:W-:Y:S02]  /*2730*/  IMAD R7, R2.reuse, R5, R10 ;  /* 0x0000000502077224 */ /* 0x040fe400078e020a */
[----:B0-----:R-:W-:Y:S02]  /*2740*/  IMAD.MOV R6, RZ, RZ, -R4 ;  /* 0x000000ffff067224 */ /* 0x001fe400078e0a04 */
[----:B------:R-:W-:Y:S01]  /*2750*/  IMAD.HI.U32 R4, R3, R12, RZ ;  /* 0x0000000c03047227 */ /* 0x000fe200078e00ff */
[----:B------:R-:W-:-:S03]  /*2760*/  ISETP.GT.U32.AND P4, PT, R2, R7, PT ;  /* 0x000000070200720c */ /* 0x000fc60003f84070 */
[----:B------:R-:W-:Y:S01]  /*2770*/  @!P0 IMAD.IADD R9, R9, 0x1, -R2 ;  /* 0x0000000109098824 */ /* 0x000fe200078e0a02 */
[----:B------:R-:W-:Y:S01]  /*2780*/  ISETP.GE.AND P0, PT, R15, RZ, PT ;  /* 0x000000ff0f00720c */ /* 0x000fe20003f06270 */
[----:B------:R-:W-:Y:S02]  /*2790*/  IMAD.MOV R15, RZ, RZ, -R4 ;  /* 0x000000ffff0f7224 */ /* 0x000fe400078e0a04 */
[----:B------:R-:W-:Y:S02]  /*27a0*/  IMAD.MOV.U32 R17, RZ, RZ, R9 ;  /* 0x000000ffff117224 */ /* 0x000fe400078e0009 */
[C---:B------:R-:W-:Y:S02]  /*27b0*/  IMAD R5, R2.reuse, R15, R12 ;  /* 0x0000000f02057224 */ /* 0x040fe400078e020c */
[----:B------:R-:W-:Y:S02]  /*27c0*/  VIADD R15, R93, 0x28 ;  /* 0x000000285d0f7836 */ /* 0x000fe40000000000 */
[----:B------:R-:W-:Y:S01]  /*27d0*/  @!P2 IMAD.MOV R19, RZ, RZ, -R19 ;  /* 0x000000ffff13a224 */ /* 0x000fe200078e0a13 */
[----:B------:R-:W-:Y:S01]  /*27e0*/  @!P4 IADD3 R7, PT, PT, R7, -R2, RZ ;  /* 0x800000020707c210 */ /* 0x000fe20007ffe0ff */
[----:B------:R-:W-:Y:S01]  /*27f0*/  @!P1 IMAD.MOV R17, RZ, RZ, -R17 ;  /* 0x000000ffff119224 */ /* 0x000fe200078e0a11 */
[----:B------:R-:W-:Y:S01]  /*2800*/  IABS R31, R15 ;  /* 0x0000000f001f7213 */ /* 0x000fe20000000000 */
[----:B------:R-:W-:Y:S01]  /*2810*/  VIADD R10, R93, 0x29 ;  /* 0x000000295d0a7836 */ /* 0x000fe20000000000 */
[----:B------:R0:W-:Y:S01]  /*2820*/  STL [R1+0xf98], R19 ;  /* 0x000f981301007387 */ /* 0x0001e20000100800 */
[C---:B------:R-:W-:Y:S01]  /*2830*/  ISETP.GT.U32.AND P4, PT, R2.reuse, R7, PT ;  /* 0x000000070200720c */ /* 0x040fe20003f84070 */
[----:B------:R-:W-:Y:S01]  /*2840*/  IMAD R11, R2, R6, R11 ;  /* 0x00000006020b7224 */ /* 0x000fe200078e020b */
[----:B------:R-:W-:Y:S01]  /*2850*/  ISETP.GE.AND P1, PT, R16, RZ, PT ;  /* 0x000000ff1000720c */ /* 0x000fe20003f26270 */
[----:B------:R1:W-:Y:S01]  /*2860*/  STL [R1+0xfa0], R17 ;  /* 0x000fa01101007387 */ /* 0x0003e20000100800 */
[----:B------:R-:W-:Y:S01]  /*2870*/  IABS R25, R10 ;  /* 0x0000000a00197213 */ /* 0x000fe20000000000 */
[----:B------:R-:W-:Y:S01]  /*2880*/  IMAD.HI.U32 R4, R3, R31, RZ ;  /* 0x0000001f03047227 */ /* 0x000fe200078e00ff */
[----:B------:R-:W-:-:S03]  /*2890*/  ISETP.GT.U32.AND P2, PT, R2, R11, PT ;  /* 0x0000000b0200720c */ /* 0x000fc60003f44070 */
[----:B------:R-:W-:Y:S01]  /*28a0*/  IMAD.HI.U32 R6, R3, R25, RZ ;  /* 0x0000001903067227 */ /* 0x000fe200078e00ff */
[----:B0-----:R-:W-:-:S03]  /*28b0*/  IABS R19, R26 ;  /* 0x0000001a00137213 */ /* 0x001fc60000000000 */
[----:B-1----:R-:W-:Y:S02]  /*28c0*/  IMAD.MOV.U32 R17, RZ, RZ, R13 ;  /* 0x000000ffff117224 */ /* 0x002fe400078e000d */
[----:B------:R-:W-:Y:S02]  /*28d0*/  IMAD.MOV R4, RZ, RZ, -R4 ;  /* 0x000000ffff047224 */ /* 0x000fe400078e0a04 */
[----:B------:R-:W-:Y:S01]  /*28e0*/  @!P6 IMAD.MOV R17, RZ, RZ, -R17 ;  /* 0x000000ffff11e224 */ /* 0x000fe200078e0a11 */
[C---:B------:R-:W-:Y:S01]  /*28f0*/  ISETP.GT.U32.AND P6, PT, R2.reuse, R5, PT ;  /* 0x000000050200720c */ /* 0x040fe20003fc4070 */
[----:B------:R-:W-:Y:S02]  /*2900*/  IMAD.MOV R6, RZ, RZ, -R6 ;  /* 0x000000ffff067224 */ /* 0x000fe400078e0a06 */
[C---:B------:R-:W-:Y:S01]  /*2910*/  IMAD R31, R2.reuse, R4, R31 ;  /* 0x00000004021f7224 */ /* 0x040fe200078e021f */
[----:B------:R-:W-:Y:S01]  /*2920*/  STL [R1+0xf9c], R17 ;  /* 0x000f9c1101007387 */ /* 0x000fe20000100800 */
[----:B------:R-:W-:-:S02]  /*2930*/  IMAD R25, R2, R6, R25 ;  /* 0x0000000602197224 */ /* 0x000fc400078e0219 */
[--C-:B------:R-:W-:Y:S01]  /*2940*/  @!P4 IMAD.IADD R7, R7, 0x1, -R2.reuse ;  /* 0x000000010707c824 */ /* 0x100fe200078e0a02 */
[C---:B------:R-:W-:Y:S01]  /*2950*/  ISETP.GT.U32.AND P4, PT, R2.reuse, R31, PT ;  /* 0x0000001f0200720c */ /* 0x040fe20003f84070 */
[C---:B------:R-:W-:Y:S02]  /*2960*/  VIADD R9, R93.reuse, 0x2a ;  /* 0x0000002a5d097836 */ /* 0x040fe40000000000 */
[----:B------:R-:W-:Y:S02]  /*2970*/  VIADD R12, R93, 0x2b ;  /* 0x0000002b5d0c7836 */ /* 0x000fe40000000000 */
[--C-:B------:R-:W-:Y:S01]  /*2980*/  @!P6 IMAD.IADD R5, R5, 0x1, -R2.reuse ;  /* 0x000000010505e824 */ /* 0x100fe200078e0a02 */
[C---:B------:R-:W-:Y:S01]  /*2990*/  ISETP.GT.U32.AND P6, PT, R2.reuse, R25, PT ;  /* 0x000000190200720c */ /* 0x040fe20003fc4070 */
[--C-:B------:R-:W-:Y:S01]  /*29a0*/  @!P2 IMAD.IADD R11, R11, 0x1, -R2.reuse ;  /* 0x000000010b0ba824 */ /* 0x100fe200078e0a02 */
[----:B------:R-:W-:Y:S01]  /*29b0*/  IABS R29, R9 ;  /* 0x00000009001d7213 */ /* 0x000fe20000000000 */
[C---:B------:R-:W-:Y:S01]  /*29c0*/  VIADD R24, R93.reuse, 0x2e ;  /* 0x0000002e5d187836 */ /* 0x040fe20000000000 */
[----:B------:R-:W-:Y:S01]  /*29d0*/  IABS R27, R12 ;  /* 0x0000000c001b7213 */ /* 0x000fe20000000000 */
[----:B------:R-:W-:Y:S01]  /*29e0*/  VIADD R22, R93, 0x2f ;  /* 0x0000002f5d167836 */ /* 0x000fe20000000000 */
[C---:B------:R-:W-:Y:S01]  /*29f0*/  ISETP.GT.U32.AND P2, PT, R2.reuse, R11, PT ;  /* 0x0000000b0200720c */ /* 0x040fe20003f44070 */
[----:B------:R-:W-:Y:S01]  /*2a00*/  @!P4 IMAD.IADD R31, R31, 0x1, -R2 ;  /* 0x000000011f1fc824 */ /* 0x000fe200078e0a02 */
[----:B------:R-:W-:Y:S01]  /*2a10*/  ISETP.GT.U32.AND P4, PT, R2, R5, PT ;  /* 0x000000050200720c */ /* 0x000fe20003f84070 */
[----:B------:R-:W-:-:S04]  /*2a20*/  IMAD.HI.U32 R4, R3, R29, RZ ;  /* 0x0000001d03047227 */ /* 0x000fc800078e00ff */
[----:B------:R-:W-:Y:S01]  /*2a30*/  @!P6 IMAD.IADD R25, R25, 0x1, -R2 ;  /* 0x000000011919e824 */ /* 0x000fe200078e0a02 */
[----:B------:R-:W-:Y:S01]  /*2a40*/  ISETP.GT.U32.AND P6, PT, R2, R31, PT ;  /* 0x0000001f0200720c */ /* 0x000fe20003fc4070 */
[----:B------:R-:W-:-:S04]  /*2a50*/  IMAD.HI.U32 R6, R3, R27, RZ ;  /* 0x0000001b03067227 */ /* 0x000fc800078e00ff */
[----:B------:R-:W-:Y:S02]  /*2a60*/  IMAD.MOV R4, RZ, RZ, -R4 ;  /* 0x000000ffff047224 */ /* 0x000fe400078e0a04 */
[----:B------:R-:W-:Y:S02]  /*2a70*/  IMAD.MOV R6, RZ, RZ, -R6 ;  /* 0x000000ffff067224 */ /* 0x000fe400078e0a06 */
[C---:B------:R-:W-:Y:S02]  /*2a80*/  IMAD R29, R2.reuse, R4, R29 ;  /* 0x00000004021d7224 */ /* 0x040fe400078e021d */
[C---:B------:R-:W-:Y:S02]  /*2a90*/  IMAD R27, R2.reuse, R6, R27 ;  /* 0x00000006021b7224 */ /* 0x040fe400078e021b */
[--C-:B------:R-:W-:Y:S01]  /*2aa0*/  @!P4 IMAD.IADD R5, R5, 0x1, -R2.reuse ;  /* 0x000000010505c824 */ /* 0x100fe200078e0a02 */
[C---:B------:R-:W-:Y:S01]  /*2ab0*/  ISETP.GT.U32.AND P4, PT, R2.reuse, R29, PT ;  /* 0x0000001d0200720c */ /* 0x040fe20003f84070 */
[----:B------:R-:W-:Y:S01]  /*2ac0*/  @!P6 IMAD.IADD R31, R31, 0x1, -R2 ;  /* 0x000000011f1fe824 */ /* 0x000fe200078e0a02 */
[----:B------:R-:W-:Y:S01]  /*2ad0*/  ISETP.GT.U32.AND P6, PT, R2, R27, PT ;  /* 0x0000001b0200720c */ /* 0x000fe20003fc4070 */
[----:B------:R-:W-:-:S04]  /*2ae0*/  IMAD.HI.U32 R4, R3, R23, RZ ;  /* 0x0000001703047227 */ /* 0x000fc800078e00ff */
[----:B------:R-:W-:Y:S01]  /*2af0*/  @!P2 IMAD.IADD R11, R11, 0x1, -R2 ;  /* 0x000000010b0ba824 */ /* 0x000fe200078e0a02 */
[----:B------:R-:W-:Y:S01]  /*2b00*/  ISETP.GE.AND P2, PT, R15, RZ, PT ;  /* 0x000000ff0f00720c */ /* 0x000fe20003f46270 */
[----:B------:R-:W-:Y:S01]  /*2b10*/  IMAD.MOV R4, RZ, RZ, -R4 ;  /* 0x000000ffff047224 */ /* 0x000fe200078e0a04 */
[----:B------:R-:W-:Y:S01]  /*2b20*/  IABS R15, R24 ;  /* 0x00000018000f7213 */ /* 0x000fe20000000000 */
[----:B------:R-:W-:Y:S02]  /*2b30*/  IMAD.MOV.U32 R13, RZ, RZ, R11 ;  /* 0x000000ffff0d7224 */ /* 0x000fe400078e000b */
[--C-:B------:R-:W-:Y:S02]  /*2b40*/  @!P4 IMAD.IADD R29, R29, 0x1, -R2.reuse ;  /* 0x000000011d1dc824 */ /* 0x100fe400078e0a02 */
[----:B------:R-:W-:Y:S02]  /*2b50*/  @!P6 IMAD.IADD R27, R27, 0x1, -R2 ;  /* 0x000000011b1be824 */ /* 0x000fe400078e0a02 */
[----:B------:R-:W-:Y:S01]  /*2b60*/  IMAD.HI.U32 R6, R3, R19, RZ ;  /* 0x0000001303067227 */ /* 0x000fe200078e00ff */
[----:B------:R-:W-:-:S03]  /*2b70*/  ISETP.GT.U32.AND P6, PT, R2, R29, PT ;  /* 0x0000001d0200720c */ /* 0x000fc60003fc4070 */
[C---:B------:R-:W-:Y:S02]  /*2b80*/  IMAD R23, R2.reuse, R4, R23 ;  /* 0x0000000402177224 */ /* 0x040fe400078e0217 */
[----:B------:R-:W-:Y:S01]  /*2b90*/  @!P5 IMAD.MOV R13, RZ, RZ, -R13 ;  /* 0x000000ffff0dd224 */ /* 0x000fe200078e0a0d */
[----:B------:R-:W-:Y:S01]  /*2ba0*/  ISETP.GT.U32.AND P5, PT, R2, R25, PT ;  /* 0x000000190200720c */ /* 0x000fe20003fa4070 */
[----:B------:R-:W-:-:S03]  /*2bb0*/  IMAD.HI.U32 R4, R3, R15, RZ ;  /* 0x0000000f03047227 */ /* 0x000fc600078e00ff */
[----:B------:R0:W-:Y:S01]  /*2bc0*/  STL [R1+0xfa8], R13 ;  /* 0x000fa80d01007387 */ /* 0x0001e20000100800 */
[----:B------:R-:W-:Y:S02]  /*2bd0*/  IMAD.MOV R6, RZ, RZ, -R6 ;  /* 0x000000ffff067224 */ /* 0x000fe400078e0a06 */
[----:B------:R-:W-:Y:S02]  /*2be0*/  VIADD R18, R93, 0x30 ;  /* 0x000000305d127836 */ /* 0x000fe40000000000 */
[----:B------:R-:W-:Y:S02]  /*2bf0*/  IMAD.MOV R4, RZ, RZ, -R4 ;  /* 0x000000ffff047224 */ /* 0x000fe400078e0a04 */
[C---:B------:R-:W-:Y:S01]  /*2c00*/  IMAD R19, R2.reuse, R6, R19 ;  /* 0x0000000602137224 */ /* 0x040fe200078e0213 */
[----:B------:R-:W-:Y:S01]  /*2c10*/  IABS R11, R18 ;  /* 0x00000012000b7213 */ /* 0x000fe20000000000 */
[C---:B------:R-:W-:Y:S01]  /*2c20*/  IMAD R15, R2.reuse, R4, R15 ;  /* 0x00000004020f7224 */ /* 0x040fe200078e020f */
[----:B0-----:R-:W-:Y:S01]  /*2c30*/  IABS R13, R22 ;  /* 0x00000016000d7213 */ /* 0x001fe20000000000 */
[----:B------:R-:W-:Y:S01]  /*2c40*/  @!P0 IMAD.MOV R7, RZ, RZ, -R7 ;  /* 0x000000ffff078224 */ /* 0x000fe200078e0a07 */
[C---:B------:R-:W-:Y:S01]  /*2c50*/  ISETP.GT.U32.AND P4, PT, R2.reuse, R19, PT ;  /* 0x000000130200720c */ /* 0x040fe20003f84070 */
[----:B------:R-:W-:Y:S01]  /*2c60*/  @!P6 IMAD.IADD R29, R29, 0x1, -R2 ;  /* 0x000000011d1de824 */ /* 0x000fe200078e0a02 */
[----:B------:R-:W-:Y:S01]  /*2c70*/  ISETP.GT.U32.AND P6, PT, R2, R15, PT ;  /* 0x0000000f0200720c */ /* 0x000fe20003fc4070 */
[C---:B------:R-:W-:Y:S01]  /*2c80*/  IMAD.HI.U32 R4, R3.reuse, R13, RZ ;  /* 0x0000000d03047227 */ /* 0x040fe200078e00ff */
[----:B------:R0:W-:Y:S03]  /*2c90*/  STL [R1+0xfa4], R7 ;  /* 0x000fa40701007387 */ /* 0x0001e60000100800 */
[----:B------:R-:W-:-:S04]  /*2ca0*/  IMAD.HI.U32 R6, R3, R11, RZ ;  /* 0x0000000b03067227 */ /* 0x000fc800078e00ff */
[----:B------:R-:W-:Y:S02]  /*2cb0*/  IMAD.MOV R6, RZ, RZ, -R6 ;  /* 0x000000ffff067224 */ /* 0x000fe400078e0a06 */
[--C-:B------:R-:W-:Y:S01]  /*2cc0*/  @!P5 IMAD.IADD R25, R25, 0x1, -R2.reuse ;  /* 0x000000011919d824 */ /* 0x100fe200078e0a02 */
[----:B0-----:R-:W-:Y:S01]  /*2cd0*/  IADD3 R7, PT, PT, -R4, RZ, RZ ;  /* 0x000000ff04077210 */ /* 0x001fe20007ffe1ff */
[--C-:B------:R-:W-:Y:S01]  /*2ce0*/  @!P4 IMAD.IADD R19, R19, 0x1, -R2.reuse ;  /* 0x000000011313c824 */ /* 0x100fe200078e0a02 */
[C---:B------:R-:W-:Y:S01]  /*2cf0*/  ISETP.GT.U32.AND P5, PT, R2.reuse, R23, PT ;  /* 0x000000170200720c */ /* 0x040fe20003fa4070 */
[----:B------:R-:W-:Y:S02]  /*2d00*/  @!P6 IMAD.IADD R15, R15, 0x1, -R2 ;  /* 0x000000010f0fe824 */ /* 0x000fe400078e0a02 */
[C---:B------:R-:W-:Y:S01]  /*2d10*/  IMAD R13, R2.reuse, R7, R13 ;  /* 0x00000007020d7224 */ /* 0x040fe200078e020d */
[C---:B------:R-:W-:Y:S01]  /*2d20*/  ISETP.GT.U32.AND P0, PT, R2.reuse, R19, PT ;  /* 0x000000130200720c */ /* 0x040fe20003f04070 */
[----:B------:R-:W-:-:S02]  /*2d30*/  IMAD R7, R2, R6, R11 ;  /* 0x0000000602077224 */ /* 0x000fc400078e020b */
[----:B------:R-:W-:Y:S02]  /*2d40*/  VIADD R20, R93, 0x31 ;  /* 0x000000315d147836 */ /* 0x000fe40000000000 */
[----:B------:R-:W-:Y:S01]  /*2d50*/  @!P1 IMAD.MOV R5, RZ, RZ, -R5 ;  /* 0x000000ffff059224 */ /* 0x000fe200078e0a05 */
[----:B------:R-:W-:Y:S01]  /*2d60*/  ISETP.GT.U32.AND P6, PT, R2, R7, PT ;  /* 0x000000070200720c */ /* 0x000fe20003fc4070 */
[----:B------:R-:W-:Y:S01]  /*2d70*/  IMAD R34, R0, 0x200, R90 ;  /* 0x0000020000227824 */ /* 0x000fe200078e025a */
[----:B------:R-:W-:Y:S01]  /*2d80*/  IABS R16, R20 ;  /* 0x0000001400107213 */ /* 0x000fe20000000000 */
[--C-:B------:R-:W-:Y:S01]  /*2d90*/  @!P5 IMAD.IADD R23, R23, 0x1, -R2.reuse ;  /* 0x000000011717d824 */ /* 0x100fe200078e0a02 */
[C---:B------:R-:W-:Y:S01]  /*2da0*/  ISETP.GT.U32.AND P5, PT, R2.reuse, R27, PT ;  /* 0x0000001b0200720c */ /* 0x040fe20003fa4070 */
[----:B------:R0:W-:Y:S01]  /*2db0*/  STL [R1+0xfac], R5 ;  /* 0x000fac0501007387 */ /* 0x0001e20000100800 */
[----:B------:R-:W-:Y:S01]  /*2dc0*/  IABS R33, R34 ;  /* 0x0000002200217213 */ /* 0x000fe20000000000 */
[----:B------:R-:W-:Y:S01]  /*2dd0*/  IMAD.HI.U32 R4, R3, R16, RZ ;  /* 0x0000001003047227 */ /* 0x000fe200078e00ff */
[----:B------:R-:W-:Y:S01]  /*2de0*/  ISETP.GT.U32.AND P4, PT, R2, R23, PT ;  /* 0x000000170200720c */ /* 0x000fe20003f84070 */
[----:B------:R-:W-:Y:S02]  /*2df0*/  STL [R1+0xeb8], R34 ;  /* 0x000eb82201007387 */ /* 0x000fe40000100800 */
[--C-:B------:R-:W-:Y:S01]  /*2e00*/  @!P0 IMAD.IADD R19, R19, 0x1, -R2.reuse ;  /* 0x0000000113138824 */ /* 0x100fe200078e0a02 */
[----:B------:R-:W-:Y:S01]  /*2e10*/  ISETP.GE.AND P0, PT, R9, RZ, PT ;  /* 0x000000ff0900720c */ /* 0x000fe20003f06270 */
[----:B------:R-:W-:-:S02]  /*2e20*/  @!P6 IMAD.IADD R7, R7, 0x1, -R2 ;  /* 0x000000010707e824 */ /* 0x000fc400078e0a02 */
[----:B------:R-:W-:Y:S02]  /*2e30*/  IMAD.MOV R11, RZ, RZ, -R4 ;  /* 0x000000ffff0b7224 */ /* 0x000fe400078e0a04 */
[----:B------:R-:W-:Y:S01]  /*2e40*/  VIADD R9, R93, 0x32 ;  /* 0x000000325d097836 */ /* 0x000fe20000000000 */
[----:B------:R-:W-:Y:S01]  /*2e50*/  ISETP.GT.U32.AND P1, PT, R2, R7, PT ;  /* 0x000000070200720c */ /* 0x000fe20003f24070 */
[----:B------:R-:W-:Y:S01]  /*2e60*/  @!P5 IMAD.IADD R27, R27, 0x1, -R2 ;  /* 0x000000011b1bd824 */ /* 0x000fe200078e0a02 */
[----:B------:R-:W-:Y:S01]  /*2e70*/  ISETP.GE.AND P5, PT, R10, RZ, PT ;  /* 0x000000ff0a00720c */ /* 0x000fe20003fa6270 */
[----:B------:R-:W-:Y:S01]  /*2e80*/  IMAD R6, R2, R11, R16 ;  /* 0x0000000b02067224 */ /* 0x000fe200078e0210 */
[----:B------:R-:W-:Y:S01]  /*2e90*/  IABS R16, R9 ;  /* 0x0000000900107213 */ /* 0x000fe20000000000 */
[C---:B------:R-:W-:Y:S02]  /*2ea0*/  VIADD R10, R93.reuse, 0x33 ;  /* 0x000000335d0a7836 */ /* 0x040fe40000000000 */
[----:B------:R-:W-:-:S02]  /*2eb0*/  VIADD R11, R93, 0x34 ;  /* 0x000000345d0b7836 */ /* 0x000fc40000000000 */
[----:B------:R-:W-:Y:S01]  /*2ec0*/  IMAD.HI.U32 R4, R3, R16, RZ ;  /* 0x0000001003047227 */ /* 0x000fe200078e00ff */
[----:B------:R-:W-:Y:S02]  /*2ed0*/  IABS R17, R10 ;  /* 0x0000000a00117213 */ /* 0x000fe40000000000 */
[----:B------:R-:W-:Y:S01]  /*2ee0*/  IABS R21, R11 ;  /* 0x0000000b00157213 */ /* 0x000fe20000000000 */
[----:B------:R-:W-:Y:S01]  /*2ef0*/  @!P1 IMAD.IADD R7, R7, 0x1, -R2 ;  /* 0x0000000107079824 */ /* 0x000fe200078e0a02 */
[----:B------:R-:W-:Y:S01]  /*2f00*/  ISETP.GE.AND P1, PT, R12, RZ, PT ;  /* 0x000000ff0c00720c */ /* 0x000fe20003f26270 */
[----:B0-----:R-:W-:Y:S02]  /*2f10*/  IMAD.MOV R5, RZ, RZ, -R4 ;  /* 0x000000ffff057224 */ /* 0x001fe400078e0a04 */
[----:B------:R-:W-:-:S04]  /*2f20*/  IMAD.HI.U32 R0, R3, R17, RZ ;  /* 0x0000001103007227 */ /* 0x000fc800078e00ff */
[----:B------:R-:W-:-:S04]  /*2f30*/  IMAD.HI.U32 R4, R3, R21, RZ ;  /* 0x0000001503047227 */ /* 0x000fc800078e00ff */
[----:B------:R-:W-:-:S04]  /*2f40*/  IMAD.HI.U32 R12, R14, R33, RZ ;  /* 0x000000210e0c7227 */ /* 0x000fc800078e00ff */
[----:B------:R-:W-:Y:S02]  /*2f50*/  IMAD R5, R2, R5, R16 ;  /* 0x0000000502057224 */ /* 0x000fe400078e0210 */
[----:B------:R-:W-:Y:S02]  /*2f60*/  IMAD.MOV R0, RZ, RZ, -R0 ;  /* 0x000000ffff007224 */ /* 0x000fe400078e0a00 */
[----:B------:R-:W-:Y:S02]  /*2f70*/  IMAD.MOV R16, RZ, RZ, -R4 ;  /* 0x000000ffff107224 */ /* 0x000fe400078e0a04 */
[----:B------:R-:W-:Y:S02]  /*2f80*/  VIADD R86, R34, 0x80 ;  /* 0x0000008022567836 */ /* 0x000fe40000000000 */
[----:B------:R-:W-:Y:S02]  /*2f90*/  IMAD.MOV R12, RZ, RZ, -R12 ;  /* 0x000000ffff0c7224 */ /* 0x000fe400078e0a0c */
[C---:B------:R-:W-:Y:S01]  /*2fa0*/  IMAD R4, R2.reuse, R0, R17 ;  /* 0x0000000002047224 */ /* 0x040fe200078e0211 */
[----:B------:R-:W-:Y:S01]  /*2fb0*/  STL [R1+0xec4], R86 ;  /* 0x000ec45601007387 */ /* 0x000fe20000100800 */
[----:B------:R-:W-:Y:S01]  /*2fc0*/  IMAD R0, R2, R16, R21 ;  /* 0x0000001002007224 */ /* 0x000fe200078e0215 */
[----:B------:R-:W-:Y:S01]  /*2fd0*/  IABS R21, R86 ;  /* 0x0000005600157213 */ /* 0x000fe20000000000 */
[----:B------:R-:W-:-:S02]  /*2fe0*/  IMAD R33, R8, R12, R33 ;  /* 0x0000000c08217224 */ /* 0x000fc400078e0221 */
[----:B------:R-:W-:Y:S02]  /*2ff0*/  VIADD R12, R93, 0x35 ;  /* 0x000000355d0c7836 */ /* 0x000fe40000000000 */
[C---:B------:R-:W-:Y:S02]  /*3000*/  VIADD R83, R34.reuse, 0x100 ;  /* 0x0000010022537836 */ /* 0x040fe40000000000 */
[----:B------:R-:W-:Y:S01]  /*3010*/  VIADD R82, R34, 0x180 ;  /* 0x0000018022527836 */ /* 0x000fe20000000000 */
[----:B------:R-:W-:Y:S01]  /*3020*/  IABS R32, R12 ;  /* 0x0000000c00207213 */ /* 0x000fe20000000000 */
[----:B------:R-:W-:Y:S01]  /*3030*/  IMAD.HI.U32 R16, R14, R21, RZ ;  /* 0x000000150e107227 */ /* 0x000fe200078e00ff */
[----:B------:R-:W-:Y:S01]  /*3040*/  IABS R37, R83 ;  /* 0x0000005300257213 */ /* 0x000fe20000000000 */
[----:B------:R-:W-:Y:S01]  /*3050*/  STL [R1+0xec0], R83 ;  /* 0x000ec05301007387 */ /* 0x000fe20000100800 */
[----:B------:R-:W-:Y:S01]  /*3060*/  IABS R35, R82 ;  /* 0x0000005200237213 */ /* 0x000fe20000000000 */
[----:B------:R-:W-:-:S02]  /*3070*/  IMAD.MOV R30, RZ, RZ, -R16 ;  /* 0x000000ffff1e7224 */ /* 0x000fc400078e0a10 */
[----:B------:R-:W-:Y:S01]  /*3080*/  IMAD.MOV.U32 R16, RZ, RZ, R32 ;  /* 0x000000ffff107224 */ /* 0x000fe200078e0020 */
[----:B------:R-:W-:Y:S01]  /*3090*/  STL [R1+0xebc], R82 ;  /* 0x000ebc5201007387 */ /* 0x000fe20000100800 */
[----:B------:R-:W-:Y:S02]  /*30a0*/  @!P2 IMAD.MOV R31, RZ, RZ, -R31 ;  /* 0x000000ffff1fa224 */ /* 0x000fe400078e0a1f */
[----:B------:R-:W-:-:S03]  /*30b0*/  IMAD.HI.U32 R17, R14, R37, RZ ;  /* 0x000000250e117227 */ /* 0x000fc600078e00ff */
[----:B------:R-:W-:Y:S01]  /*30c0*/  STL [R1+0xfbc], R31 ;  /* 0x000fbc1f01007387 */ /* 0x000fe20000100800 */
[----:B------:R-:W-:Y:S01]  /*30d0*/  @!P5 IMAD.MOV R25, RZ, RZ, -R25 ;  /* 0x000000ffff19d224 */ /* 0x000fe200078e0a19 */
[----:B------:R-:W-:Y:S01]  /*30e0*/  ISETP.GE.AND P5, PT, R28, RZ, PT ;  /* 0x000000ff1c00720c */ /* 0x000fe20003fa6270 */
[----:B------:R-:W-:Y:S02]  /*30f0*/  IMAD R21, R8, R30, R21 ;  /* 0x0000001e08157224 */ /* 0x000fe400078e0215 */
[----:B------:R-:W-:Y:S01]  /*3100*/  IMAD.HI.U32 R14, R14, R35, RZ ;  /* 0x000000230e0e7227 */ /* 0x000fe200078e00ff */
[----:B------:R0:W-:Y:S03]  /*3110*/  STL [R1+0xfcc], R25 ;  /* 0x000fcc1901007387 */ /* 0x0001e60000100800 */
[----:B------:R-:W-:-:S04]  /*3120*/  IMAD.HI.U32 R30, R3, R16, RZ ;  /* 0x00000010031e7227 */ /* 0x000fc800078e00ff */
[----:B------:R-:W-:Y:S02]  /*3130*/  IMAD.MOV R14, RZ, RZ, -R14 ;  /* 0x000000ffff0e7224 */ /* 0x000fe400078e0a0e */
[----:B------:R-:W-:Y:S02]  /*3140*/  @!P0 IMAD.MOV R29, RZ, RZ, -R29 ;  /* 0x000000ffff1d8224 */ /* 0x000fe400078e0a1d */
[----:B0-----:R-:W-:Y:S02]  /*3150*/  IMAD.MOV R25, RZ, RZ, -R30 ;  /* 0x000000ffff197224 */ /* 0x001fe400078e0a1e */
[----:B------:R-:W-:Y:S01]  /*3160*/  @!P1 IMAD.MOV R27, RZ, RZ, -R27 ;  /* 0x000000ffff1b9224 */ /* 0x000fe200078e0a1b */
[----:B------:R-:W-:Y:S01]  /*3170*/  STL [R1+0xfc8], R29 ;  /* 0x000fc81d01007387 */ /* 0x000fe20000100800 */
[----:B------:R-:W-:Y:S02]  /*3180*/  IMAD R35, R8, R14, R35 ;  /* 0x0000000e08237224 */ /* 0x000fe400078e0223 */
[C---:B------:R-:W-:Y:S01]  /*3190*/  IMAD R14, R2.reuse, R25, R16 ;  /* 0x00000019020e7224 */ /* 0x040fe200078e0210 */
[----:B------:R-:W-:Y:S01]  /*31a0*/  STL [R1+0xfd0], R27 ;  /* 0x000fd01b01007387 */ /* 0x000fe20000100800 */
[----:B------:R-:W-:Y:S01]  /*31b0*/  @!P4 IMAD.IADD R23, R23, 0x1, -R2 ;  /* 0x000000011717c824 */ /* 0x000fe200078e0a02 */
[----:B------:R-:W-:Y:S01]  /*31c0*/  ISETP.GT.U32.AND P4, PT, R2, R13, PT ;  /* 0x0000000d0200720c */ /* 0x000fe20003f84070 */
[----:B------:R-:W-:Y:S01]  /*31d0*/  IMAD.MOV R17, RZ, RZ, -R17 ;  /* 0x000000ffff117224 */ /* 0x000fe200078e0a11 */
[----:B------:R0:W-:Y:S03]  /*31e0*/  STL [R1+0xec8], R14 ;  /* 0x000ec80e01007387 */ /* 0x0001e60000100800 */
[C---:B------:R-:W-:Y:S01]  /*31f0*/  IMAD R17, R8.reuse, R17, R37 ;  /* 0x0000001108117224 */ /* 0x040fe200078e0225 */
[----:B------:R-:W2:Y:S01]  /*3200*/  LDL R84, [R1+0xec8] ;  /* 0x000ec80001547983 */ /* 0x000ea20000100800 */
[----:B------:R-:W1:Y:S03]  /*3210*/  S2R R16, SR_CgaCtaId ;  /* 0x0000000000107919 */ /* 0x000e660000008800 */
[----:B------:R-:W-:-:S03]  /*3220*/  ISETP.GT.U32.AND P0, PT, R8, R17, PT ;  /* 0x000000110800720c */ /* 0x000fc60003f04070 */
[----:B------:R-:W-:Y:S01]  /*3230*/  @!P4 IMAD.IADD R13, R13, 0x1, -R2 ;  /* 0x000000010d0dc824 */ /* 0x000fe200078e0a02 */
[----:B------:R-:W-:-:S04]  /*3240*/  ISETP.GT.U32.AND P4, PT, R2, R15, PT ;  /* 0x0000000f0200720c */ /* 0x000fc80003f84070 */
[----:B------:R-:W-:-:S09]  /*3250*/  ISETP.GT.U32.AND P6, PT, R2, R13, PT ;  /* 0x0000000d0200720c */ /* 0x000fd20003fc4070 */
[----:B------:R-:W-:Y:S01]  /*3260*/  @!P4 IMAD.IADD R15, R15, 0x1, -R2 ;  /* 0x000000010f0fc824 */ /* 0x000fe200078e0a02 */
[----:B------:R-:W-:-:S03]  /*3270*/  ISETP.GT.U32.AND P4, PT, R2, R6, PT ;  /* 0x000000060200720c */ /* 0x000fc60003f84070 */
[----:B------:R-:W-:Y:S01]  /*3280*/  @!P6 IMAD.IADD R13, R13, 0x1, -R2 ;  /* 0x000000010d0de824 */ /* 0x000fe200078e0a02 */
[----:B------:R-:W-:-:S09]  /*3290*/  ISETP.GT.U32.AND P6, PT, R2, R5, PT ;  /* 0x000000050200720c */ /* 0x000fd20003fc4070 */
[----:B------:R-:W-:-:S04]  /*32a0*/  @!P4 IMAD.IADD R6, R6, 0x1, -R2 ;  /* 0x000000010606c824 */ /* 0x000fc800078e0a02 */
[----:B------:R-:W-:Y:S01]  /*32b0*/  @!P6 IMAD.IADD R5, R5, 0x1, -R2 ;  /* 0x000000010505e824 */ /* 0x000fe200078e0a02 */
[----:B------:R-:W-:-:S04]  /*32c0*/  ISETP.GT.U32.AND P4, PT, R2, R6, PT ;  /* 0x000000060200720c */ /* 0x000fc80003f84070 */
[----:B------:R-:W-:-:S09]  /*32d0*/  ISETP.GT.U32.AND P6, PT, R2, R5, PT ;  /* 0x000000050200720c */ /* 0x000fd20003fc4070 */
[----:B------:R-:W-:Y:S01]  /*32e0*/  @!P4 IMAD.IADD R6, R6, 0x1, -R2 ;  /* 0x000000010606c824 */ /* 0x000fe200078e0a02 */
[----:B------:R-:W-:-:S03]  /*32f0*/  ISETP.GT.U32.AND P4, PT, R2, R4, PT ;  /* 0x000000040200720c */ /* 0x000fc60003f84070 */
[----:B------:R-:W-:Y:S02]  /*3300*/  @!P6 IADD3 R5, PT, PT, R5, -R2, RZ ;  /* 0x800000020505e210 */ /* 0x000fe40007ffe0ff */
[----:B------:R-:W-:Y:S01]  /*3310*/  ISETP.GT.U32.AND P6, PT, R8, R33, PT ;  /* 0x000000210800720c */ /* 0x000fe20003fc4070 */
[----:B0-----:R-:W-:-:S04]  /*3320*/  IMAD.MOV.U32 R14, RZ, RZ, R23 ;  /* 0x000000ffff0e7224 */ /* 0x001fc800078e0017 */
[----:B------:R-:W-:-:S03]  /*3330*/  @!P5 IMAD.MOV R14, RZ, RZ, -R14 ;  /* 0x000000ffff0ed224 */ /* 0x000fc600078e0a0e */
[----:B------:R-:W-:Y:S01]  /*3340*/  @!P4 IMAD.IADD R4, R4, 0x1, -R2 ;  /* 0x000000010404c824 */ /* 0x000fe200078e0a02 */
[----:B------:R-:W-:Y:S01]  /*3350*/  ISETP.GT.U32.AND P4, PT, R2, R0, PT ;  /* 0x000000000200720c */ /* 0x000fe20003f84070 */
[----:B------:R0:W-:Y:S03]  /*3360*/  STL [R1+0xfd4], R14 ;  /* 0x000fd40e01007387 */ /* 0x0001e60000100800 */
[----:B------:R-:W-:Y:S01]  /*3370*/  @!P6 IMAD.IADD R33, R33, 0x1, -R8 ;  /* 0x000000012121e824 */ /* 0x000fe200078e0a08 */
[----:B------:R0:W-:Y:S01]  /*3380*/  STL [R1+0x100c], R19 ;  /* 0x00100c1301007387 */ /* 0x0001e20000100800 */
[----:B------:R-:W-:Y:S02]  /*3390*/  ISETP.GT.U32.AND P6, PT, R8, R21, PT ;  /* 0x000000150800720c */ /* 0x000fe40003fc4070 */
[----:B------:R-:W-:Y:S02]  /*33a0*/  ISETP.GT.U32.AND P2, PT, R2, R4, PT ;  /* 0x000000040200720c */ /* 0x000fe40003f44070 */
[----:B------:R-:W-:-:S03]  /*33b0*/  ISETP.GT.U32.AND P1, PT, R8, R33, PT ;  /* 0x000000210800720c */ /* 0x000fc60003f24070 */
[----:B------:R-:W-:Y:S01]  /*33c0*/  @!P4 IMAD.IADD R0, R0, 0x1, -R2 ;  /* 0x000000010000c824 */ /* 0x000fe200078e0a02 */
[----:B------:R-:W-:Y:S01]  /*33d0*/  ISETP.GT.U32.AND P4, PT, R8, R35, PT ;  /* 0x000000230800720c */ /* 0x000fe20003f84070 */
[----:B------:R-:W-:-:S04]  /*33e0*/  @!P0 IMAD.IADD R17, R17, 0x1, -R8 ;  /* 0x0000000111118824 */ /* 0x000fc800078e0a08 */
[----:B------:R-:W-:Y:S01]  /*33f0*/  @!P6 IMAD.IADD R21, R21, 0x1, -R8 ;  /* 0x000000011515e824 */ /* 0x000fe200078e0a08 */
[----:B------:R-:W-:Y:S01]  /*3400*/  ISETP.GE.AND P6, PT, R34, RZ, PT ;  /* 0x000000ff2200720c */ /* 0x000fe20003fc6270 */
[----:B------:R-:W-:Y:S01]  /*3410*/  @!P2 IMAD.IADD R4, R4, 0x1, -R2 ;  /* 0x000000010404a824 */ /* 0x000fe200078e0a02 */
[----:B------:R-:W-:Y:S01]  /*3420*/  ISETP.GE.AND P2, PT, R26, RZ, PT ;  /* 0x000000ff1a00720c */ /* 0x000fe20003f46270 */
[--C-:B------:R-:W-:Y:S01]  /*3430*/  @!P1 IMAD.IADD R33, R33, 0x1, -R8.reuse ;  /* 0x0000000121219824 */ /* 0x100fe200078e0a08 */
[C---:B------:R-:W-:Y:S02]  /*3440*/  ISETP.GT.U32.AND P5, PT, R8.reuse, R21, PT ;  /* 0x000000150800720c */ /* 0x040fe40003fa4070 */
[----:B------:R-:W-:Y:S01]  /*3450*/  ISETP.GT.U32.AND P1, PT, R8, R17, PT ;  /* 0x000000110800720c */ /* 0x000fe20003f24070 */
[----:B------:R-:W-:Y:S01]  /*3460*/  @!P4 IMAD.IADD R35, R35, 0x1, -R8 ;  /* 0x000000012323c824 */ /* 0x000fe200078e0a08 */
[----:B--2---:R-:W-:Y:S01]  /*3470*/  ISETP.GT.U32.AND P0, PT, R2, R84, PT ;  /* 0x000000540200720c */ /* 0x004fe20003f04070 */
[----:B01----:R-:W-:-:S12]  /*3480*/  @P3 BRA `(.L_x_5) ;  /* 0x0000000000183947 */ /* 0x003fd80003800000 */
[----:B------:R-:W-:Y:S01]  /*3490*/  ELECT P4, URZ, PT ;  /* 0x0000000000ff782f */ /* 0x000fe20003880000 */
[----:B------:R-:W-:Y:S01]  /*34a0*/  IMAD.MOV.U32 R14, RZ, RZ, 0x1 ;  /* 0x00000001ff0e7424 */ /* 0x000fe200078e00ff */
[----:B------:R-:W-:Y:S11]  /*34b0*/  UVIRTCOUNT.DEALLOC.SMPOOL 0x80 ;  /* 0x000000800000784c */ /* 0x000ff60000000000 */
[----:B------:R-:W-:-:S04]  /*34c0*/  @P4 MOV R19, 0x40 ;  /* 0x0000004000134802 */ /* 0x000fc80000000f00 */
[----:B------:R-:W-:-:S05]  /*34d0*/  @P4 LEA R19, R16, R19, 0x18 ;  /* 0x0000001310134211 */ /* 0x000fca00078ec0ff */
[----:B------:R0:W-:Y:S02]  /*34e0*/  @P4 STS.U8 [R19], R14 ;  /* 0x0000000e13004388 */ /* 0x0001e40000000000 */
.L_x_5:
[----:B0-----:R-:W2:Y:S01]  /*34f0*/  LDL R14, [R1+0x100c] ;  /* 0x00100c00010e7983 */ /* 0x001ea20000100800 */
[--C-:B------:R-:W-:Y:S01]  /*3500*/  @!P5 IMAD.IADD R21, R21, 0x1, -R8.reuse ;  /* 0x000000011515d824 */ /* 0x100fe200078e0a08 */
[----:B------:R-:W-:Y:S01]  /*3510*/  ISETP.GE.AND P5, PT, R83, RZ, PT ;  /* 0x000000ff5300720c */ /* 0x000fe20003fa6270 */
[----:B------:R-:W0:Y:S01]  /*3520*/  LDC R19, c[0x0][0x3a4] ;  /* 0x0000e900ff137b82 */ /* 0x000e220000000800 */
[----:B------:R1:W-:Y:S01]  /*3530*/  STL.64 [R1+0x2790], R74 ;  /* 0x0027904a01007387 */ /* 0x0003e20000100a00 */
[----:B------:R-:W-:Y:S01]  /*3540*/  @!P6 IMAD.MOV R33, RZ, RZ, -R33 ;  /* 0x000000ffff21e224 */ /* 0x000fe200078e0a21 */
[----:B------:R-:W-:Y:S01]  /*3550*/  ISETP.GE.AND P6, PT, R86, RZ, PT ;  /* 0x000000ff5600720c */ /* 0x000fe20003fc6270 */
[----:B------:R-:W-:Y:S01]  /*3560*/  @!P1 IMAD.IADD R17, R17, 0x1, -R8 ;  /* 0x0000000111119824 */ /* 0x000fe200078e0a08 */
[----:B------:R-:W-:Y:S01]  /*3570*/  STL.64 [R1+0x2788], R78 ;  /* 0x0027884e01007387 */ /* 0x000fe20000100a00 */
[----:B------:R-:W-:Y:S01]  /*3580*/  ISETP.GE.AND P1, PT, R82, RZ, PT ;  /* 0x000000ff5200720c */ /* 0x000fe20003f26270 */
[----:B------:R-:W-:Y:S01]  /*3590*/  @!P0 IMAD.IADD R84, R84, 0x1, -R2 ;  /* 0x0000000154548824 */ /* 0x000fe200078e0a02 */
[----:B------:R-:W3:Y:S01]  /*35a0*/  LDC.64 R82, c[0x0][0x380] ;  /* 0x0000e000ff527b82 */ /* 0x000ee20000000a00 */
[----:B------:R-:W-:Y:S01]  /*35b0*/  STL.64 [R1+0x27a8], R78 ;  /* 0x0027a84e01007387 */ /* 0x000fe20000100a00 */
[----:B------:R-:W-:Y:S01]  /*35c0*/  ISETP.GE.AND P4, PT, R24, RZ, PT ;  /* 0x000000ff1800720c */ /* 0x000fe20003f86270 */
[----:B------:R-:W-:Y:S01]  /*35d0*/  UIADD3 UR9, UPT, UPT, UR5, UR4, URZ ;  /* 0x0000000405097290 */ /* 0x000fe2000fffe0ff */
[----:B------:R-:W-:Y:S01]  /*35e0*/  @!P5 IMAD.MOV R17, RZ, RZ, -R17 ;  /* 0x000000ffff11d224 */ /* 0x000fe200078e0a11 */
[----:B------:R-:W-:Y:S01]  /*35f0*/  STL.64 [R1+0x2780], R80 ;  /* 0x0027805001007387 */ /* 0x000fe20000100a00 */
[C---:B------:R-:W-:Y:S01]  /*3600*/  ISETP.GT.U32.AND P5, PT, R2.reuse, R84, PT ;  /* 0x000000540200720c */ /* 0x040fe20003fa4070 */
[----:B------:R-:W-:Y:S01]  /*3610*/  UMOV UR8, 0x1 ;  /* 0x0000000100087882 */ /* 0x000fe20000000000 */
[----:B------:R-:W-:Y:S01]  /*3620*/  @!P6 IMAD.MOV R21, RZ, RZ, -R21 ;  /* 0x000000ffff15e224 */ /* 0x000fe200078e0a15 */
[----:B------:R-:W-:Y:S01]  /*3630*/  STL.64 [R1+0x2798], R80 ;  /* 0x0027985001007387 */ /* 0x000fe20000100a00 */
[----:B------:R-:W-:Y:S01]  /*3640*/  ISETP.GT.U32.AND P6, PT, R2, R0, PT ;  /* 0x000000000200720c */ /* 0x000fe20003fc4070 */
[----:B------:R-:W4:Y:S01]  /*3650*/  LDC R92, c[0x0][0x3a0] ;  /* 0x0000e800ff5c7b82 */ /* 0x000f220000000800 */
[----:B------:R-:W-:Y:S01]  /*3660*/  ISETP.GE.AND P0, PT, R22, RZ, PT ;  /* 0x000000ff1600720c */ /* 0x000fe20003f06270 */
[----:B------:R-:W-:Y:S01]  /*3670*/  STL.64 [R1+0x27b8], R80 ;  /* 0x0027b85001007387 */ /* 0x000fe20000100a00 */
[----:B------:R-:W0:Y:S01]  /*3680*/  LDCU.64 UR6, c[0x0][0x358] ;  /* 0x00006b00ff0677ac */ /* 0x000e220008000a00 */
[----:B-1----:R-:W-:-:S02]  /*3690*/  PRMT R74, RZ, 0x7610, R74 ;  /* 0x00007610ff4a7816 */ /* 0x002fc4000000004a */
[----:B------:R-:W-:Y:S01]  /*36a0*/  STL.64 [R1+0x2778], R70 ;  /* 0x0027784601007387 */ /* 0x000fe20000100a00 */
[----:B------:R-:W-:Y:S01]  /*36b0*/  PRMT R75, RZ, 0x7610, R75 ;  /* 0x00007610ff4b7816 */ /* 0x000fe2000000004b */
[--C-:B------:R-:W-:Y:S02]  /*36c0*/  @!P5 IMAD.IADD R84, R84, 0x1, -R2.reuse ;  /* 0x000000015454d824 */ /* 0x100fe400078e0a02 */
[----:B------:R-:W-:Y:S02]  /*36d0*/  STL.64 [R1+0x27b0], R70 ;  /* 0x0027b04601007387 */ /* 0x000fe40000100a00 */
[----:B------:R-:W-:Y:S02]  /*36e0*/  @!P6 IMAD.IADD R0, R0, 0x1, -R2 ;  /* 0x000000010000e824 */ /* 0x000fe400078e0a02 */
[----:B------:R-:W-:Y:S04]  /*36f0*/  STL.64 [R1+0x2770], R76 ;  /* 0x0027704c01007387 */ /* 0x000fe80000100a00 */
[----:B------:R1:W-:Y:S04]  /*3700*/  STL.64 [R1+0x27a0], R76 ;  /* 0x0027a04c01007387 */ /* 0x0003e80000100a00 */
[----:B------:R-:W-:Y:S04]  /*3710*/  STL.64 [R1+0x2768], R72 ;  /* 0x0027684801007387 */ /* 0x000fe80000100a00 */
[----:B------:R0:W-:Y:S04]  /*3720*/  STL.64 [R1+0x27c0], R72 ;  /* 0x0027c04801007387 */ /* 0x0001e80000100a00 */
[----:B------:R-:W-:Y:S01]  /*3730*/  STL.64 [R1+0x2760], R68 ;  /* 0x0027604401007387 */ /* 0x000fe20000100a00 */
[----:B-1----:R-:W-:-:S03]  /*3740*/  MOV R76, R15 ;  /* 0x0000000f004c7202 */ /* 0x002fc60000000f00 */
[----:B------:R-:W-:Y:S02]  /*3750*/  STL.64 [R1+0x2758], R56 ;  /* 0x0027583801007387 */ /* 0x000fe40000100a00 */
[----:B------:R-:W-:Y:S02]  /*3760*/  @!P4 IMAD.MOV R76, RZ, RZ, -R76 ;  /* 0x000000ffff4cc224 */ /* 0x000fe400078e0a4c */
[----:B------:R-:W-:Y:S01]  /*3770*/  STL.64 [R1+0x2750], R54 ;  /* 0x0027503601007387 */ /* 0x000fe20000100a00 */
[----:B0-----:R-:W-:Y:S02]  /*3780*/  PRMT R72, RZ, 0x7610, R72 ;  /* 0x00007610ff487816 */ /* 0x001fe40000000048 */
[----:B------:R-:W-:Y:S01]  /*3790*/  PRMT R73, RZ, 0x7610, R73 ;  /* 0x00007610ff497816 */ /* 0x000fe20000000049 */
[----:B------:R-:W-:Y:S04]  /*37a0*/  STL.64 [R1+0x2748], R52 ;  /* 0x0027483401007387 */ /* 0x000fe80000100a00 */
        /* <DEDUP_REMOVED lines=21> */
[----:B------:R-:W-:Y:S04]  /*3900*/  STL [R1+0x25e0], R3 ;  /* 0x0025e00301007387 */ /* 0x000fe80000100800 */
[----:B------:R-:W-:Y:S04]  /*3910*/  STL.64 [R1+0x25d8], R6 ;  /* 0x0025d80601007387 */ /* 0x000fe80000100a00 */
[----:B------:R-:W-:Y:S04]  /*3920*/  STL.64 [R1+0x2608], R6 ;  /* 0x0026080601007387 */ /* 0x000fe80000100a00 */
[----:B------:R-:W-:Y:S04]  /*3930*/  STL.64 [R1+0x2620], R6 ;  /* 0x0026200601007387 */ /* 0x000fe80000100a00 */
[----:B------:R-:W-:Y:S04]  /*3940*/  STL [R1+0x25d0], R12 ;  /* 0x0025d00c01007387 */ /* 0x000fe80000100800 */
        /* <DEDUP_REMOVED lines=9> */
[----:B------:R-:W-:Y:S01]  /*39e0*/  STL.64 [R1+0x26d0], R4 ;  /* 0x0026d00401007387 */ /* 0x000fe20000100a00 */
[----:B------:R-:W-:Y:S01]  /*39f0*/  STTM.x64 tmem[UR9], RZ ;  /* 0x000000ff000079ed */ /* 0x000fe20008340009 */
[----:B------:R-:W-:Y:S01]  /*3a00*/  STTM.x64 tmem[UR9+0x40], RZ ;  /* 0x000040ff000079ed */ /* 0x000fe20008340009 */
[----:B------:R-:W-:Y:S01]  /*3a10*/  STTM.x64 tmem[UR9+0x80], RZ ;  /* 0x000080ff000079ed */ /* 0x000fe20008340009 */
[----:B------:R-:W-:Y:S01]  /*3a20*/  STTM.x64 tmem[UR9+0xc0], RZ ;  /* 0x0000c0ff000079ed */ /* 0x000fe20008340009 */
[----:B------:R-:W0:Y:S01]  /*3a30*/  FENCE.VIEW.ASYNC.T ;  /* 0x00000000000073c6 */ /* 0x000e220000000200 */
[----:B--2---:R-:W-:-:S05]  /*3a40*/  @!P2 IMAD.MOV R14, RZ, RZ, -R14 ;  /* 0x000000ffff0ea224 */ /* 0x004fca00078e0a0e */
[----:B------:R1:W-:Y:S01]  /*3a50*/  @!P2 STL [R1+0x100c], R14 ;  /* 0x00100c0e0100a387 */ /* 0x0003e20000100800 */
[----:B------:R-:W-:-:S03]  /*3a60*/  ISETP.GT.U32.AND P2, PT, R8, R35, PT ;  /* 0x000000230800720c */ /* 0x000fc60003f44070 */
[----:B------:R-:W-:Y:S04]  /*3a70*/  STL.64 [R1+0x2628], R2 ;  /* 0x0026280201007387 */ /* 0x000fe80000100a00 */
[----:B------:R-:W-:Y:S04]  /*3a80*/  STL.64 [R1+0x2648], R2 ;  /* 0x0026480201007387 */ /* 0x000fe80000100a00 */
[----:B------:R-:W-:Y:S02]  /*3a90*/  STL.64 [R1+0x2668], R2 ;  /* 0x0026680201007387 */ /* 0x000fe40000100a00 */
[----:B------:R-:W-:Y:S01]  /*3aa0*/  @!P2 IMAD.IADD R35, R35, 0x1, -R8 ;  /* 0x000000012323a824 */ /* 0x000fe200078e0a08 */
[----:B------:R-:W-:Y:S01]  /*3ab0*/  ISETP.NE.AND P2, PT, R85, RZ, PT ;  /* 0x000000ff5500720c */ /* 0x000fe20003f45270 */
[----:B------:R2:W-:Y:S01]  /*3ac0*/  STL [R1+0xec8], R84 ;  /* 0x000ec85401007387 */ /* 0x0005e20000100800 */
[----:B------:R-:W-:Y:S01]  /*3ad0*/  LOP3.LUT R8, RZ, R85, RZ, 0x33, !PT ;  /* 0x00000055ff087212 */ /* 0x000fe200078e33ff */
[----:B------:R-:W-:Y:S01]  /*3ae0*/  @!P1 IMAD.MOV R35, RZ, RZ, -R35 ;  /* 0x000000ffff239224 */ /* 0x000fe200078e0a23 */
[----:B------:R-:W-:Y:S01]  /*3af0*/  ISETP.GE.AND P1, PT, R18, RZ, PT ;  /* 0x000000ff1200720c */ /* 0x000fe20003f26270 */
[----:B------:R-:W-:Y:S01]  /*3b00*/  STL.64 [R1+0x2688], R2 ;  /* 0x0026880201007387 */ /* 0x000fe20000100a00 */
[----:B-1----:R-:W-:-:S02]  /*3b10*/  SEL R14, R8, R33, !P2 ;  /* 0x00000021080e7207 */ /* 0x002fc40005000000 */
[C---:B------:R-:W-:Y:S01]  /*3b20*/  SEL R16, R8.reuse, R21, !P2 ;  /* 0x0000001508107207 */ /* 0x040fe20005000000 */
[----:B------:R-:W-:Y:S01]  /*3b30*/  STL.64 [R1+0x26a8], R2 ;  /* 0x0026a80201007387 */ /* 0x000fe20000100a00 */
[C---:B------:R-:W-:Y:S02]  /*3b40*/  SEL R18, R8.reuse, R17, !P2 ;  /* 0x0000001108127207 */ /* 0x040fe40005000000 */
[----:B------:R-:W-:Y:S01]  /*3b50*/  SEL R22, R8, R35, !P2 ;  /* 0x0000002308167207 */ /* 0x000fe20005000000 */
[-C--:B------:R-:W-:Y:S01]  /*3b60*/  IMAD R8, R14, R19.reuse, RZ ;  /* 0x000000130e087224 */ /* 0x080fe200078e02ff */
[----:B------:R-:W-:Y:S01]  /*3b70*/  STL.64 [R1+0x26c8], R2 ;  /* 0x0026c80201007387 */ /* 0x000fe20000100a00 */
[-C--:B------:R-:W-:Y:S01]  /*3b80*/  IMAD R14, R16, R19.reuse, RZ ;  /* 0x00000013100e7224 */ /* 0x080fe200078e02ff */
[----:B0-----:R-:W-:Y:S01]  /*3b90*/  BAR.SYNC.DEFER_BLOCKING 0x0 ;  /* 0x0000000000007b1d */ /* 0x001fe20000010000 */
[-C--:B------:R-:W-:Y:S01]  /*3ba0*/  IMAD R16, R18, R19.reuse, RZ ;  /* 0x0000001312107224 */ /* 0x080fe200078e02ff */
[-C--:B---3--:R-:W-:Y:S01]  /*3bb0*/  LEA R88, P6, R8, R82.reuse, 0x1 ;  /* 0x0000005208587211 */ /* 0x088fe200078c08ff */
[----:B----4-:R-:W-:Y:S01]  /*3bc0*/  VIADD R18, R92, 0xffffffff ;  /* 0xffffffff5c127836 */ /* 0x010fe20000000000 */
[-C--:B------:R-:W-:Y:S01]  /*3bd0*/  LEA R86, P5, R14, R82.reuse, 0x1 ;  /* 0x000000520e567211 */ /* 0x080fe200078a08ff */
[----:B------:R-:W-:Y:S01]  /*3be0*/  IMAD R17, R22, R19, RZ ;  /* 0x0000001316117224 */ /* 0x000fe200078e02ff */
[----:B------:R-:W-:Y:S01]  /*3bf0*/  LEA.HI.X.SX32 R89, R8, R83, 0x1, P6 ;  /* 0x0000005308597211 */ /* 0x000fe200030f0eff */
[----:B------:R-:W-:Y:S01]  /*3c00*/  VIADD R8, R92, 0xfffffff7 ;  /* 0xfffffff75c087836 */ /* 0x000fe20000000000 */
[----:B--2---:R-:W-:Y:S01]  /*3c10*/  LEA R84, P6, R16, R82, 0x1 ;  /* 0x0000005210547211 */ /* 0x004fe200078c08ff */
[----:B------:R0:W-:Y:S01]  /*3c20*/  STL [R1+0x1024], R76 ;  /* 0x0010244c01007387 */ /* 0x0001e20000100800 */
[----:B------:R-:W-:-:S02]  /*3c30*/  ISETP.GE.U32.AND P4, PT, R18, 0x7fffff80, PT ;  /* 0x7fffff801200780c */ /* 0x000fc40003f86070 */
[-C--:B------:R-:W-:Y:S02]  /*3c40*/  LEA.HI.X.SX32 R85, R16, R83.reuse, 0x1, P6 ;  /* 0x0000005310557211 */ /* 0x080fe400030f0eff */
[----:B------:R-:W-:Y:S02]  /*3c50*/  ISETP.NE.U32.AND P6, PT, R90, RZ, PT ;  /* 0x000000ff5a00720c */ /* 0x000fe40003fc5070 */
[-C--:B------:R-:W-:Y:S01]  /*3c60*/  LEA.HI.X.SX32 R87, R14, R83.reuse, 0x1, P5 ;  /* 0x000000530e577211 */ /* 0x080fe200028f0eff */
[----:B------:R-:W1:Y:S01]  /*3c70*/  LDC.64 R90, c[0x0][0x3a8] ;  /* 0x0000ea00ff5a7b82 */ /* 0x000e620000000a00 */
[C---:B------:R-:W-:Y:S01]  /*3c80*/  LEA R82, P5, R17.reuse, R82, 0x1 ;  /* 0x0000005211527211 */ /* 0x040fe200078a08ff */
[----:B0-----:R-:W-:Y:S01]  /*3c90*/  IMAD.MOV.U32 R76, RZ, RZ, R13 ;  /* 0x000000ffff4c7224 */ /* 0x001fe200078e000d */
[----:B------:R-:W-:Y:S01]  /*3ca0*/  PRMT R79, RZ, 0x7610, R79 ;  /* 0x00007610ff4f7816 */ /* 0x000fe2000000004f */
[----:B------:R-:W-:Y:S01]  /*3cb0*/  VIADD R13, R92, 0xffffffef ;  /* 0xffffffef5c0d7836 */ /* 0x000fe20000000000 */
[----:B------:R-:W-:Y:S01]  /*3cc0*/  LEA.HI.X.SX32 R83, R17, R83, 0x1, P5 ;  /* 0x0000005311537211 */ /* 0x000fe200028f0eff */
[----:B------:R-:W-:Y:S01]  /*3cd0*/  @!P0 IMAD.MOV R76, RZ, RZ, -R76 ;  /* 0x000000ffff4c8224 */ /* 0x000fe200078e0a4c */
[----:B------:R-:W-:Y:S01]  /*3ce0*/  ISETP.GE.U32.AND P5, PT, R8, 0x7fffff78, PT ;  /* 0x7fffff780800780c */ /* 0x000fe20003fa6070 */
[----:B------:R-:W-:Y:S01]  /*3cf0*/  IMAD.U32 R8, RZ, RZ, UR9 ;  /* 0x00000009ff087e24 */ /* 0x000fe2000f8e00ff */
[----:B------:R-:W-:Y:S01]  /*3d00*/  PRMT R70, RZ, 0x7610, R70 ;  /* 0x00007610ff467816 */ /* 0x000fe20000000046 */
[----:B------:R-:W-:Y:S01]  /*3d10*/  VOTEU.ALL UP0, P6 ;  /* 0x0000000000ff7886 */ /* 0x000fe20003000000 */
[----:B------:R0:W-:Y:S01]  /*3d20*/  STL [R1+0x1018], R76 ;  /* 0x0010184c01007387 */ /* 0x0001e20000100800 */
[----:B------:R-:W-:Y:S01]  /*3d30*/  VOTEU.ALL UP1, P6 ;  /* 0x0000000000ff7886 */ /* 0x000fe20003020000 */
[----:B------:R-:W-:-:S02]  /*3d40*/  PRMT R71, RZ, 0x7610, R71 ;  /* 0x00007610ff477816 */ /* 0x000fc40000000047 */
[----:B------:R-:W-:-:S04]  /*3d50*/  @!UP0 UIADD3 UR10, UPT, UPT, -UR8, 0x100000, URZ ;  /* 0x00100000080a8890 */ /* 0x000fc8000fffe1ff */
[----:B------:R-:W-:Y:S02]  /*3d60*/  @!UP0 USHF.L.U32 UR11, UR10, 0xb, URZ ;  /* 0x0000000b0a0b8899 */ /* 0x000fe400080006ff */
[----:B------:R-:W-:Y:S01]  /*3d70*/  @!UP0 USHF.L.U32 UR10, UR10, 0x1, URZ ;  /* 0x000000010a0a8899 */ /* 0x000fe200080006ff */
[----:B------:R-:W-:Y:S02]  /*3d80*/  PRMT R78, RZ, 0x7610, R78 ;  /* 0x00007610ff4e7816 */ /* 0x000fe4000000004e */
[----:B------:R-:W-:Y:S01]  /*3d90*/  ISETP.GE.U32.AND P0, PT, R13, 0x7fffff70, PT ;  /* 0x7fffff700d00780c */ /* 0x000fe20003f06070 */
[----:B0-----:R-:W-:Y:S01]  /*3da0*/  IMAD.U32 R76, RZ, RZ, UR76 ;  /* 0x0000004cff4c7e24 */ /* 0x001fe2000f8e00ff */
[----:B------:R-:W-:Y:S02]  /*3db0*/  PRMT R56, RZ, 0x7610, R56 ;  /* 0x00007610ff387816 */ /* 0x000fe40000000038 */
[----:B------:R-:W-:Y:S02]  /*3dc0*/  PRMT R57, RZ, 0x7610, R57 ;  /* 0x00007610ff397816 */ /* 0x000fe40000000039 */
[----:B------:R0:W-:Y:S01]  /*3dd0*/  STL [R1+0x14a4], R76 ;  /* 0x0014a44c01007387 */ /* 0x0001e20000100800 */
[----:B------:R-:W-:-:S02]  /*3de0*/  PRMT R52, RZ, 0x7610, R52 ;  /* 0x00007610ff347816 */ /* 0x000fc40000000034 */
[----:B------:R-:W-:Y:S02]  /*3df0*/  PRMT R53, RZ, 0x7610, R53 ;  /* 0x00007610ff357816 */ /* 0x000fe40000000035 */
[----:B------:R-:W-:Y:S02]  /*3e00*/  PRMT R68, RZ, 0x7610, R68 ;  /* 0x00007610ff447816 */ /* 0x000fe40000000044 */
[----:B------:R-:W-:Y:S02]  /*3e10*/  PRMT R69, RZ, 0x7610, R69 ;  /* 0x00007610ff457816 */ /* 0x000fe40000000045 */
[----:B------:R-:W-:Y:S01]  /*3e20*/  PRMT R48, RZ, 0x7610, R48 ;  /* 0x00007610ff307816 */ /* 0x000fe20000000030 */
[----:B0-----:R-:W-:Y:S01]  /*3e30*/  VIADD R76, R76, 0x48000 ;  /* 0x000480004c4c7836 */ /* 0x001fe20000000000 */
[----:B------:R-:W-:Y:S02]  /*3e40*/  PRMT R49, RZ, 0x7610, R49 ;  /* 0x00007610ff317816 */ /* 0x000fe40000000031 */
[----:B------:R-:W-:-:S02]  /*3e50*/  PRMT R54, RZ, 0x7610, R54 ;  /* 0x00007610ff367816 */ /* 0x000fc40000000036 */
[----:B------:R-:W-:Y:S01]  /*3e60*/  R2UR UR4, R76 ;  /* 0x000000004c0472ca */ /* 0x000fe200000e0000 */
[----:B------:R-:W-:Y:S01]  /*3e70*/  STL [R1+0xed0], R76 ;  /* 0x000ed04c01007387 */ /* 0x000fe20000100800 */
[----:B------:R-:W-:Y:S02]  /*3e80*/  PRMT R55, RZ, 0x7610, R55 ;  /* 0x00007610ff377816 */ /* 0x000fe40000000037 */
[----:B------:R-:W-:Y:S01]  /*3e90*/  PRMT R44, RZ, 0x7610, R44 ;  /* 0x00007610ff2c7816 */ /* 0x000fe2000000002c */
[----:B-1----:R-:W-:Y:S01]  /*3ea0*/  STL [R1+0x21f4], R91 ;  /* 0x0021f45b01007387 */ /* 0x002fe20000100800 */
[----:B------:R-:W-:Y:S02]  /*3eb0*/  PRMT R45, RZ, 0x7610, R45 ;  /* 0x00007610ff2d7816 */ /* 0x000fe4000000002d */
[----:B------:R-:W-:Y:S01]  /*3ec0*/  PRMT R50, RZ, 0x7610, R50 ;  /* 0x00007610ff327816 */ /* 0x000fe20000000032 */
[----:B------:R-:W-:Y:S01]  /*3ed0*/  STL [R1+0x2578], R91 ;  /* 0x0025785b01007387 */ /* 0x000fe20000100800 */
[----:B------:R-:W-:-:S02]  /*3ee0*/  PRMT R51, RZ, 0x7610, R51 ;  /* 0x00007610ff337816 */ /* 0x000fc40000000033 */
[----:B------:R-:W-:Y:S01]  /*3ef0*/  PRMT R40, RZ, 0x7610, R40 ;  /* 0x00007610ff287816 */ /* 0x000fe20000000028 */
[----:B------:R-:W0:Y:S02]  /*3f00*/  FENCE.VIEW.ASYNC.S ;  /* 0x00000000000073c6 */ /* 0x000e240000000000 */
[----:B0-----:R-:W0:Y:S02]  /*3f10*/  @!UP1 SYNCS.EXCH.64 URZ, [UR4], UR10 ;  /* 0x0000000a04ff95b2 */ /* 0x001e240008000100 */
[----:B0-----:R-:W-:Y:S01]  /*3f20*/  BAR.SYNC.DEFER_BLOCKING 0x0 ;  /* 0x0000000000007b1d */ /* 0x001fe20000010000 */
[----:B------:R-:W-:Y:S02]  /*3f30*/  PRMT R41, RZ, 0x7610, R41 ;  /* 0x00007610ff297816 */ /* 0x000fe40000000029 */
[----:B------:R-:W-:Y:S02]  /*3f40*/  PRMT R46, RZ, 0x7610, R46 ;  /* 0x00007610ff2e7816 */ /* 0x000fe4000000002e */
[----:B------:R-:W-:-:S02]  /*3f50*/  PRMT R47, RZ, 0x7610, R47 ;  /* 0x00007610ff2f7816 */ /* 0x000fc4000000002f */
[----:B------:R-:W-:Y:S01]  /*3f60*/  PRMT R38, RZ, 0x7610, R38 ;  /* 0x00007610ff267816 */ /* 0x000fe20000000026 */
[----:B------:R0:W-:Y:S01]  /*3f70*/  STL [R1+0x1f44], R8 ;  /* 0x001f440801007387 */ /* 0x0001e20000100800 */
[----:B------:R-:W-:Y:S02]  /*3f80*/  PRMT R39, RZ, 0x7610, R39 ;  /* 0x00007610ff277816 */ /* 0x000fe40000000027 */
[----:B------:R-:W-:Y:S02]  /*3f90*/  PRMT R42, RZ, 0x7610, R42 ;  /* 0x00007610ff2a7816 */ /* 0x000fe4000000002a */
[----:B------:R-:W-:Y:S02]  /*3fa0*/  PRMT R43, RZ, 0x7610, R43 ;  /* 0x00007610ff2b7816 */ /* 0x000fe4000000002b */
[----:B------:R-:W-:Y:S02]  /*3fb0*/  PRMT R36, RZ, 0x7610, R36 ;  /* 0x00007610ff247816 */ /* 0x000fe40000000024 */
[----:B------:R-:W-:Y:S01]  /*3fc0*/  PRMT R37, RZ, 0x7610, R37 ;  /* 0x00007610ff257816 */ /* 0x000fe20000000025 */
[----:B0-----:R-:W-:Y:S01]  /*3fd0*/  VIADD R8, R92, 0xffffffe7 ;  /* 0xffffffe75c087836 */ /* 0x001fe20000000000 */
[----:B------:R-:W-:-:S02]  /*3fe0*/  PRMT R30, RZ, 0x7610, R30 ;  /* 0x00007610ff1e7816 */ /* 0x000fc4000000001e */
[----:B------:R-:W-:Y:S02]  /*3ff0*/  PRMT R31, RZ, 0x7610, R31 ;  /* 0x00007610ff1f7816 */ /* 0x000fe4000000001f */
[----:B------:R-:W-:Y:S01]  /*4000*/  PRMT R28, RZ, 0x7610, R28 ;  /* 0x00007610ff1c7816 */ /* 0x000fe2000000001c */
[----:B------:R-:W2:Y:S01]  /*4010*/  @!P4 LDG.E.U16 R72, desc[UR6][R82.64] ;  /* 0x000000065248c981 */ /* 0x000ea2000c1e1500 */
[----:B------:R-:W-:Y:S02]  /*4020*/  PRMT R29, RZ, 0x7610, R29 ;  /* 0x00007610ff1d7816 */ /* 0x000fe4000000001d */
[----:B------:R-:W-:Y:S01]  /*4030*/  PRMT R67, RZ, 0x7610, R67 ;  /* 0x00007610ff437816 */ /* 0x000fe20000000043 */
[----:B------:R-:W3:Y:S01]  /*4040*/  @!P4 LDG.E.U16 R73, desc[UR6][R84.64] ;  /* 0x000000065449c981 */ /* 0x000ee2000c1e1500 */
[----:B------:R-:W-:Y:S02]  /*4050*/  PRMT R66, RZ, 0x7610, R66 ;  /* 0x00007610ff427816 */ /* 0x000fe40000000042 */
[----:B------:R-:W-:Y:S01]  /*4060*/  PRMT R26, RZ, 0x7610, R26 ;  /* 0x00007610ff1a7816 */ /* 0x000fe2000000001a */
[----:B------:R-:W4:Y:S01]  /*4070*/  @!P4 LDG.E.U16 R74, desc[UR6][R86.64] ;  /* 0x00000006564ac981 */ /* 0x000f22000c1e1500 */
[----:B------:R-:W-:-:S02]  /*4080*/  PRMT R27, RZ, 0x7610, R27 ;  /* 0x00007610ff1b7816 */ /* 0x000fc4000000001b */
[----:B------:R-:W-:Y:S01]  /*4090*/  PRMT R63, RZ, 0x7610, R63 ;  /* 0x00007610ff3f7816 */ /* 0x000fe2000000003f */
[----:B------:R-:W4:Y:S01]  /*40a0*/  @!P4 LDG.E.U16 R75, desc[UR6][R88.64] ;  /* 0x00000006584bc981 */ /* 0x000f22000c1e1500 */
[----:B------:R-:W-:Y:S01]  /*40b0*/  ISETP.GE.U32.AND P4, PT, R8, 0x7fffff68, PT ;  /* 0x7fffff680800780c */ /* 0x000fe20003f86070 */
[----:B------:R-:W-:Y:S01]  /*40c0*/  IMAD.SHL.U32 R8, R90, 0x8, RZ ;  /* 0x000000085a087824 */ /* 0x000fe200078e00ff */
[----:B------:R-:W-:Y:S02]  /*40d0*/  PRMT R62, RZ, 0x7610, R62 ;  /* 0x00007610ff3e7816 */ /* 0x000fe4000000003e */
[----:B------:R-:W-:Y:S01]  /*40e0*/  PRMT R58, RZ, 0x7610, R58 ;  /* 0x00007610ff3a7816 */ /* 0x000fe2000000003a */
[C---:B------:R-:W-:Y:S01]  /*40f0*/  IMAD.WIDE R80, R8.reuse, 0x2, R86 ;  /* 0x0000000208507825 */ /* 0x040fe200078e0256 */
[----:B------:R-:W-:Y:S02]  /*4100*/  PRMT R59, RZ, 0x7610, R59 ;  /* 0x00007610ff3b7816 */ /* 0x000fe4000000003b */
[----:B------:R-:W-:Y:S01]  /*4110*/  PRMT R6, RZ, 0x7610, R6 ;  /* 0x00007610ff067816 */ /* 0x000fe20000000006 */
[----:B------:R-:W-:Y:S01]  /*4120*/  IMAD.WIDE R76, R8, 0x2, R84 ;  /* 0x00000002084c7825 */ /* 0x000fe200078e0254 */
[----:B------:R-:W4:Y:S01]  /*4130*/  @!P5 LDG.E.U16 R78, desc[UR6][R80.64] ;  /* 0x00000006504ed981 */ /* 0x000f22000c1e1500 */
[----:B------:R-:W-:-:S02]  /*4140*/  PRMT R7, RZ, 0x7610, R7 ;  /* 0x00007610ff077816 */ /* 0x000fc40000000007 */
[----:B------:R-:W-:Y:S01]  /*4150*/  PRMT R64, RZ, 0x7610, R64 ;  /* 0x00007610ff407816 */ /* 0x000fe20000000040 */
[----:B------:R0:W4:Y:S01]  /*4160*/  @!P5 LDG.E.U16 R71, desc[UR6][R76.64] ;  /* 0x000000064c47d981 */ /* 0x000122000c1e1500 */
[----:B------:R-:W-:Y:S02]  /*4170*/  PRMT R65, RZ, 0x7610, R65 ;  /* 0x00007610ff417816 */ /* 0x000fe40000000041 */
[----:B------:R-:W-:Y:S02]  /*4180*/  PRMT R4, RZ, 0x7610, R4 ;  /* 0x00007610ff047816 */ /* 0x000fe40000000004 */
[----:B------:R-:W-:Y:S02]  /*4190*/  PRMT R5, RZ, 0x7610, R5 ;  /* 0x00007610ff057816 */ /* 0x000fe40000000005 */
[----:B------:R-:W-:Y:S02]  /*41a0*/  PRMT R10, RZ, 0x7610, R10 ;  /* 0x00007610ff0a7816 */ /* 0x000fe4000000000a */
[----:B------:R-:W-:-:S02]  /*41b0*/  PRMT R11, RZ, 0x7610, R11 ;  /* 0x00007610ff0b7816 */ /* 0x000fc4000000000b */
[----:B------:R-:W-:Y:S02]  /*41c0*/  PRMT R34, RZ, 0x7610, R34 ;  /* 0x00007610ff227816 */ /* 0x000fe40000000022 */
[----:B------:R-:W-:Y:S02]  /*41d0*/  PRMT R33, RZ, 0x7610, R33 ;  /* 0x00007610ff217816 */ /* 0x000fe40000000021 */
[----:B------:R-:W-:Y:S02]  /*41e0*/  PRMT R32, RZ, 0x7610, R32 ;  /* 0x00007610ff207816 */ /* 0x000fe40000000020 */
[----:B------:R-:W-:Y:S02]  /*41f0*/  PRMT R25, RZ, 0x7610, R25 ;  /* 0x00007610ff197816 */ /* 0x000fe40000000019 */
[----:B------:R-:W-:Y:S02]  /*4200*/  PRMT R24, RZ, 0x7610, R24 ;  /* 0x00007610ff187816 */ /* 0x000fe40000000018 */
[----:B------:R-:W-:Y:S01]  /*4210*/  ISETP.GE.AND P2, PT, R20, RZ, PT ;  /* 0x000000ff1400720c */ /* 0x000fe20003f46270 */
[----:B--2---:R-:W-:Y:S04]  /*4220*/  STL [R1+0x3d4], R72 ;  /* 0x0003d44801007387 */ /* 0x004fe80000100800 */
[----:B---3--:R1:W-:Y:S04]  /*4230*/  STL [R1+0x3d8], R73 ;  /* 0x0003d84901007387 */ /* 0x0083e80000100800 */
[----:B----4-:R-:W-:Y:S04]  /*4240*/  STL [R1+0x3dc], R74 ;  /* 0x0003dc4a01007387 */ /* 0x010fe80000100800 */
[----:B------:R2:W-:Y:S01]  /*4250*/  STL [R1+0x3e0], R75 ;  /* 0x0003e04b01007387 */ /* 0x0005e20000100800 */
[----:B-1----:R-:W-:-:S04]  /*4260*/  IMAD.WIDE R72, R8, 0x2, R88 ;  /* 0x0000000208487825 */ /* 0x002fc800078e0258 */
[----:B--2---:R-:W-:Y:S01]  /*4270*/  IMAD.WIDE R74, R8, 0x2, R82 ;  /* 0x00000002084a7825 */ /* 0x004fe200078e0252 */
[----:B------:R1:W-:Y:S04]  /*4280*/  STL.64 [R1+0xdc0], R72 ;  /* 0x000dc04801007387 */ /* 0x0003e80000100a00 */
[----:B------:R2:W-:Y:S04]  /*4290*/  STL.64 [R1+0xdb8], R80 ;  /* 0x000db85001007387 */ /* 0x0005e80000100a00 */
[----:B------:R-:W3:Y:S04]  /*42a0*/  @!P5 LDG.E.U16 R79, desc[UR6][R72.64] ;  /* 0x00000006484fd981 */ /* 0x000ee8000c1e1500 */
[----:B------:R4:W3:Y:S04]  /*42b0*/  @!P5 LDG.E.U16 R70, desc[UR6][R74.64] ;  /* 0x000000064a46d981 */ /* 0x0008e8000c1e1500 */
[----:B-1----:R-:W3:Y:S04]  /*42c0*/  LDL.LU.64 R72, [R1+0x27c0] ;  /* 0x0027c00001487983 */ /* 0x002ee80000300a00 */
[----:B------:R0:W-:Y:S04]  /*42d0*/  STL.64 [R1+0xdb0], R76 ;  /* 0x000db04c01007387 */ /* 0x0001e80000100a00 */
[----:B--2---:R-:W2:Y:S01]  /*42e0*/  LDL.LU.64 R80, [R1+0x27b8] ;  /* 0x0027b80001507983 */ /* 0x004ea20000300a00 */
[----:B------:R-:W-:-:S03]  /*42f0*/  VIADD R8, R92, 0xffffffdf ;  /* 0xffffffdf5c087836 */ /* 0x000fc60000000000 */
[----:B------:R4:W-:Y:S02]  /*4300*/  STL.64 [R1+0xda8], R74 ;  /* 0x000da84a01007387 */ /* 0x0009e40000100a00 */
[----:B------:R-:W-:Y:S01]  /*4310*/  ISETP.GE.U32.AND P5, PT, R8, 0x7fffff60, PT ;  /* 0x7fffff600800780c */ /* 0x000fe20003fa6070 */
[----:B------:R-:W-:-:S04]  /*4320*/  IMAD.SHL.U32 R8, R90, 0x10, RZ ;  /* 0x000000105a087824 */ /* 0x000fc800078e00ff */
[----:B0-----:R-:W-:-:S04]  /*4330*/  IMAD.WIDE R76, R8, 0x2, R84 ;  /* 0x00000002084c7825 */ /* 0x001fc800078e0254 */
[C---:B----4-:R-:W-:Y:S01]  /*4340*/  IMAD.WIDE R74, R8.reuse, 0x2, R82 ;  /* 0x00000002084a7825 */ /* 0x050fe200078e0252 */
[----:B---3--:R-:W-:Y:S04]  /*4350*/  STL [R1+0x364], R70 ;  /* 0x0003644601007387 */ /* 0x008fe80000100800 */
[----:B------:R0:W-:Y:S04]  /*4360*/  STL [R1+0x3c8], R71 ;  /* 0x0003c84701007387 */ /* 0x0001e80000100800 */
[----:B------:R-:W-:Y:S04]  /*4370*/  STL [R1+0x3cc], R78 ;  /* 0x0003cc4e01007387 */ /* 0x000fe80000100800 */
[----:B------:R1:W-:Y:S01]  /*4380*/  STL [R1+0x3d0], R79 ;  /* 0x0003d04f01007387 */ /* 0x0003e20000100800 */
[----:B--2---:R-:W-:Y:S01]  /*4390*/  PRMT R81, RZ, 0x7610, R81 ;  /* 0x00007610ff517816 */ /* 0x004fe20000000051 */
[----:B0-----:R-:W-:Y:S01]  /*43a0*/  IMAD.WIDE R70, R8, 0x2, R88 ;  /* 0x0000000208467825 */ /* 0x001fe200078e0258 */
[----:B------:R-:W-:-:S03]  /*43b0*/  PRMT R80, RZ, 0x7610, R80 ;  /* 0x00007610ff507816 */ /* 0x000fc60000000050 */
[----:B-1----:R-:W-:Y:S01]  /*43c0*/  IMAD.WIDE R78, R8, 0x2, R86 ;  /* 0x00000002084e7825 */ /* 0x002fe200078e0256 */
[----:B------:R0:W-:Y:S01]  /*43d0*/  STL.64 [R1+0xcc0], R70 ;  /* 0x000cc04601007387 */ /* 0x0001e20000100a00 */
[----:B------:R-:W-:Y:S02]  /*43e0*/  PRMT R72, RZ, 0x7610, R72 ;  /* 0x00007610ff487816 */ /* 0x000fe40000000048 */
[----:B------:R-:W-:Y:S01]  /*43f0*/  PRMT R73, RZ, 0x7610, R73 ;  /* 0x00007610ff497816 */ /* 0x000fe20000000049 */
[----:B------:R1:W-:Y:S04]  /*4400*/  STL.64 [R1+0xcb8], R78 ;  /* 0x000cb84e01007387 */ /* 0x0003e80000100a00 */
[----:B------:R-:W2:Y:S04]  /*4410*/  @!P0 LDG.E.U16 R81, desc[UR6][R70.64] ;  /* 0x0000000646518981 */ /* 0x000ea8000c1e1500 */
[----:B------:R-:W3:Y:S04]  /*4420*/  @!P0 LDG.E.U16 R80, desc[UR6][R78.64] ;  /* 0x000000064e508981 */ /* 0x000ee8000c1e1500 */
[----:B------:R-:W4:Y:S04]  /*4430*/  @!P0 LDG.E.U16 R72, desc[UR6][R74.64] ;  /* 0x000000064a488981 */ /* 0x000f28000c1e1500 */
[----:B0-----:R-:W4:Y:S04]  /*4440*/  LDL.LU.64 R70, [R1+0x27b0] ;  /* 0x0027b00001467983 */ /* 0x001f280000300a00 */
[----:B------:R0:W-:Y:S04]  /*4450*/  STL.64 [R1+0xcb0], R76 ;  /* 0x000cb04c01007387 */ /* 0x0001e80000100a00 */
[----:B-1----:R-:W4:Y:S04]  /*4460*/  LDL.LU.64 R78, [R1+0x27a8] ;  /* 0x0027a800014e7983 */ /* 0x002f280000300a00 */
[----:B------:R0:W4:Y:S01]  /*4470*/  @!P0 LDG.E.U16 R73, desc[UR6][R76.64] ;  /* 0x000000064c498981 */ /* 0x000122000c1e1500 */
[----:B------:R-:W-:-:S05]  /*4480*/  VIADD R8, R92, 0xffffffd7 ;  /* 0xffffffd75c087836 */ /* 0x000fca0000000000 */
[----:B------:R-:W-:Y:S01]  /*4490*/  ISETP.GE.U32.AND P0, PT, R8, 0x7fffff58, PT ;  /* 0x7fffff580800780c */ /* 0x000fe20003f06070 */
[----:B------:R-:W-:Y:S01]  /*44a0*/  IMAD R8, R90, 0x18, RZ ;  /* 0x000000185a087824 */ /* 0x000fe200078e02ff */
[----:B------:R1:W-:Y:S03]  /*44b0*/  STL.64 [R1+0xca8], R74 ;  /* 0x000ca84a01007387 */ /* 0x0003e60000100a00 */
[----:B0-----:R-:W-:-:S04]  /*44c0*/  IMAD.WIDE R76, R8, 0x2, R88 ;  /* 0x00000002084c7825 */ /* 0x001fc800078e0258 */
[C---:B-1----:R-:W-:Y:S01]  /*44d0*/  IMAD.WIDE R74, R8.reuse, 0x2, R84 ;  /* 0x00000002084a7825 */ /* 0x042fe200078e0254 */
[----:B---3--:R-:W-:Y:S04]  /*44e0*/  STL [R1+0x35c], R80 ;  /* 0x00035c5001007387 */ /* 0x008fe80000100800 */
[----:B--2---:R0:W-:Y:S04]  /*44f0*/  STL [R1+0x360], R81 ;  /* 0x0003605101007387 */ /* 0x0041e80000100800 */
[----:B----4-:R-:W-:Y:S01]  /*4500*/  STL [R1+0x354], R72 ;  /* 0x0003544801007387 */ /* 0x010fe20000100800 */
[----:B------:R-:W-:Y:S01]  /*4510*/  PRMT R70, RZ, 0x7610, R70 ;  /* 0x00007610ff467816 */ /* 0x000fe20000000046 */
[----:B0-----:R-:W-:Y:S01]  /*4520*/  IMAD.WIDE R80, R8, 0x2, R86 ;  /* 0x0000000208507825 */ /* 0x001fe200078e0256 */
[----:B------:R-:W-:-:S02]  /*4530*/  PRMT R79, RZ, 0x7610, R79 ;  /* 0x00007610ff4f7816 */ /* 0x000fc4000000004f */
[----:B------:R-:W-:Y:S01]  /*4540*/  PRMT R78, RZ, 0x7610, R78 ;  /* 0x00007610ff4e7816 */ /* 0x000fe2000000004e */
[----:B------:R0:W-:Y:S01]  /*4550*/  STL [R1+0x358], R73 ;  /* 0x0003584901007387 */ /* 0x0001e20000100800 */
[----:B------:R-:W-:-:S03]  /*4560*/  PRMT R71, RZ, 0x7610, R71 ;  /* 0x00007610ff477816 */ /* 0x000fc60000000047 */
[----:B------:R1:W-:Y:S04]  /*4570*/  STL.64 [R1+0xbc0], R76 ;  /* 0x000bc04c01007387 */ /* 0x0003e80000100a00 */
[----:B------:R2:W-:Y:S01]  /*4580*/  STL.64 [R1+0xbb8], R80 ;  /* 0x000bb85001007387 */ /* 0x0005e20000100a00 */
[----:B0-----:R-:W-:-:S03]  /*4590*/  IMAD.WIDE R72, R8, 0x2, R82 ;  /* 0x0000000208487825 */ /* 0x001fc600078e0252 */
[----:B------:R-:W3:Y:S04]  /*45a0*/  @!P4 LDG.E.U16 R79, desc[UR6][R76.64] ;  /* 0x000000064c4fc981 */ /* 0x000ee8000c1e1500 */
[----:B------:R-:W4:Y:S04]  /*45b0*/  @!P4 LDG.E.U16 R78, desc[UR6][R80.64] ;  /* 0x00000006504ec981 */ /* 0x000f28000c1e1500 */
[----:B------:R-:W3:Y:S04]  /*45c0*/  @!P4 LDG.E.U16 R70, desc[UR6][R72.64] ;  /* 0x000000064846c981 */ /* 0x000ee8000c1e1500 */
[----:B-1----:R-:W3:Y:S04]  /*45d0*/  LDL.LU.64 R76, [R1+0x27a0] ;  /* 0x0027a000014c7983 */ /* 0x002ee80000300a00 */
[----:B------:R0:W-:Y:S04]  /*45e0*/  STL.64 [R1+0xbb0], R74 ;  /* 0x000bb04a01007387 */ /* 0x0001e80000100a00 */
[----:B--2---:R-:W2:Y:S04]  /*45f0*/  LDL.LU.64 R80, [R1+0x2798] ;  /* 0x0027980001507983 */ /* 0x004ea80000300a00 */
[----:B------:R0:W2:Y:S01]  /*4600*/  @!P4 LDG.E.U16 R71, desc[UR6][R74.64] ;  /* 0x000000064a47c981 */ /* 0x0000a2000c1e1500 */
[----:B------:R-:W-:-:S03]  /*4610*/  VIADD R8, R92, 0xffffffcf ;  /* 0xffffffcf5c087836 */ /* 0x000fc60000000000 */
[----:B------:R1:W-:Y:S02]  /*4620*/  STL.64 [R1+0xba8], R72 ;  /* 0x000ba84801007387 */ /* 0x0003e40000100a00 */
[----:B------:R-:W-:Y:S01]  /*4630*/  ISETP.GE.U32.AND P4, PT, R8, 0x7fffff50, PT ;  /* 0x7fffff500800780c */ /* 0x000fe20003f86070 */
[----:B------:R-:W-:-:S04]  /*4640*/  IMAD.SHL.U32 R8, R90, 0x20, RZ ;  /* 0x000000205a087824 */ /* 0x000fc800078e00ff */
[----:B0-----:R-:W-:-:S04]  /*4650*/  IMAD.WIDE R74, R8, 0x2, R88 ;  /* 0x00000002084a7825 */ /* 0x001fc800078e0258 */
[----:B-1----:R-:W-:-:S05]  /*4660*/  IMAD.WIDE R72, R8, 0x2, R84 ;  /* 0x0000000208487825 */ /* 0x002fca00078e0254 */
[----:B------:R0:W2:Y:S04]  /*4670*/  @!P5 LDG.E.U16 R57, desc[UR6][R72.64] ;  /* 0x000000064839d981 */ /* 0x0000a8000c1e1500 */
[----:B----4-:R-:W-:Y:S04]  /*4680*/  STL [R1+0x34c], R78 ;  /* 0x00034c4e01007387 */ /* 0x010fe80000100800 */
[----:B---3--:R1:W-:Y:S04]  /*4690*/  STL [R1+0x350], R79 ;  /* 0x0003504f01007387 */ /* 0x0083e80000100800 */
[----:B------:R-:W-:Y:S01]  /*46a0*/  STL [R1+0x344], R70 ;  /* 0x0003444601007387 */ /* 0x000fe20000100800 */
[----:B-1----:R-:W-:Y:S01]  /*46b0*/  IMAD.WIDE R78, R8, 0x2, R86 ;  /* 0x00000002084e7825 */ /* 0x002fe200078e0256 */
[----:B--2---:R-:W-:-:S02]  /*46c0*/  PRMT R80, RZ, 0x7610, R80 ;  /* 0x00007610ff507816 */ /* 0x004fc40000000050 */
[----:B------:R-:W-:Y:S01]  /*46d0*/  PRMT R81, RZ, 0x7610, R81 ;  /* 0x00007610ff517816 */ /* 0x000fe20000000051 */
[----:B------:R1:W-:Y:S04]  /*46e0*/  STL [R1+0x348], R71 ;  /* 0x0003484701007387 */ /* 0x0003e80000100800 */
[----:B------:R-:W2:Y:S04]  /*46f0*/  @!P5 LDG.E.U16 R80, desc[UR6][R78.64] ;  /* 0x000000064e50d981 */ /* 0x000ea8000c1e1500 */
[----:B------:R-:W3:Y:S01]  /*4700*/  @!P5 LDG.E.U16 R81, desc[UR6][R74.64] ;  /* 0x000000064a51d981 */ /* 0x000ee2000c1e1500 */
[----:B-1----:R-:W-:-:S05]  /*4710*/  IMAD.WIDE R70, R8, 0x2, R82 ;  /* 0x0000000208467825 */ /* 0x002fca00078e0252 */
[----:B------:R1:W4:Y:S01]  /*4720*/  @!P5 LDG.E.U16 R56, desc[UR6][R70.64] ;  /* 0x000000064638d981 */ /* 0x000322000c1e1500 */
[----:B------:R-:W-:-:S03]  /*4730*/  VIADD R8, R92, 0xffffffc7 ;  /* 0xffffffc75c087836 */ /* 0x000fc60000000000 */
[----:B------:R0:W-:Y:S02]  /*4740*/  STL.64 [R1+0xac0], R74 ;  /* 0x000ac04a01007387 */ /* 0x0001e40000100a00 */
[----:B------:R-:W-:Y:S02]  /*4750*/  ISETP.GE.U32.AND P5, PT, R8, 0x7fffff48, PT ;  /* 0x7fffff480800780c */ /* 0x000fe40003fa6070 */
[----:B------:R1:W-:Y:S01]  /*4760*/  STL.64 [R1+0xab8], R78 ;  /* 0x000ab84e01007387 */ /* 0x0003e20000100a00 */
[----:B------:R-:W-:Y:S01]  /*4770*/  IMAD R8, R90, 0x28, RZ ;  /* 0x000000285a087824 */ /* 0x000fe200078e02ff */
[----:B------:R-:W-:Y:S02]  /*4780*/  PRMT R76, RZ, 0x7610, R76 ;  /* 0x00007610ff4c7816 */ /* 0x000fe4000000004c */
[----:B0-----:R-:W4:Y:S04]  /*4790*/  LDL.LU.64 R74, [R1+0x2790] ;  /* 0x00279000014a7983 */ /* 0x001f280000300a00 */
[----:B------:R0:W-:Y:S04]  /*47a0*/  STL.64 [R1+0xab0], R72 ;  /* 0x000ab04801007387 */ /* 0x0001e80000100a00 */
[----:B-1----:R-:W4:Y:S01]  /*47b0*/  LDL.LU.64 R78, [R1+0x2788] ;  /* 0x00278800014e7983 */ /* 0x002f220000300a00 */
[----:B------:R-:W-:-:S03]  /*47c0*/  PRMT R77, RZ, 0x7610, R77 ;  /* 0x00007610ff4d7816 */ /* 0x000fc6000000004d */
[----:B------:R1:W-:Y:S01]  /*47d0*/  STL.64 [R1+0xaa8], R70 ;  /* 0x000aa84601007387 */ /* 0x0003e20000100a00 */
[----:B0-----:R-:W-:-:S05]  /*47e0*/  IMAD.WIDE R72, R8, 0x2, R84 ;  /* 0x0000000208487825 */ /* 0x001fca00078e0254 */
[----:B------:R0:W4:Y:S01]  /*47f0*/  @!P0 LDG.E.U16 R53, desc[UR6][R72.64] ;  /* 0x0000000648358981 */ /* 0x000122000c1e1500 */
[----:B-1----:R-:W-:-:S05]  /*4800*/  IMAD.WIDE R70, R8, 0x2, R86 ;  /* 0x0000000208467825 */ /* 0x002fca00078e0256 */
[----:B------:R-:W4:Y:S04]  /*4810*/  @!P0 LDG.E.U16 R76, desc[UR6][R70.64] ;  /* 0x00000006464c8981 */ /* 0x000f28000c1e1500 */
[----:B--2---:R-:W-:Y:S04]  /*4820*/  STL [R1+0x33c], R80 ;  /* 0x00033c5001007387 */ /* 0x004fe80000100800 */
[----:B---3--:R1:W-:Y:S04]  /*4830*/  STL [R1+0x340], R81 ;  /* 0x0003405101007387 */ /* 0x0083e80000100800 */
[----:B----4-:R-:W-:Y:S01]  /*4840*/  STL [R1+0x334], R56 ;  /* 0x0003343801007387 */ /* 0x010fe20000100800 */
[----:B-1----:R-:W-:-:S03]  /*4850*/  IMAD.WIDE R80, R8, 0x2, R88 ;  /* 0x0000000208507825 */ /* 0x002fc600078e0258 */
[----:B------:R1:W-:Y:S04]  /*4860*/  STL [R1+0x338], R57 ;  /* 0x0003383901007387 */ /* 0x0003e80000100800 */
[----:B------:R-:W2:Y:S01]  /*4870*/  @!P0 LDG.E.U16 R77, desc[UR6][R80.64] ;  /* 0x00000006504d8981 */ /* 0x000ea2000c1e1500 */
[----:B-1----:R-:W-:-:S05]  /*4880*/  IMAD.WIDE R56, R8, 0x2, R82 ;  /* 0x0000000208387825 */ /* 0x002fca00078e0252 */
[----:B------:R1:W3:Y:S01]  /*4890*/  @!P0 LDG.E.U16 R52, desc[UR6][R56.64] ;  /* 0x0000000638348981 */ /* 0x0002e2000c1e1500 */
[----:B------:R-:W-:-:S03]  /*48a0*/  VIADD R8, R92, 0xffffffbf ;  /* 0xffffffbf5c087836 */ /* 0x000fc60000000000 */
[----:B------:R4:W-:Y:S02]  /*48b0*/  STL.64 [R1+0x9c0], R80 ;  /* 0x0009c05001007387 */ /* 0x0009e40000100a00 */
[----:B------:R-:W-:Y:S02]  /*48c0*/  ISETP.GE.U32.AND P0, PT, R8, 0x7fffff40, PT ;  /* 0x7fffff400800780c */ /* 0x000fe40003f06070 */
[----:B------:R0:W-:Y:S01]  /*48d0*/  STL.64 [R1+0x9b8], R70 ;  /* 0x0009b84601007387 */ /* 0x0001e20000100a00 */
[----:B------:R-:W-:-:S03]  /*48e0*/  IMAD R8, R90, 0x30, RZ ;  /* 0x000000305a087824 */ /* 0x000fc600078e02ff */
[----:B----4-:R-:W4:Y:S04]  /*48f0*/  LDL.LU.64 R80, [R1+0x2780] ;  /* 0x0027800001507983 */ /* 0x010f280000300a00 */
[----:B------:R1:W-:Y:S04]  /*4900*/  STL.64 [R1+0x9b0], R72 ;  /* 0x0009b04801007387 */ /* 0x0003e80000100a00 */
[----:B0-----:R-:W4:Y:S04]  /*4910*/  LDL.LU.64 R70, [R1+0x2778] ;  /* 0x0027780001467983 */ /* 0x001f280000300a00 */
[----:B------:R0:W-:Y:S04]  /*4920*/  STL.64 [R1+0x9a8], R56 ;  /* 0x0009a83801007387 */ /* 0x0001e80000100a00 */
[----:B------:R-:W-:Y:S01]  /*4930*/  STL [R1+0x32c], R76 ;  /* 0x00032c4c01007387 */ /* 0x000fe20000100800 */
[----:B-1----:R-:W-:-:S05]  /*4940*/  IMAD.WIDE R72, R8, 0x2, R86 ;  /* 0x0000000208487825 */ /* 0x002fca00078e0256 */
[----:B------:R-:W4:Y:S01]  /*4950*/  @!P4 LDG.E.U16 R68, desc[UR6][R72.64] ;  /* 0x000000064844c981 */ /* 0x000f22000c1e1500 */
[----:B0-----:R-:W-:-:S05]  /*4960*/  IMAD.WIDE R56, R8, 0x2, R84 ;  /* 0x0000000208387825 */ /* 0x001fca00078e0254 */
[----:B------:R0:W4:Y:S04]  /*4970*/  @!P4 LDG.E.U16 R49, desc[UR6][R56.64] ;  /* 0x000000063831c981 */ /* 0x000128000c1e1500 */
[----:B--2---:R1:W-:Y:S02]  /*4980*/  STL [R1+0x330], R77 ;  /* 0x0003304d01007387 */ /* 0x0043e40000100800 */
[C---:B-1----:R-:W-:Y:S02]  /*4990*/  IMAD.WIDE R76, R8.reuse, 0x2, R88 ;  /* 0x00000002084c7825 */ /* 0x042fe400078e0258 */
[----:B---3--:R-:W-:Y:S04]  /*49a0*/  STL [R1+0x324], R52 ;  /* 0x0003243401007387 */ /* 0x008fe80000100800 */
        /* <DEDUP_REMOVED lines=9> */
[----:B0-----:R-:W3:Y:S04]  /*4a40*/  LDL.LU.64 R76, [R1+0x2770] ;  /* 0x00277000014c7983 */ /* 0x001ee80000300a00 */
[----:B------:R0:W-:Y:S04]  /*4a50*/  STL.64 [R1+0x8b0], R56 ;  /* 0x0008b03801007387 */ /* 0x0001e80000100a00 */
[----:B-1----:R-:W3:Y:S04]  /*4a60*/  LDL.LU.64 R72, [R1+0x2768] ;  /* 0x0027680001487983 */ /* 0x002ee80000300a00 */
[----:B------:R1:W-:Y:S04]  /*4a70*/  STL.64 [R1+0x8a8], R52 ;  /* 0x0008a83401007387 */ /* 0x0003e80000100a00 */
[----:B----4-:R-:W-:Y:S01]  /*4a80*/  STL [R1+0x31c], R68 ;  /* 0x00031c4401007387 */ /* 0x010fe20000100800 */
[----:B0-----:R-:W-:-:S05]  /*4a90*/  IMAD.WIDE R56, R8, 0x2, R86 ;  /* 0x0000000208387825 */ /* 0x001fca00078e0256 */
[----:B------:R-:W4:Y:S01]  /*4aa0*/  @!P5 LDG.E.U16 R54, desc[UR6][R56.64] ;  /* 0x000000063836d981 */ /* 0x000f22000c1e1500 */
[----:B-1----:R-:W-:-:S05]  /*4ab0*/  IMAD.WIDE R52, R8, 0x2, R84 ;  /* 0x0000000208347825 */ /* 0x002fca00078e0254 */
        /* <DEDUP_REMOVED lines=12> */
[----:B------:R-:W-:-:S03]  /*4b80*/  IMAD.SHL.U32 R8, R90, 0x40, RZ ;  /* 0x000000405a087824 */ /* 0x000fc600078e00ff */
        /* <DEDUP_REMOVED lines=62> */
[----:B------:R-:W-:Y:S01]  /*4f70*/  IMAD R8, R90, 0x58, RZ ;  /* 0x000000585a087824 */ /* 0x000fe200078e02ff */
[----:B------:R-:W-:Y:S02]  /*4f80*/  PRMT R74, RZ, 0x7610, R74 ;  /* 0x00007610ff4a7816 */ /* 0x000fe4000000004a */
[----:B0-----:R-:W3:Y:S04]  /*4f90*/  LDL.LU.64 R46, [R1+0x2730] ;  /* 0x00273000012e7983 */ /* 0x001ee80000300a00 */
[----:B------:R0:W-:Y:S04]  /*4fa0*/  STL.64 [R1+0x4b0], R40 ;  /* 0x0004b02801007387 */ /* 0x0001e80000100a00 */
[----:B-1----:R-:W3:Y:S01]  /*4fb0*/  LDL.LU.64 R44, [R1+0x2728] ;  /* 0x00272800012c7983 */ /* 0x002ee20000300a00 */
[----:B------:R-:W-:-:S03]  /*4fc0*/  PRMT R75, RZ, 0x7610, R75 ;  /* 0x00007610ff4b7816 */ /* 0x000fc6000000004b */
[----:B------:R1:W-:Y:S04]  /*4fd0*/  STL.64 [R1+0x4a8], R38 ;  /* 0x0004a82601007387 */ /* 0x0003e80000100a00 */
[----:B----4-:R-:W-:Y:S01]  /*4fe0*/  STL [R1+0x2dc], R42 ;  /* 0x0002dc2a01007387 */ /* 0x010fe20000100800 */
[----:B0-----:R-:W-:-:S05]  /*4ff0*/  IMAD.WIDE R40, R8, 0x2, R86 ;  /* 0x0000000208287825 */ /* 0x001fca00078e0256 */
[----:B------:R-:W4:Y:S01]  /*5000*/  @!P0 LDG.E.U16 R74, desc[UR6][R40.64] ;  /* 0x00000006284a8981 */ /* 0x000f22000c1e1500 */
[----:B-1----:R-:W-:-:S05]  /*5010*/  IMAD.WIDE R38, R8, 0x2, R84 ;  /* 0x0000000208267825 */ /* 0x002fca00078e0254 */
[----:B------:R-:W4:Y:S04]  /*5020*/  @!P0 LDG.E.U16 R31, desc[UR6][R38.64] ;  /* 0x00000006261f8981 */ /* 0x000f28000c1e1500 */
[----:B--2---:R0:W-:Y:S02]  /*5030*/  STL [R1+0x2e0], R43 ;  /* 0x0002e02b01007387 */ /* 0x0041e40000100800 */
[C---:B0-----:R-:W-:Y:S02]  /*5040*/  IMAD.WIDE R42, R8.reuse, 0x2, R88 ;  /* 0x00000002082a7825 */ /* 0x041fe400078e0258 */
[----:B---3--:R-:W-:Y:S04]  /*5050*/  STL [R1+0x2d4], R36 ;  /* 0x0002d42401007387 */ /* 0x008fe80000100800 */
[----:B------:R0:W-:Y:S04]  /*5060*/  STL [R1+0x2d8], R37 ;  /* 0x0002d82501007387 */ /* 0x0001e80000100800 */
[----:B------:R-:W2:Y:S01]  /*5070*/  @!P0 LDG.E.U16 R75, desc[UR6][R42.64] ;  /* 0x000000062a4b8981 */ /* 0x000ea2000c1e1500 */
[----:B0-----:R-:W-:-:S05]  /*5080*/  IMAD.WIDE R36, R8, 0x2, R82 ;  /* 0x0000000208247825 */ /* 0x001fca00078e0252 */
[----:B------:R-:W3:Y:S01]  /*5090*/  @!P0 LDG.E.U16 R30, desc[UR6][R36.64] ;  /* 0x00000006241e8981 */ /* 0x000ee2000c1e1500 */
[----:B------:R-:W-:-:S03]  /*50a0*/  VIADD R8, R92, 0xffffff8f ;  /* 0xffffff8f5c087836 */ /* 0x000fc60000000000 */
[----:B------:R0:W-:Y:S04]  /*50b0*/  STL.64 [R1+0x3c0], R42 ;  /* 0x0003c02a01007387 */ /* 0x0001e80000100a00 */
[----:B------:R1:W-:Y:S01]  /*50c0*/  STL.64 [R1+0x3b8], R40 ;  /* 0x0003b82801007387 */ /* 0x0003e20000100a00 */
[----:B------:R-:W-:Y:S01]  /*50d0*/  ISETP.GE.U32.AND P0, PT, R8, 0x7fffff10, PT ;  /* 0x7fffff100800780c */ /* 0x000fe20003f06070 */
[----:B------:R-:W-:Y:S02]  /*50e0*/  IMAD R8, R90, 0x60, RZ ;  /* 0x000000605a087824 */ /* 0x000fe400078e02ff */
[----:B0-----:R-:W3:Y:S04]  /*50f0*/  LDL.LU.64 R42, [R1+0x2720] ;  /* 0x00272000012a7983 */ /* 0x001ee80000300a00 */
[----:B------:R-:W-:Y:S04]  /*5100*/  STL.64 [R1+0x3b0], R38 ;  /* 0x0003b02601007387 */ /* 0x000fe80000100a00 */
[----:B-1----:R-:W3:Y:S04]  /*5110*/  LDL.LU.64 R40, [R1+0x2718] ;  /* 0x0027180001287983 */ /* 0x002ee80000300a00 */
[----:B------:R-:W-:Y:S04]  /*5120*/  STL.64 [R1+0x3a8], R36 ;  /* 0x0003a82401007387 */ /* 0x000fe80000100a00 */
[----:B----4-:R-:W-:Y:S04]  /*5130*/  STL [R1+0x2cc], R74 ;  /* 0x0002cc4a01007387 */ /* 0x010fe80000100800 */
[----:B--2---:R0:W-:Y:S04]  /*5140*/  STL [R1+0x2d0], R75 ;  /* 0x0002d04b01007387 */ /* 0x0041e80000100800 */
[----:B---3--:R-:W-:Y:S01]  /*5150*/  STL [R1+0x264], R30 ;  /* 0x0002641e01007387 */ /* 0x008fe20000100800 */
[----:B0-----:R-:W-:-:S03]  /*5160*/  IMAD.WIDE R74, R8, 0x2, R84 ;  /* 0x00000002084a7825 */ /* 0x001fc600078e0254 */
[----:B------:R0:W-:Y:S04]  /*5170*/  STL [R1+0x2c8], R31 ;  /* 0x0002c81f01007387 */ /* 0x0001e80000100800 */
[----:B------:R-:W2:Y:S01]  /*5180*/  @!P4 LDG.E.U16 R29, desc[UR6][R74.64] ;  /* 0x000000064a1dc981 */ /* 0x000ea2000c1e1500 */
[----:B0-----:R-:W-:-:S05]  /*5190*/  IMAD.WIDE R30, R8, 0x2, R82 ;  /* 0x00000002081e7825 */ /* 0x001fca00078e0252 */
[----:B------:R0:W3:Y:S01]  /*51a0*/  @!P4 LDG.E.U16 R28, desc[UR6][R30.64] ;  /* 0x000000061e1cc981 */ /* 0x0000e2000c1e1500 */
[----:B------:R-:W-:Y:S01]  /*51b0*/  PRMT R79, RZ, 0x7610, R79 ;  /* 0x00007610ff4f7816 */ /* 0x000fe2000000004f */
[----:B------:R-:W-:Y:S01]  /*51c0*/  IMAD.WIDE R38, R8, 0x2, R88 ;  /* 0x0000000208267825 */ /* 0x000fe200078e0258 */
[----:B------:R-:W-:-:S03]  /*51d0*/  PRMT R78, RZ, 0x7610, R78 ;  /* 0x00007610ff4e7816 */ /* 0x000fc6000000004e */
[----:B------:R-:W-:Y:S01]  /*51e0*/  IMAD.WIDE R36, R8, 0x2, R86 ;  /* 0x0000000208247825 */ /* 0x000fe200078e0256 */
[----:B------:R1:W-:Y:S03]  /*51f0*/  STL.64 [R1+0x2c0], R38 ;  /* 0x0002c02601007387 */ /* 0x0003e60000100a00 */
[----:B------:R-:W-:Y:S01]  /*5200*/  VIADD R8, R92, 0xffffff87 ;  /* 0xffffff875c087836 */ /* 0x000fe20000000000 */
[----:B------:R4:W-:Y:S04]  /*5210*/  STL.64 [R1+0x2b8], R36 ;  /* 0x0002b82401007387 */ /* 0x0009e80000100a00 */
[----:B------:R-:W2:Y:S04]  /*5220*/  @!P4 LDG.E.U16 R79, desc[UR6][R38.64] ;  /* 0x00000006264fc981 */ /* 0x000ea8000c1e1500 */
[----:B------:R-:W2:Y:S01]  /*5230*/  @!P4 LDG.E.U16 R78, desc[UR6][R36.64] ;  /* 0x00000006244ec981 */ /* 0x000ea2000c1e1500 */
[----:B------:R-:W-:Y:S01]  /*5240*/  ISETP.GE.U32.AND P4, PT, R8, 0x7fffff08, PT ;  /* 0x7fffff080800780c */ /* 0x000fe20003f86070 */
[----:B------:R-:W-:-:S02]  /*5250*/  IMAD R8, R90, 0x68, RZ ;  /* 0x000000685a087824 */ /* 0x000fc400078e02ff */
[----:B-1----:R-:W2:Y:S04]  /*5260*/  LDL.LU.64 R38, [R1+0x2710] ;  /* 0x0027100001267983 */ /* 0x002ea80000300a00 */
[----:B------:R-:W-:Y:S01]  /*5270*/  STL.64 [R1+0x2b0], R74 ;  /* 0x0002b04a01007387 */ /* 0x000fe20000100a00 */
[----:B------:R-:W-:-:S03]  /*5280*/  PRMT R80, RZ, 0x7610, R80 ;  /* 0x00007610ff507816 */ /* 0x000fc60000000050 */
[----:B----4-:R-:W4:Y:S01]  /*5290*/  LDL.LU.64 R36, [R1+0x2708] ;  /* 0x0027080001247983 */ /* 0x010f220000300a00 */
[----:B------:R-:W-:-:S03]  /*52a0*/  PRMT R81, RZ, 0x7610, R81 ;  /* 0x00007610ff517816 */ /* 0x000fc60000000051 */
[----:B------:R0:W-:Y:S02]  /*52b0*/  STL.64 [R1+0x2a8], R30 ;  /* 0x0002a81e01007387 */ /* 0x0001e40000100a00 */
[----:B0-----:R-:W-:-:S05]  /*52c0*/  IMAD.WIDE R30, R8, 0x2, R88 ;  /* 0x00000002081e7825 */ /* 0x001fca00078e0258 */
[----:B------:R-:W4:Y:S04]  /*52d0*/  @!P5 LDG.E.U16 R81, desc[UR6][R30.64] ;  /* 0x000000061e51d981 */ /* 0x000f28000c1e1500 */
[----:B---3--:R-:W-:Y:S04]  /*52e0*/  STL [R1+0x254], R28 ;  /* 0x0002541c01007387 */ /* 0x008fe80000100800 */
[----:B--2---:R0:W-:Y:S02]  /*52f0*/  STL [R1+0x258], R29 ;  /* 0x0002581d01007387 */ /* 0x0041e40000100800 */
[----:B0-----:R-:W-:-:S05]  /*5300*/  IMAD.WIDE R28, R8, 0x2, R86 ;  /* 0x00000002081c7825 */ /* 0x001fca00078e0256 */
[----:B------:R-:W2:Y:S01]  /*5310*/  @!P5 LDG.E.U16 R80, desc[UR6][R28.64] ;  /* 0x000000061c50d981 */ /* 0x000ea2000c1e1500 */
[----:B------:R-:W-:Y:S01]  /*5320*/  PRMT R71, RZ, 0x7610, R71 ;  /* 0x00007610ff477816 */ /* 0x000fe20000000047 */
[C---:B------:R-:W-:Y:S01]  /*5330*/  IMAD.WIDE R74, R8.reuse, 0x2, R82 ;  /* 0x00000002084a7825 */ /* 0x040fe200078e0252 */
[----:B------:R-:W-:Y:S01]  /*5340*/  PRMT R70, RZ, 0x7610, R70 ;  /* 0x00007610ff467816 */ /* 0x000fe20000000046 */
[----:B------:R-:W-:Y:S04]  /*5350*/  STL [R1+0x25c], R78 ;  /* 0x00025c4e01007387 */ /* 0x000fe80000100800 */
[----:B------:R0:W-:Y:S04]  /*5360*/  STL [R1+0x260], R79 ;  /* 0x0002604f01007387 */ /* 0x0001e80000100800 */
[----:B------:R1:W-:Y:S04]  /*5370*/  STL.64 [R1+0x1c0], R30 ;  /* 0x0001c01e01007387 */ /* 0x0003e80000100a00 */
[----:B------:R-:W3:Y:S01]  /*5380*/  @!P5 LDG.E.U16 R70, desc[UR6][R74.64] ;  /* 0x000000064a46d981 */ /* 0x000ee2000c1e1500 */
[----:B0-----:R-:W-:-:S04]  /*5390*/  IMAD.WIDE R78, R8, 0x2, R84 ;  /* 0x00000002084e7825 */ /* 0x001fc800078e0254 */
[----:B------:R-:W-:Y:S01]  /*53a0*/  VIADD R8, R92, 0xfffffff6 ;  /* 0xfffffff65c087836 */ /* 0x000fe20000000000 */
[----:B------:R0:W-:Y:S04]  /*53b0*/  STL.64 [R1+0x1b8], R28 ;  /* 0x0001b81c01007387 */ /* 0x0001e80000100a00 */
[----:B------:R0:W3:Y:S01]  /*53c0*/  @!P5 LDG.E.U16 R71, desc[UR6][R78.64] ;  /* 0x000000064e47d981 */ /* 0x0000e2000c1e1500 */
[----:B------:R-:W-:Y:S01]  /*53d0*/  ISETP.GE.U32.AND P5, PT, R8, 0x7fffff77, PT ;  /* 0x7fffff770800780c */ /* 0x000fe20003fa6070 */
[----:B------:R-:W-:Y:S02]  /*53e0*/  IMAD R8, R90, 0x70, RZ ;  /* 0x000000705a087824 */ /* 0x000fe400078e02ff */
[----:B-1----:R-:W3:Y:S01]  /*53f0*/  LDL.LU.64 R30, [R1+0x2700] ;  /* 0x00270000011e7983 */ /* 0x002ee20000300a00 */
[----:B------:R-:W-:-:S03]  /*5400*/  PRMT R76, RZ, 0x7610, R76 ;  /* 0x00007610ff4c7816 */ /* 0x000fc6000000004c */
[----:B------:R1:W-:Y:S01]  /*5410*/  STL.64 [R1+0x1b0], R78 ;  /* 0x0001b04e01007387 */ /* 0x0003e20000100a00 */
[----:B------:R-:W-:-:S03]  /*5420*/  PRMT R77, RZ, 0x7610, R77 ;  /* 0x00007610ff4d7816 */ /* 0x000fc6000000004d */
[----:B0-----:R-:W3:Y:S04]  /*5430*/  LDL.LU.64 R28, [R1+0x26f8] ;  /* 0x0026f800011c7983 */ /* 0x001ee80000300a00 */
[----:B------:R-:W-:Y:S01]  /*5440*/  STL.64 [R1+0x1a8], R74 ;  /* 0x0001a84a01007387 */ /* 0x000fe20000100a00 */
[----:B-1----:R-:W-:-:S05]  /*5450*/  IMAD.WIDE R78, R8, 0x2, R86 ;  /* 0x00000002084e7825 */ /* 0x002fca00078e0256 */
[----:B------:R-:W3:Y:S04]  /*5460*/  @!P0 LDG.E.U16 R76, desc[UR6][R78.64] ;  /* 0x000000064e4c8981 */ /* 0x000ee8000c1e1500 */
[----:B--2---:R-:W-:Y:S04]  /*5470*/  STL [R1+0x24c], R80 ;  /* 0x00024c5001007387 */ /* 0x004fe80000100800 */
[----:B----4-:R0:W-:Y:S02]  /*5480*/  STL [R1+0x250], R81 ;  /* 0x0002505101007387 */ /* 0x0101e40000100800 */
[----:B0-----:R-:W-:-:S05]  /*5490*/  IMAD.WIDE R80, R8, 0x2, R88 ;  /* 0x0000000208507825 */ /* 0x001fca00078e0258 */
[----:B------:R-:W2:Y:S01]  /*54a0*/  @!P0 LDG.E.U16 R77, desc[UR6][R80.64] ;  /* 0x00000006504d8981 */ /* 0x000ea2000c1e1500 */
[----:B------:R-:W-:-:S03]  /*54b0*/  IMAD.WIDE R74, R8, 0x2, R84 ;  /* 0x00000002084a7825 */ /* 0x000fc600078e0254 */
[----:B---3--:R-:W-:Y:S04]  /*54c0*/  STL [R1+0x244], R70 ;  /* 0x0002444601007387 */ /* 0x008fe80000100800 */
[----:B------:R0:W-:Y:S04]  /*54d0*/  STL [R1+0x248], R71 ;  /* 0x0002484701007387 */ /* 0x0001e80000100800 */
[----:B------:R-:W-:Y:S04]  /*54e0*/  STL.64 [R1+0xc0], R80 ;  /* 0x0000c05001007387 */ /* 0x000fe80000100a00 */
[----:B------:R-:W-:Y:S01]  /*54f0*/  STL.64 [R1+0xb8], R78 ;  /* 0x0000b84e01007387 */ /* 0x000fe20000100a00 */
[----:B0-----:R-:W-:-:S03]  /*5500*/  IMAD.WIDE R70, R8, 0x2, R82 ;  /* 0x0000000208467825 */ /* 0x001fc600078e0252 */
[----:B------:R0:W-:Y:S04]  /*5510*/  STL.64 [R1+0xb0], R74 ;  /* 0x0000b04a01007387 */ /* 0x0001e80000100a00 */
[----:B------:R0:W3:Y:S04]  /*5520*/  @!P0 LDG.E.U16 R67, desc[UR6][R74.64] ;  /* 0x000000064a438981 */ /* 0x0000e8000c1e1500 */
[----:B------:R-:W-:Y:S04]  /*5530*/  STL.64 [R1+0xa8], R70 ;  /* 0x0000a84601007387 */ /* 0x000fe80000100a00 */
[----:B------:R-:W4:Y:S01]  /*5540*/  @!P0 LDG.E.U16 R66, desc[UR6][R70.64] ;  /* 0x0000000646428981 */ /* 0x000f22000c1e1500 */
[----:B0-----:R-:W-:-:S03]  /*5550*/  IMAD R74, R90, 0x78, RZ ;  /* 0x000000785a4a7824 */ /* 0x001fc600078e02ff */
[----:B------:R-:W-:Y:S01]  /*5560*/  STL [R1+0x230], R76 ;  /* 0x0002304c01007387 */ /* 0x000fe20000100800 */
[----:B------:R-:W-:-:S04]  /*5570*/  IMAD.WIDE R80, R74, 0x2, R88 ;  /* 0x000000024a507825 */ /* 0x000fc800078e0258 */
[C---:B------:R-:W-:Y:S01]  /*5580*/  IMAD.WIDE R78, R74.reuse, 0x2, R86 ;  /* 0x000000024a4e7825 */ /* 0x040fe200078e0256 */
[----:B------:R-:W3:Y:S04]  /*5590*/  @!P4 LDG.E.U16 R63, desc[UR6][R80.64] ;  /* 0x00000006503fc981 */ /* 0x000ee8000c1e1500 */
[----:B------:R-:W3:Y:S04]  /*55a0*/  @!P4 LDG.E.U16 R62, desc[UR6][R78.64] ;  /* 0x000000064e3ec981 */ /* 0x000ee8000c1e1500 */
[----:B--2---:R0:W-:Y:S02]  /*55b0*/  STL [R1+0x234], R77 ;  /* 0x0002344d01007387 */ /* 0x0041e40000100800 */
[----:B0-----:R-:W-:-:S04]  /*55c0*/  IMAD.WIDE R76, R74, 0x2, R84 ;  /* 0x000000024a4c7825 */ /* 0x001fc800078e0254 */
[----:B------:R-:W-:Y:S01]  /*55d0*/  IMAD.WIDE R74, R74, 0x2, R82 ;  /* 0x000000024a4a7825 */ /* 0x000fe200078e0252 */
[----:B------:R-:W2:Y:S04]  /*55e0*/  @!P4 LDG.E.U16 R27, desc[UR6][R76.64] ;  /* 0x000000064c1bc981 */ /* 0x000ea8000c1e1500 */
[----:B------:R-:W2:Y:S04]  /*55f0*/  @!P4 LDG.E.U16 R26, desc[UR6][R74.64] ;  /* 0x000000064a1ac981 */ /* 0x000ea8000c1e1500 */
[----:B------:R-:W-:Y:S04]  /*5600*/  STL [R1+0x1f4c], R80 ;  /* 0x001f4c5001007387 */ /* 0x000fe80000100800 */
[----:B------:R-:W-:Y:S04]  /*5610*/  STL [R1+0x20e4], R80 ;  /* 0x0020e45001007387 */ /* 0x000fe80000100800 */
[----:B------:R-:W-:Y:S04]  /*5620*/  STL [R1+0x1f48], R81 ;  /* 0x001f485101007387 */ /* 0x000fe80000100800 */
[----:B------:R-:W-:Y:S04]  /*5630*/  STL [R1+0x20e8], R81 ;  /* 0x0020e85101007387 */ /* 0x000fe80000100800 */
[----:B------:R-:W-:Y:S04]  /*5640*/  STL.64 [R1+0x2638], R80 ;  /* 0x0026385001007387 */ /* 0x000fe80000100a00 */
[----:B------:R-:W-:Y:S01]  /*5650*/  STL.64 [R1+0x2658], R80 ;  /* 0x0026585001007387 */ /* 0x000fe20000100a00 */
[----:B------:R-:W-:-:S03]  /*5660*/  VIADD R8, R92, 0xffffffee ;  /* 0xffffffee5c087836 */ /* 0x000fc60000000000 */
[----:B------:R-:W-:Y:S04]  /*5670*/  STL.64 [R1+0x2678], R80 ;  /* 0x0026785001007387 */ /* 0x000fe80000100a00 */
[----:B------:R-:W-:Y:S04]  /*5680*/  STL.64 [R1+0x2698], R80 ;  /* 0x0026985001007387 */ /* 0x000fe80000100a00 */
[----:B------:R-:W-:Y:S04]  /*5690*/  STL.64 [R1+0x26b8], R80 ;  /* 0x0026b85001007387 */ /* 0x000fe80000100a00 */
[----:B------:R-:W-:Y:S04]  /*56a0*/  STL.64 [R1+0x26d8], R80 ;  /* 0x0026d85001007387 */ /* 0x000fe80000100a00 */
[----:B------:R-:W-:Y:S01]  /*56b0*/  STL [R1+0x1f54], R78 ;  /* 0x001f544e01007387 */ /* 0x000fe20000100800 */
[----:B------:R-:W-:-:S03]  /*56c0*/  ISETP.GE.U32.AND P0, PT, R8, 0x7fffff6f, PT ;  /* 0x7fffff6f0800780c */ /* 0x000fc60003f06070 */
[----:B------:R-:W-:Y:S01]  /*56d0*/  STL [R1+0x1f50], R79 ;  /* 0x001f504f01007387 */ /* 0x000fe20000100800 */
[----:B------:R-:W-:-:S03]  /*56e0*/  VIADD R8, R92, 0xffffffe6 ;  /* 0xffffffe65c087836 */ /* 0x000fc60000000000 */
[----:B------:R-:W-:Y:S04]  /*56f0*/  STL.64 [R1+0x20f0], R78 ;  /* 0x0020f04e01007387 */ /* 0x000fe80000100a00 */
[----:B------:R-:W-:Y:S04]  /*5700*/  STL [R1+0x1f5c], R76 ;  /* 0x001f5c4c01007387 */ /* 0x000fe80000100800 */
[----:B------:R-:W-:Y:S04]  /*5710*/  STL [R1+0x1f58], R77 ;  /* 0x001f584d01007387 */ /* 0x000fe80000100800 */
[----:B------:R-:W-:Y:S04]  /*5720*/  STL.64 [R1+0x20f8], R76 ;  /* 0x0020f84c01007387 */ /* 0x000fe80000100a00 */
[----:B---3--:R-:W-:Y:S01]  /*5730*/  STL [R1+0x22c], R67 ;  /* 0x00022c4301007387 */ /* 0x008fe20000100800 */
[----:B------:R-:W-:-:S03]  /*5740*/  ISETP.GE.U32.AND P4, PT, R8, 0x7fffff67, PT ;  /* 0x7fffff670800780c */ /* 0x000fc60003f86070 */
[----:B----4-:R0:W-:Y:S01]  /*5750*/  STL [R1+0x228], R66 ;  /* 0x0002284201007387 */ /* 0x0101e20000100800 */
[----:B------:R-:W-:-:S03]  /*5760*/  IMAD R8, R90, 0x9, RZ ;  /* 0x000000095a087824 */ /* 0x000fc600078e02ff */
[----:B------:R-:W-:Y:S04]  /*5770*/  STL [R1+0x1f64], R74 ;  /* 0x001f644a01007387 */ /* 0x000fe80000100800 */
[----:B------:R-:W-:Y:S04]  /*5780*/  STL [R1+0x20d4], R74 ;  /* 0x0020d44a01007387 */ /* 0x000fe80000100800 */
[----:B------:R-:W-:Y:S01]  /*5790*/  STL [R1+0x1f60], R75 ;  /* 0x001f604b01007387 */ /* 0x000fe20000100800 */
[----:B------:R-:W-:Y:S01]  /*57a0*/  PRMT R72, RZ, 0x7610, R72 ;  /* 0x00007610ff487816 */ /* 0x000fe20000000048 */
[----:B------:R-:W-:Y:S01]  /*57b0*/  IMAD.WIDE R70, R8, 0x2, R84 ;  /* 0x0000000208467825 */ /* 0x000fe200078e0254 */
[----:B------:R-:W-:-:S03]  /*57c0*/  PRMT R73, RZ, 0x7610, R73 ;  /* 0x00007610ff497816 */ /* 0x000fc60000000049 */
[C---:B0-----:R-:W-:Y:S01]  /*57d0*/  IMAD.WIDE R66, R8.reuse, 0x2, R86 ;  /* 0x0000000208427825 */ /* 0x041fe200078e0256 */
[----:B------:R0:W3:Y:S04]  /*57e0*/  @!P5 LDG.E.U16 R59, desc[UR6][R70.64] ;  /* 0x00000006463bd981 */ /* 0x0000e8000c1e1500 */
[----:B------:R-:W4:Y:S04]  /*57f0*/  @!P5 LDG.E.U16 R72, desc[UR6][R66.64] ;  /* 0x000000064248d981 */ /* 0x000f28000c1e1500 */
[----:B--2---:R-:W-:Y:S04]  /*5800*/  STL [R1+0x218], R26 ;  /* 0x0002181a01007387 */ /* 0x004fe80000100800 */
[----:B------:R1:W-:Y:S04]  /*5810*/  STL [R1+0x21c], R27 ;  /* 0x00021c1b01007387 */ /* 0x0003e80000100800 */
[----:B------:R-:W-:Y:S04]  /*5820*/  STL [R1+0x224], R63 ;  /* 0x0002243f01007387 */ /* 0x000fe80000100800 */
[----:B------:R2:W-:Y:S01]  /*5830*/  STL [R1+0x220], R62 ;  /* 0x0002203e01007387 */ /* 0x0005e20000100800 */
[----:B-1----:R-:W-:-:S05]  /*5840*/  IMAD.WIDE R26, R8, 0x2, R88 ;  /* 0x00000002081a7825 */ /* 0x002fca00078e0258 */
[----:B------:R-:W3:Y:S01]  /*5850*/  @!P5 LDG.E.U16 R73, desc[UR6][R26.64] ;  /* 0x000000061a49d981 */ /* 0x000ee2000c1e1500 */
[----:B--2---:R-:W-:-:S04]  /*5860*/  IMAD.WIDE R62, R8, 0x2, R82 ;  /* 0x00000002083e7825 */ /* 0x004fc800078e0252 */
[----:B------:R-:W-:Y:S01]  /*5870*/  VIADD R8, R92, 0xffffffde ;  /* 0xffffffde5c087836 */ /* 0x000fe20000000000 */
[----:B------:R1:W2:Y:S04]  /*5880*/  @!P5 LDG.E.U16 R58, desc[UR6][R62.64] ;  /* 0x000000063e3ad981 */ /* 0x0002a8000c1e1500 */
[----:B------:R0:W-:Y:S01]  /*5890*/  STL.64 [R1+0xda0], R26 ;  /* 0x000da01a01007387 */ /* 0x0001e20000100a00 */
[----:B------:R-:W-:Y:S01]  /*58a0*/  ISETP.GE.U32.AND P5, PT, R8, 0x7fffff5f, PT ;  /* 0x7fffff5f0800780c */ /* 0x000fe20003fa6070 */
[----:B------:R-:W-:Y:S02]  /*58b0*/  IMAD R8, R90, 0x11, RZ ;  /* 0x000000115a087824 */ /* 0x000fe400078e02ff */
[----:B------:R1:W-:Y:S04]  /*58c0*/  STL.64 [R1+0xd98], R66 ;  /* 0x000d984201007387 */ /* 0x0003e80000100a00 */
[----:B0-----:R-:W4:Y:S04]  /*58d0*/  LDL.LU.64 R26, [R1+0x26f0] ;  /* 0x0026f000011a7983 */ /* 0x001f280000300a00 */
[----:B------:R0:W-:Y:S04]  /*58e0*/  STL.64 [R1+0xd90], R70 ;  /* 0x000d904601007387 */ /* 0x0001e80000100a00 */
[----:B-1----:R-:W4:Y:S04]  /*58f0*/  LDL.LU.64 R66, [R1+0x26e8] ;  /* 0x0026e80001427983 */ /* 0x002f280000300a00 */
[----:B------:R1:W-:Y:S01]  /*5900*/  STL.64 [R1+0xd88], R62 ;  /* 0x000d883e01007387 */ /* 0x0003e20000100a00 */
[----:B0-----:R-:W-:-:S05]  /*5910*/  IMAD.WIDE R70, R8, 0x2, R84 ;  /* 0x0000000208467825 */ /* 0x001fca00078e0254 */
[----:B------:R-:W4:Y:S01]  /*5920*/  @!P0 LDG.E.U16 R7, desc[UR6][R70.64] ;  /* 0x0000000646078981 */ /* 0x000f22000c1e1500 */
[----:B-1----:R-:W-:-:S05]  /*5930*/  IMAD.WIDE R62, R8, 0x2, R82 ;  /* 0x00000002083e7825 */ /* 0x002fca00078e0252 */
[----:B------:R-:W4:Y:S01]  /*5940*/  @!P0 LDG.E.U16 R6, desc[UR6][R62.64] ;  /* 0x000000063e068981 */ /* 0x000f22000c1e1500 */
[----:B------:R-:W-:Y:S02]  /*5950*/  PRMT R80, RZ, 0x7610, R80 ;  /* 0x00007610ff507816 */ /* 0x000fe40000000050 */
[----:B------:R-:W-:Y:S01]  /*5960*/  PRMT R69, RZ, 0x7610, R69 ;  /* 0x00007610ff457816 */ /* 0x000fe20000000045 */
[----:B--2---:R-:W-:Y:S04]  /*5970*/  STL [R1+0x208], R58 ;  /* 0x0002083a01007387 */ /* 0x004fe80000100800 */
[----:B---3--:R0:W-:Y:S04]  /*5980*/  STL [R1+0x20c], R59 ;  /* 0x00020c3b01007387 */ /* 0x0081e80000100800 */
[----:B----4-:R-:W-:Y:S04]  /*5990*/  STL [R1+0x210], R72 ;  /* 0x0002104801007387 */ /* 0x010fe80000100800 */
[----:B------:R1:W-:Y:S01]  /*59a0*/  STL [R1+0x214], R73 ;  /* 0x0002144901007387 */ /* 0x0003e20000100800 */
[----:B0-----:R-:W-:-:S05]  /*59b0*/  IMAD.WIDE R58, R8, 0x2, R88 ;  /* 0x00000002083a7825 */ /* 0x001fca00078e0258 */
[----:B------:R-:W2:Y:S01]  /*59c0*/  @!P0 LDG.E.U16 R80, desc[UR6][R58.64] ;  /* 0x000000063a508981 */ /* 0x000ea2000c1e1500 */
[----:B-1----:R-:W-:-:S04]  /*59d0*/  IMAD.WIDE R72, R8, 0x2, R86 ;  /* 0x0000000208487825 */ /* 0x002fc800078e0256 */
[----:B------:R-:W-:Y:S01]  /*59e0*/  VIADD R8, R92, 0xffffffd6 ;  /* 0xffffffd65c087836 */ /* 0x000fe20000000000 */
[----:B------:R0:W3:Y:S04]  /*59f0*/  @!P0 LDG.E.U16 R69, desc[UR6][R72.64] ;  /* 0x0000000648458981 */ /* 0x0000e8000c1e1500 */
[----:B------:R-:W-:Y:S01]  /*5a00*/  ISETP.GE.U32.AND P0, PT, R8, 0x7fffff57, PT ;  /* 0x7fffff570800780c */ /* 0x000fe20003f06070 */
[----:B------:R1:W-:Y:S01]  /*5a10*/  STL.64 [R1+0xca0], R58 ;  /* 0x000ca03a01007387 */ /* 0x0003e20000100a00 */
[----:B------:R-:W-:-:S03]  /*5a20*/  IMAD R8, R90, 0x19, RZ ;  /* 0x000000195a087824 */ /* 0x000fc600078e02ff */
[----:B------:R0:W-:Y:S04]  /*5a30*/  STL.64 [R1+0xc98], R72 ;  /* 0x000c984801007387 */ /* 0x0001e80000100a00 */
[----:B-1----:R-:W4:Y:S04]  /*5a40*/  LDL.LU.64 R58, [R1+0x26e0] ;  /* 0x0026e000013a7983 */ /* 0x002f280000300a00 */
[----:B------:R1:W-:Y:S01]  /*5a50*/  STL.64 [R1+0xc90], R70 ;  /* 0x000c904601007387 */ /* 0x0003e20000100a00 */
[----:B0-----:R-:W-:-:S03]  /*5a60*/  IMAD.WIDE R72, R8, 0x2, R88 ;  /* 0x0000000208487825 */ /* 0x001fc600078e0258 */
[----:B------:R0:W-:Y:S04]  /*5a70*/  STL.64 [R1+0xc88], R62 ;  /* 0x000c883e01007387 */ /* 0x0001e80000100a00 */
[----:B------:R-:W-:Y:S01]  /*5a80*/  STL [R1+0x1e8], R6 ;  /* 0x0001e80601007387 */ /* 0x000fe20000100800 */
[----:B-1----:R-:W-:-:S03]  /*5a90*/  IMAD.WIDE R70, R8, 0x2, R86 ;  /* 0x0000000208467825 */ /* 0x002fc600078e0256 */
[----:B------:R1:W-:Y:S01]  /*5aa0*/  STL [R1+0x1ec], R7 ;  /* 0x0001ec0701007387 */ /* 0x0003e20000100800 */
[----:B0-----:R-:W-:-:S03]  /*5ab0*/  IMAD.WIDE R62, R8, 0x2, R84 ;  /* 0x00000002083e7825 */ /* 0x001fc600078e0254 */
[----:B------:R-:W3:Y:S04]  /*5ac0*/  @!P4 LDG.E.U16 R64, desc[UR6][R70.64] ;  /* 0x000000064640c981 */ /* 0x000ee8000c1e1500 */
[----:B------:R-:W4:Y:S01]  /*5ad0*/  @!P4 LDG.E.U16 R65, desc[UR6][R72.64] ;  /* 0x000000064841c981 */ /* 0x000f22000c1e1500 */
[----:B-1----:R-:W-:-:S03]  /*5ae0*/  IMAD.WIDE R6, R8, 0x2, R82 ;  /* 0x0000000208067825 */ /* 0x002fc600078e0252 */
[----:B------:R0:W4:Y:S04]  /*5af0*/  @!P4 LDG.E.U16 R5, desc[UR6][R62.64] ;  /* 0x000000063e05c981 */ /* 0x000128000c1e1500 */
[----:B------:R1:W4:Y:S01]  /*5b00*/  @!P4 LDG.E.U16 R4, desc[UR6][R6.64] ;  /* 0x000000060604c981 */ /* 0x000322000c1e1500 */
[----:B------:R-:W-:-:S03]  /*5b10*/  IADD3 R8, PT, PT, R92, -0x32, RZ ;  /* 0xffffffce5c087810 */ /* 0x000fc60007ffe0ff */
[----:B------:R-:W-:Y:S01]  /*5b20*/  STL.64 [R1+0xba0], R72 ;  /* 0x000ba04801007387 */ /* 0x000fe20000100a00 */
[----:B------:R-:W-:-:S03]  /*5b30*/  ISETP.GE.U32.AND P4, PT, R8, 0x7fffff4f, PT ;  /* 0x7fffff4f0800780c */ /* 0x000fc60003f86070 */
[----:B------:R-:W-:Y:S01]  /*5b40*/  STL.64 [R1+0xb98], R70 ;  /* 0x000b984601007387 */ /* 0x000fe20000100a00 */
[----:B------:R-:W-:-:S03]  /*5b50*/  IMAD R8, R90, 0x21, RZ ;  /* 0x000000215a087824 */ /* 0x000fc600078e02ff */
[----:B------:R0:W-:Y:S04]  /*5b60*/  STL.64 [R1+0xb90], R62 ;  /* 0x000b903e01007387 */ /* 0x0001e80000100a00 */
[----:B------:R1:W-:Y:S01]  /*5b70*/  STL.64 [R1+0xb88], R6 ;  /* 0x000b880601007387 */ /* 0x0003e20000100a00 */
[----:B------:R-:W-:Y:S02]  /*5b80*/  PRMT R57, RZ, 0x7610, R57 ;  /* 0x00007610ff397816 */ /* 0x000fe40000000039 */
[----:B------:R-:W-:Y:S01]  /*5b90*/  PRMT R56, RZ, 0x7610, R56 ;  /* 0x00007610ff387816 */ /* 0x000fe20000000038 */
[----:B0-----:R-:W-:-:S04]  /*5ba0*/  IMAD.WIDE R62, R8, 0x2, R86 ;  /* 0x00000002083e7825 */ /* 0x001fc800078e0256 */
[C---:B-1----:R-:W-:Y:S01]  /*5bb0*/  IMAD.WIDE R6, R8.reuse, 0x2, R84 ;  /* 0x0000000208067825 */ /* 0x042fe200078e0254 */
[----:B------:R0:W4:Y:S04]  /*5bc0*/  @!P5 LDG.E.U16 R10, desc[UR6][R62.64] ;  /* 0x000000063e0ad981 */ /* 0x000128000c1e1500 */
[----:B------:R-:W4:Y:S04]  /*5bd0*/  @!P5 LDG.E.U16 R57, desc[UR6][R6.64] ;  /* 0x000000060639d981 */ /* 0x000f28000c1e1500 */
[----:B--2---:R-:W-:Y:S04]  /*5be0*/  STL [R1+0x1f4], R80 ;  /* 0x0001f45001007387 */ /* 0x004fe80000100800 */
[----:B---3--:R-:W-:Y:S04]  /*5bf0*/  STL [R1+0x130], R64 ;  /* 0x0001304001007387 */ /* 0x008fe80000100800 */
[----:B------:R-:W-:Y:S04]  /*5c00*/  STL [R1+0x1f0], R69 ;  /* 0x0001f04501007387 */ /* 0x000fe80000100800 */
[----:B----4-:R1:W-:Y:S04]  /*5c10*/  STL [R1+0x134], R65 ;  /* 0x0001344101007387 */ /* 0x0103e80000100800 */
[----:B------:R-:W-:Y:S04]  /*5c20*/  STL [R1+0x128], R4 ;  /* 0x0001280401007387 */ /* 0x000fe80000100800 */
[----:B------:R2:W-:Y:S01]  /*5c30*/  STL [R1+0x12c], R5 ;  /* 0x00012c0501007387 */ /* 0x0005e20000100800 */
[----:B-1----:R-:W-:-:S05]  /*5c40*/  IMAD.WIDE R64, R8, 0x2, R88 ;  /* 0x0000000208407825 */ /* 0x002fca00078e0258 */
[----:B------:R-:W3:Y:S01]  /*5c50*/  @!P5 LDG.E.U16 R11, desc[UR6][R64.64] ;  /* 0x00000006400bd981 */ /* 0x000ee2000c1e1500 */
[----:B--2---:R-:W-:-:S05]  /*5c60*/  IMAD.WIDE R4, R8, 0x2, R82 ;  /* 0x0000000208047825 */ /* 0x004fca00078e0252 */
[----:B------:R1:W2:Y:S01]  /*5c70*/  @!P5 LDG.E.U16 R56, desc[UR6][R4.64] ;  /* 0x000000060438d981 */ /* 0x0002a2000c1e1500 */
[----:B------:R-:W-:-:S03]  /*5c80*/  VIADD R8, R92, 0xffffffc6 ;  /* 0xffffffc65c087836 */ /* 0x000fc60000000000 */
[----:B------:R-:W-:Y:S02]  /*5c90*/  STL.64 [R1+0xaa0], R64 ;  /* 0x000aa04001007387 */ /* 0x000fe40000100a00 */
[----:B------:R-:W-:Y:S02]  /*5ca0*/  ISETP.GE.U32.AND P5, PT, R8, 0x7fffff47, PT ;  /* 0x7fffff470800780c */ /* 0x000fe40003fa6070 */
[----:B------:R0:W-:Y:S01]  /*5cb0*/  STL.64 [R1+0xa98], R62 ;  /* 0x000a983e01007387 */ /* 0x0001e20000100a00 */
[----:B------:R-:W-:-:S03]  /*5cc0*/  IMAD R8, R90, 0x29, RZ ;  /* 0x000000295a087824 */ /* 0x000fc600078e02ff */
[----:B------:R4:W-:Y:S04]  /*5cd0*/  STL.64 [R1+0xa90], R6 ;  /* 0x000a900601007387 */ /* 0x0009e80000100a00 */
[----:B------:R1:W-:Y:S01]  /*5ce0*/  STL.64 [R1+0xa88], R4 ;  /* 0x000a880401007387 */ /* 0x0003e20000100a00 */
[----:B------:R-:W-:-:S03]  /*5cf0*/  PRMT R55, RZ, 0x7610, R55 ;  /* 0x00007610ff377816 */ /* 0x000fc60000000037 */
[----:B------:R-:W-:Y:S01]  /*5d00*/  STL [R1+0x25ac], R57 ;  /* 0x0025ac3901007387 */ /* 0x000fe20000100800 */
[----:B------:R-:W-:Y:S01]  /*5d10*/  PRMT R54, RZ, 0x7610, R54 ;  /* 0x00007610ff367816 */ /* 0x000fe20000000036 */
[C---:B0-----:R-:W-:Y:S01]  /*5d20*/  IMAD.WIDE R62, R8.reuse, 0x2, R88 ;  /* 0x00000002083e7825 */ /* 0x041fe200078e0258 */
[----:B------:R-:W-:Y:S02]  /*5d30*/  PRMT R53, RZ, 0x7610, R53 ;  /* 0x00007610ff357816 */ /* 0x000fe40000000035 */
[----:B------:R-:W-:Y:S01]  /*5d40*/  PRMT R52, RZ, 0x7610, R52 ;  /* 0x00007610ff347816 */ /* 0x000fe20000000034 */
[C---:B----4-:R-:W-:Y:S01]  /*5d50*/  IMAD.WIDE R6, R8.reuse, 0x2, R84 ;  /* 0x0000000208067825 */ /* 0x050fe200078e0254 */
[----:B------:R0:W4:Y:S03]  /*5d60*/  @!P0 LDG.E.U16 R55, desc[UR6][R62.64] ;  /* 0x000000063e378981 */ /* 0x000126000c1e1500 */
[C---:B-1----:R-:W-:Y:S01]  /*5d70*/  IMAD.WIDE R4, R8.reuse, 0x2, R82 ;  /* 0x0000000208047825 */ /* 0x042fe200078e0252 */
[----:B------:R-:W4:Y:S04]  /*5d80*/  @!P0 LDG.E.U16 R53, desc[UR6][R6.64] ;  /* 0x0000000606358981 */ /* 0x000f28000c1e1500 */
[----:B------:R-:W4:Y:S04]  /*5d90*/  @!P0 LDG.E.U16 R52, desc[UR6][R4.64] ;  /* 0x0000000604348981 */ /* 0x000f28000c1e1500 */
[----:B--2---:R-:W-:Y:S04]  /*5da0*/  STL [R1+0x25b0], R56 ;  /* 0x0025b03801007387 */ /* 0x004fe80000100800 */
[----:B------:R-:W-:Y:S04]  /*5db0*/  STL [R1], R10 ;  /* 0x0000000a01007387 */ /* 0x000fe80000100800 */
[----:B---3--:R1:W-:Y:S02]  /*5dc0*/  STL [R1+0x4], R11 ;  /* 0x0000040b01007387 */ /* 0x0083e40000100800 */
[----:B-1----:R-:W-:-:S05]  /*5dd0*/  IMAD.WIDE R10, R8, 0x2, R86 ;  /* 0x00000002080a7825 */ /* 0x002fca00078e0256 */
[----:B------:R1:W4:Y:S01]  /*5de0*/  @!P0 LDG.E.U16 R54, desc[UR6][R10.64] ;  /* 0x000000060a368981 */ /* 0x000322000c1e1500 */
[----:B------:R-:W-:-:S03]  /*5df0*/  VIADD R8, R92, 0xffffffbe ;  /* 0xffffffbe5c087836 */ /* 0x000fc60000000000 */
[----:B------:R0:W-:Y:S02]  /*5e00*/  STL.64 [R1+0x9a0], R62 ;  /* 0x0009a03e01007387 */ /* 0x0001e40000100a00 */
[----:B------:R-:W-:Y:S01]  /*5e10*/  ISETP.GE.U32.AND P0, PT, R8, 0x7fffff3f, PT ;  /* 0x7fffff3f0800780c */ /* 0x000fe20003f06070 */
[----:B------:R-:W-:Y:S01]  /*5e20*/  IMAD R8, R90, 0x31, RZ ;  /* 0x000000315a087824 */ /* 0x000fe200078e02ff */
[----:B------:R1:W-:Y:S01]  /*5e30*/  STL.64 [R1+0x998], R10 ;  /* 0x0009980a01007387 */ /* 0x0003e20000100a00 */
[----:B------:R-:W-:Y:S02]  /*5e40*/  PRMT R51, RZ, 0x7610, R51 ;  /* 0x00007610ff337816 */ /* 0x000fe40000000033 */
[----:B------:R-:W-:Y:S01]  /*5e50*/  PRMT R50, RZ, 0x7610, R50 ;  /* 0x00007610ff327816 */ /* 0x000fe20000000032 */
[----:B------:R2:W-:Y:S01]  /*5e60*/  STL.64 [R1+0x990], R6 ;  /* 0x0009900601007387 */ /* 0x0005e20000100a00 */
[----:B------:R-:W-:Y:S02]  /*5e70*/  PRMT R49, RZ, 0x7610, R49 ;  /* 0x00007610ff317816 */ /* 0x000fe40000000031 */
[----:B------:R-:W-:Y:S01]  /*5e80*/  PRMT R48, RZ, 0x7610, R48 ;  /* 0x00007610ff307816 */ /* 0x000fe20000000030 */
[----:B------:R3:W-:Y:S01]  /*5e90*/  STL.64 [R1+0x988], R4 ;  /* 0x0009880401007387 */ /* 0x0007e20000100a00 */
[----:B0-----:R-:W-:-:S04]  /*5ea0*/  IMAD.WIDE R62, R8, 0x2, R88 ;  /* 0x00000002083e7825 */ /* 0x001fc800078e0258 */
[C---:B-1----:R-:W-:Y:S01]  /*5eb0*/  IMAD.WIDE R10, R8.reuse, 0x2, R86 ;  /* 0x00000002080a7825 */ /* 0x042fe200078e0256 */
[----:B------:R0:W4:Y:S03]  /*5ec0*/  @!P4 LDG.E.U16 R51, desc[UR6][R62.64] ;  /* 0x000000063e33c981 */ /* 0x000126000c1e1500 */
[C---:B--2---:R-:W-:Y:S01]  /*5ed0*/  IMAD.WIDE R6, R8.reuse, 0x2, R84 ;  /* 0x0000000208067825 */ /* 0x044fe200078e0254 */
[----:B------:R1:W2:Y:S03]  /*5ee0*/  @!P4 LDG.E.U16 R50, desc[UR6][R10.64] ;  /* 0x000000060a32c981 */ /* 0x0002a6000c1e1500 */
[----:B---3--:R-:W-:Y:S01]  /*5ef0*/  IMAD.WIDE R4, R8, 0x2, R82 ;  /* 0x0000000208047825 */ /* 0x008fe200078e0252 */
[----:B------:R3:W2:Y:S03]  /*5f00*/  @!P4 LDG.E.U16 R49, desc[UR6][R6.64] ;  /* 0x000000060631c981 */ /* 0x0006a6000c1e1500 */
[----:B------:R-:W-:Y:S01]  /*5f10*/  VIADD R8, R92, 0xffffffb6 ;  /* 0xffffffb65c087836 */ /* 0x000fe20000000000 */
[----:B------:R0:W2:Y:S04]  /*5f20*/  @!P4 LDG.E.U16 R48, desc[UR6][R4.64] ;  /* 0x000000060430c981 */ /* 0x0000a8000c1e1500 */
[----:B------:R-:W-:Y:S01]  /*5f30*/  ISETP.GE.U32.AND P4, PT, R8, 0x7fffff37, PT ;  /* 0x7fffff370800780c */ /* 0x000fe20003f86070 */
[----:B------:R-:W-:Y:S01]  /*5f40*/  IMAD R8, R90, 0x39, RZ ;  /* 0x000000395a087824 */ /* 0x000fe200078e02ff */
[----:B------:R-:W-:-:S02]  /*5f50*/  PRMT R47, RZ, 0x7610, R47 ;  /* 0x00007610ff2f7816 */ /* 0x000fc4000000002f */
[----:B------:R-:W-:Y:S02]  /*5f60*/  PRMT R46, RZ, 0x7610, R46 ;  /* 0x00007610ff2e7816 */ /* 0x000fe4000000002e */
        /* <DEDUP_REMOVED lines=21> */
[----:B------:R-:W-:Y:S01]  /*60c0*/  PRMT R19, RZ, 0x7610, R19 ;  /* 0x00007610ff137816 */ /* 0x000fe20000000013 */
[----:B------:R-:W-:Y:S01]  /*60d0*/  IMAD.MOV.U32 R65, RZ, RZ, R68 ;  /* 0x000000ffff417224 */ /* 0x000fe200078e0044 */
[----:B------:R-:W-:-:S02]  /*60e0*/  PRMT R17, RZ, 0x7610, R17 ;  /* 0x00007610ff117816 */ /* 0x000fc40000000011 */
[----:B------:R-:W-:Y:S02]  /*60f0*/  PRMT R18, RZ, 0x7610, R18 ;  /* 0x00007610ff127816 */ /* 0x000fe40000000012 */
[----:B------:R-:W-:Y:S01]  /*6100*/  PRMT R16, RZ, 0x7610, R16 ;  /* 0x00007610ff107816 */ /* 0x000fe20000000010 */
[----:B------:R-:W-:Y:S01]  /*6110*/  IMAD.MOV.U32 R64, RZ, RZ, R67 ;  /* 0x000000ffff407224 */ /* 0x000fe200078e0043 */
[----:B------:R-:W-:Y:S01]  /*6120*/  PRMT R2, RZ, 0x7610, R2 ;  /* 0x00007610ff027816 */ /* 0x000fe20000000002 */
[----:B------:R-:W-:Y:S01]  /*6130*/  IMAD.WIDE R80, R90, 0x2, R88 ;  /* 0x000000025a507825 */ /* 0x000fe200078e0258 */
[----:B------:R-:W-:Y:S02]  /*6140*/  PRMT R3, RZ, 0x7610, R3 ;  /* 0x00007610ff037816 */ /* 0x000fe40000000003 */
[----:B------:R-:W-:Y:S02]  /*6150*/  PRMT R61, RZ, 0x7610, R61 ;  /* 0x00007610ff3d7816 */ /* 0x000fe4000000003d */
[----:B------:R-:W-:Y:S01]  /*6160*/  PRMT R60, RZ, 0x7610, R60 ;  /* 0x00007610ff3c7816 */ /* 0x000fe2000000003c */
[----:B----4-:R-:W-:Y:S04]  /*6170*/  STL.64 [R1+0x25b8], R54 ;  /* 0x0025b83601007387 */ /* 0x010fe80000100a00 */
[----:B------:R-:W-:Y:S04]  /*6180*/  STL.64 [R1+0x25e8], R52 ;  /* 0x0025e83401007387 */ /* 0x000fe80000100a00 */
[----:B------:R0:W-:Y:S04]  /*6190*/  STL.64 [R1+0x8a0], R62 ;  /* 0x0008a03e01007387 */ /* 0x0001e80000100a00 */
[----:B------:R1:W-:Y:S04]  /*61a0*/  STL.64 [R1+0x898], R10 ;  /* 0x0008980a01007387 */ /* 0x0003e80000100a00 */
[----:B------:R3:W-:Y:S04]  /*61b0*/  STL.64 [R1+0x890], R6 ;  /* 0x0008900601007387 */ /* 0x0007e80000100a00 */
[----:B------:R4:W-:Y:S01]  /*61c0*/  STL.64 [R1+0x888], R4 ;  /* 0x0008880401007387 */ /* 0x0009e20000100a00 */
[----:B0-----:R-:W-:-:S04]  /*61d0*/  IMAD.WIDE R62, R8, 0x2, R88 ;  /* 0x00000002083e7825 */ /* 0x001fc800078e0258 */
[C---:B-1----:R-:W-:Y:S01]  /*61e0*/  IMAD.WIDE R10, R8.reuse, 0x2, R86 ;  /* 0x00000002080a7825 */ /* 0x042fe200078e0256 */
[----:B------:R0:W2:Y:S03]  /*61f0*/  @!P5 LDG.E.U16 R47, desc[UR6][R62.64] ;  /* 0x000000063e2fd981 */ /* 0x0000a6000c1e1500 */
[C---:B---3--:R-:W-:Y:S01]  /*6200*/  IMAD.WIDE R6, R8.reuse, 0x2, R84 ;  /* 0x0000000208067825 */ /* 0x048fe200078e0254 */
[----:B------:R1:W3:Y:S03]  /*6210*/  @!P5 LDG.E.U16 R46, desc[UR6][R10.64] ;  /* 0x000000060a2ed981 */ /* 0x0002e6000c1e1500 */
[----:B----4-:R-:W-:Y:S01]  /*6220*/  IMAD.WIDE R4, R8, 0x2, R82 ;  /* 0x0000000208047825 */ /* 0x010fe200078e0252 */
[----:B------:R4:W2:Y:S03]  /*6230*/  @!P5 LDG.E.U16 R45, desc[UR6][R6.64] ;  /* 0x00000006062dd981 */ /* 0x0008a6000c1e1500 */
[----:B------:R-:W-:Y:S01]  /*6240*/  VIADD R8, R92, 0xffffffae ;  /* 0xffffffae5c087836 */ /* 0x000fe20000000000 */
[----:B------:R0:W2:Y:S04]  /*6250*/  @!P5 LDG.E.U16 R44, desc[UR6][R4.64] ;  /* 0x00000006042cd981 */ /* 0x0000a8000c1e1500 */
[----:B------:R-:W-:Y:S01]  /*6260*/  ISETP.GE.U32.AND P5, PT, R8, 0x7fffff2f, PT ;  /* 0x7fffff2f0800780c */ /* 0x000fe20003fa6070 */
[----:B------:R0:W-:Y:S01]  /*6270*/  STL.64 [R1+0x7a0], R62 ;  /* 0x0007a03e01007387 */ /* 0x0001e20000100a00 */
[----:B------:R-:W-:-:S03]  /*6280*/  IMAD R8, R90, 0x41, RZ ;  /* 0x000000415a087824 */ /* 0x000fc600078e02ff */
[----:B------:R1:W-:Y:S04]  /*6290*/  STL.64 [R1+0x798], R10 ;  /* 0x0007980a01007387 */ /* 0x0003e80000100a00 */
[----:B------:R4:W-:Y:S04]  /*62a0*/  STL.64 [R1+0x790], R6 ;  /* 0x0007900601007387 */ /* 0x0009e80000100a00 */
[----:B------:R4:W-:Y:S01]  /*62b0*/  STL.64 [R1+0x788], R4 ;  /* 0x0007880401007387 */ /* 0x0009e20000100a00 */
[----:B0-----:R-:W-:-:S04]  /*62c0*/  IMAD.WIDE R62, R8, 0x2, R88 ;  /* 0x00000002083e7825 */ /* 0x001fc800078e0258 */
[C---:B-1----:R-:W-:Y:S01]  /*62d0*/  IMAD.WIDE R10, R8.reuse, 0x2, R86 ;  /* 0x00000002080a7825 */ /* 0x042fe200078e0256 */
[----:B------:R0:W2:Y:S03]  /*62e0*/  @!P0 LDG.E.U16 R43, desc[UR6][R62.64] ;  /* 0x000000063e2b8981 */ /* 0x0000a6000c1e1500 */
[C---:B----4-:R-:W-:Y:S01]  /*62f0*/  IMAD.WIDE R6, R8.reuse, 0x2, R84 ;  /* 0x0000000208067825 */ /* 0x050fe200078e0254 */
[----:B------:R1:W4:Y:S03]  /*6300*/  @!P0 LDG.E.U16 R42, desc[UR6][R10.64] ;  /* 0x000000060a2a8981 */ /* 0x000326000c1e1500 */
[----:B------:R-:W-:Y:S01]  /*6310*/  IMAD.WIDE R4, R8, 0x2, R82 ;  /* 0x0000000208047825 */ /* 0x000fe200078e0252 */
        /* <DEDUP_REMOVED lines=12> */
[C---:B------:R-:W-:Y:S01]  /*63e0*/  IMAD.WIDE R6, R8.reuse, 0x2, R84 ;  /* 0x0000000208067825 */ /* 0x040fe200078e0254 */
[----:B------:R1:W2:Y:S03]  /*63f0*/  @!P4 LDG.E.U16 R38, desc[UR6][R10.64] ;  /* 0x000000060a26c981 */ /* 0x0002a6000c1e1500 */
        /* <DEDUP_REMOVED lines=65> */
[----:B------:R-:W-:Y:S01]  /*6810*/  IMAD R8, R90, 0x71, RZ ;  /* 0x000000715a087824 */ /* 0x000fe200078e02ff */
[----:B------:R0:W-:Y:S04]  /*6820*/  STL.64 [R1+0x1a0], R62 ;  /* 0x0001a03e01007387 */ /* 0x0001e80000100a00 */
[----:B------:R1:W-:Y:S04]  /*6830*/  STL.64 [R1+0x198], R10 ;  /* 0x0001980a01007387 */ /* 0x0003e80000100a00 */
[----:B------:R1:W-:Y:S01]  /*6840*/  STL.64 [R1+0x190], R6 ;  /* 0x0001900601007387 */ /* 0x0003e20000100a00 */
[----:B0-----:R-:W-:-:S03]  /*6850*/  IMAD.WIDE R62, R8, 0x2, R88 ;  /* 0x00000002083e7825 */ /* 0x001fc600078e0258 */
[----:B------:R0:W-:Y:S04]  /*6860*/  STL.64 [R1+0x188], R4 ;  /* 0x0001880401007387 */ /* 0x0001e80000100a00 */
[----:B------:R0:W-:Y:S01]  /*6870*/  STL.64 [R1+0xa0], R62 ;  /* 0x0000a03e01007387 */ /* 0x0001e20000100a00 */
[----:B-1----:R-:W-:-:S03]  /*6880*/  IMAD.WIDE R10, R8, 0x2, R86 ;  /* 0x00000002080a7825 */ /* 0x002fc600078e0256 */
[----:B------:R1:W2:Y:S01]  /*6890*/  @!P0 LDG.E.U16 R19, desc[UR6][R62.64] ;  /* 0x000000063e138981 */ /* 0x0002a2000c1e1500 */
[----:B------:R-:W-:-:S03]  /*68a0*/  IMAD.WIDE R6, R8, 0x2, R84 ;  /* 0x0000000208067825 */ /* 0x000fc600078e0254 */
[----:B------:R-:W2:Y:S01]  /*68b0*/  @!P5 LDG.E.U16 R61, desc[UR6][R80.64] ;  /* 0x00000006503dd981 */ /* 0x000ea2000c1e1500 */
[----:B0-----:R-:W-:-:S03]  /*68c0*/  IMAD.WIDE R4, R8, 0x2, R82 ;  /* 0x0000000208047825 */ /* 0x001fc600078e0252 */
[----:B------:R-:W-:Y:S01]  /*68d0*/  STL.64 [R1+0x98], R10 ;  /* 0x0000980a01007387 */ /* 0x000fe20000100a00 */
[----:B-1----:R-:W-:Y:S02]  /*68e0*/  IMAD.MOV.U32 R62, RZ, RZ, R66 ;  /* 0x000000ffff3e7224 */ /* 0x002fe400078e0042 */
[----:B------:R-:W-:Y:S01]  /*68f0*/  IMAD R66, R90, 0x79, RZ ;  /* 0x000000795a427824 */ /* 0x000fe200078e02ff */
[----:B------:R0:W-:Y:S03]  /*6900*/  STL.64 [R1+0x90], R6 ;  /* 0x0000900601007387 */ /* 0x0001e60000100a00 */
[C---:B------:R-:W-:Y:S01]  /*6910*/  IMAD.WIDE R72, R66.reuse, 0x2, R88 ;  /* 0x0000000242487825 */ /* 0x040fe200078e0258 */
[----:B------:R1:W-:Y:S03]  /*6920*/  STL.64 [R1+0x88], R4 ;  /* 0x0000880401007387 */ /* 0x0003e60000100a00 */
[C---:B------:R-:W-:Y:S01]  /*6930*/  IMAD.WIDE R70, R66.reuse, 0x2, R86 ;  /* 0x0000000242467825 */ /* 0x040fe200078e0256 */
[----:B------:R-:W-:Y:S03]  /*6940*/  STL [R1+0x1f6c], R72 ;  /* 0x001f6c4801007387 */ /* 0x000fe60000100800 */
[C---:B------:R-:W-:Y:S01]  /*6950*/  IMAD.WIDE R68, R66.reuse, 0x2, R84 ;  /* 0x0000000242447825 */ /* 0x040fe200078e0254 */
[----:B------:R-:W-:Y:S04]  /*6960*/  STL [R1+0x1f68], R73 ;  /* 0x001f684901007387 */ /* 0x000fe80000100800 */
[----:B------:R-:W-:Y:S04]  /*6970*/  STL [R1+0x20d8], R73 ;  /* 0x0020d84901007387 */ /* 0x000fe80000100800 */
[----:B------:R-:W-:Y:S01]  /*6980*/  STL [R1+0x1f74], R70 ;  /* 0x001f744601007387 */ /* 0x000fe20000100800 */
[----:B------:R-:W-:-:S03]  /*6990*/  IMAD.WIDE R66, R66, 0x2, R82 ;  /* 0x0000000242427825 */ /* 0x000fc600078e0252 */
[----:B------:R-:W-:Y:S04]  /*69a0*/  STL [R1+0x1f70], R71 ;  /* 0x001f704701007387 */ /* 0x000fe80000100800 */
[----:B------:R-:W-:Y:S04]  /*69b0*/  STL [R1+0x20dc], R71 ;  /* 0x0020dc4701007387 */ /* 0x000fe80000100800 */
[----:B------:R-:W-:Y:S04]  /*69c0*/  STL [R1+0x1f7c], R68 ;  /* 0x001f7c4401007387 */ /* 0x000fe80000100800 */
[----:B------:R-:W-:Y:S04]  /*69d0*/  STL [R1+0x2140], R68 ;  /* 0x0021404401007387 */ /* 0x000fe80000100800 */
[----:B------:R0:W2:Y:S04]  /*69e0*/  @!P0 LDG.E.U16 R17, desc[UR6][R6.64] ;  /* 0x0000000606118981 */ /* 0x0000a8000c1e1500 */
[----:B------:R-:W-:Y:S04]  /*69f0*/  STL [R1+0x24b0], R68 ;  /* 0x0024b04401007387 */ /* 0x000fe80000100800 */
[----:B------:R1:W2:Y:S01]  /*6a00*/  @!P0 LDG.E.U16 R18, desc[UR6][R10.64] ;  /* 0x000000060a128981 */ /* 0x0002a2000c1e1500 */
[----:B0-----:R-:W-:-:S03]  /*6a10*/  IMAD.WIDE R6, R90, 0x2, R82 ;  /* 0x000000025a067825 */ /* 0x001fc600078e0252 */
[----:B------:R-:W-:Y:S04]  /*6a20*/  STL [R1+0x24c0], R68 ;  /* 0x0024c04401007387 */ /* 0x000fe80000100800 */
[----:B------:R0:W2:Y:S01]  /*6a30*/  @!P0 LDG.E.U16 R16, desc[UR6][R4.64] ;  /* 0x0000000604108981 */ /* 0x0000a2000c1e1500 */
[----:B-1----:R-:W-:-:S03]  /*6a40*/  IMAD.WIDE R10, R90, 0x2, R84 ;  /* 0x000000025a0a7825 */ /* 0x002fc600078e0254 */
[----:B------:R-:W-:Y:S04]  /*6a50*/  STL [R1+0x257c], R68 ;  /* 0x00257c4401007387 */ /* 0x000fe80000100800 */
[----:B------:R-:W-:Y:S01]  /*6a60*/  STL [R1+0x1f78], R69 ;  /* 0x001f784501007387 */ /* 0x000fe20000100800 */
[----:B0-----:R-:W-:-:S03]  /*6a70*/  IMAD.WIDE R4, R90, 0x2, R86 ;  /* 0x000000025a047825 */ /* 0x001fc600078e0256 */
[----:B------:R-:W-:Y:S04]  /*6a80*/  STL [R1+0x1f84], R66 ;  /* 0x001f844201007387 */ /* 0x000fe80000100800 */
[----:B------:R-:W-:Y:S04]  /*6a90*/  STL [R1+0x1f80], R67 ;  /* 0x001f804301007387 */ /* 0x000fe80000100800 */
[----:B------:R-:W-:Y:S04]  /*6aa0*/  STL.64 [R1+0x2100], R66 ;  /* 0x0021004201007387 */ /* 0x000fe80000100a00 */
[----:B------:R-:W2:Y:S04]  /*6ab0*/  @!P5 LDG.E.U16 R2, desc[UR6][R6.64] ;  /* 0x000000060602d981 */ /* 0x000ea8000c1e1500 */
[----:B------:R0:W-:Y:S04]  /*6ac0*/  STL.64 [R1+0xea0], R80 ;  /* 0x000ea05001007387 */ /* 0x0001e80000100a00 */
[----:B------:R1:W3:Y:S04]  /*6ad0*/  @!P5 LDG.E.U16 R3, desc[UR6][R10.64] ;  /* 0x000000060a03d981 */ /* 0x0002e8000c1e1500 */
[----:B------:R1:W-:Y:S04]  /*6ae0*/  STL.64 [R1+0xe98], R4 ;  /* 0x000e980401007387 */ /* 0x0003e80000100a00 */
[----:B------:R-:W4:Y:S04]  /*6af0*/  @!P5 LDG.E.U16 R60, desc[UR6][R4.64] ;  /* 0x00000006043cd981 */ /* 0x000f28000c1e1500 */
[----:B0-----:R-:W4:Y:S04]  /*6b00*/  LDL.LU.64 R80, [R1+0x26d8] ;  /* 0x0026d80001507983 */ /* 0x001f280000300a00 */
[----:B------:R0:W-:Y:S04]  /*6b10*/  STL.64 [R1+0xe90], R10 ;  /* 0x000e900a01007387 */ /* 0x0001e80000100a00 */
[----:B-1----:R-:W4:Y:S01]  /*6b20*/  LDL.LU.64 R4, [R1+0x26d0] ;  /* 0x0026d00001047983 */ /* 0x002f220000300a00 */
[----:B------:R-:W-:Y:S01]  /*6b30*/  VIADD R8, R92, 0xfffffffd ;  /* 0xfffffffd5c087836 */ /* 0x000fe20000000000 */
[----:B------:R-:W-:Y:S01]  /*6b40*/  PRMT R15, RZ, 0x7610, R15 ;  /* 0x00007610ff0f7816 */ /* 0x000fe2000000000f */
[----:B------:R-:W-:Y:S01]  /*6b50*/  IMAD.MOV.U32 R63, RZ, RZ, R58 ;  /* 0x000000ffff3f7224 */ /* 0x000fe200078e003a */
[----:B------:R-:W-:-:S02]  /*6b60*/  PRMT R14, RZ, 0x7610, R14 ;  /* 0x00007610ff0e7816 */ /* 0x000fc4000000000e */
[----:B------:R-:W-:Y:S02]  /*6b70*/  ISETP.GE.U32.AND P0, PT, R8, 0x7fffff7e, PT ;  /* 0x7fffff7e0800780c */ /* 0x000fe40003f06070 */
[----:B------:R-:W-:Y:S01]  /*6b80*/  PRMT R13, RZ, 0x7610, R13 ;  /* 0x00007610ff0d7816 */ /* 0x000fe2000000000d */
[----:B------:R-:W4:Y:S01]  /*6b90*/  @!P4 LDG.E.U16 R15, desc[UR6][R72.64] ;  /* 0x00000006480fc981 */ /* 0x000f22000c1e1500 */
[----:B------:R-:W-:Y:S01]  /*6ba0*/  PRMT R8, RZ, 0x7610, R8 ;  /* 0x00007610ff087816 */ /* 0x000fe20000000008 */
[----:B------:R-:W-:Y:S02]  /*6bb0*/  VIADD R58, R92, 0xfffffff5 ;  /* 0xfffffff55c3a7836 */ /* 0x000fe40000000000 */
[----:B------:R-:W4:Y:S04]  /*6bc0*/  @!P4 LDG.E.U16 R14, desc[UR6][R70.64] ;  /* 0x00000006460ec981 */ /* 0x000f28000c1e1500 */
[----:B------:R-:W4:Y:S04]  /*6bd0*/  @!P4 LDG.E.U16 R13, desc[UR6][R68.64] ;  /* 0x00000006440dc981 */ /* 0x000f28000c1e1500 */
[----:B------:R-:W4:Y:S01]  /*6be0*/  @!P4 LDG.E.U16 R8, desc[UR6][R66.64] ;  /* 0x000000064208c981 */ /* 0x000f22000c1e1500 */
[----:B------:R-:W-:Y:S01]  /*6bf0*/  ISETP.GE.U32.AND P4, PT, R58, 0x7fffff76, PT ;  /* 0x7fffff763a00780c */ /* 0x000fe20003f86070 */
[----:B------:R-:W-:-:S02]  /*6c00*/  VIADD R58, R92, 0xffffffed ;  /* 0xffffffed5c3a7836 */ /* 0x000fc40000000000 */
[----:B------:R1:W-:Y:S03]  /*6c10*/  STL.64 [R1+0xe88], R6 ;  /* 0x000e880601007387 */ /* 0x0003e60000100a00 */
[----:B------:R-:W-:Y:S01]  /*6c20*/  ISETP.GE.U32.AND P5, PT, R58, 0x7fffff6e, PT ;  /* 0x7fffff6e3a00780c */ /* 0x000fe20003fa6070 */
[----:B------:R-:W-:-:S04]  /*6c30*/  IMAD.SHL.U32 R58, R90, 0x2, RZ ;  /* 0x000000025a3a7824 */ /* 0x000fc800078e00ff */
[----:B0-----:R-:W-:-:S04]  /*6c40*/  IMAD.WIDE R10, R58, 0x2, R84 ;  /* 0x000000023a0a7825 */ /* 0x001fc800078e0254 */
[C---:B-1----:R-:W-:Y:S01]  /*6c50*/  IMAD.WIDE R6, R58.reuse, 0x2, R82 ;  /* 0x000000023a067825 */ /* 0x042fe200078e0252 */
[----:B--2---:R-:W-:Y:S04]  /*6c60*/  STL [R1+0x1c8], R2 ;  /* 0x0001c80201007387 */ /* 0x004fe80000100800 */
[----:B---3--:R0:W-:Y:S04]  /*6c70*/  STL [R1+0x1cc], R3 ;  /* 0x0001cc0301007387 */ /* 0x0081e80000100800 */
[----:B----4-:R-:W-:Y:S01]  /*6c80*/  STL [R1+0x1d0], R60 ;  /* 0x0001d03c01007387 */ /* 0x010fe20000100800 */
[----:B0-----:R-:W-:Y:S01]  /*6c90*/  IMAD.WIDE R2, R58, 0x2, R88 ;  /* 0x000000023a027825 */ /* 0x001fe200078e0258 */
[----:B------:R-:W-:-:S02]  /*6ca0*/  PRMT R81, RZ, 0x7610, R81 ;  /* 0x00007610ff517816 */ /* 0x000fc40000000051 */
[----:B------:R0:W-:Y:S01]  /*6cb0*/  STL [R1+0x1d4], R61 ;  /* 0x0001d43d01007387 */ /* 0x0001e20000100800 */
[----:B------:R-:W-:-:S03]  /*6cc0*/  PRMT R80, RZ, 0x7610, R80 ;  /* 0x00007610ff507816 */ /* 0x000fc60000000050 */
[----:B------:R1:W-:Y:S01]  /*6cd0*/  STL.64 [R1+0xe80], R2 ;  /* 0x000e800201007387 */ /* 0x0003e20000100a00 */
[----:B------:R-:W-:-:S03]  /*6ce0*/  PRMT R4, RZ, 0x7610, R4 ;  /* 0x00007610ff047816 */ /* 0x000fc60000000004 */
[----:B------:R-:W2:Y:S01]  /*6cf0*/  @!P0 LDG.E.U16 R81, desc[UR6][R2.64] ;  /* 0x0000000602518981 */ /* 0x000ea2000c1e1500 */
[----:B0-----:R-:W-:Y:S01]  /*6d00*/  IMAD.WIDE R60, R58, 0x2, R86 ;  /* 0x000000023a3c7825 */ /* 0x001fe200078e0256 */
[----:B------:R-:W-:Y:S02]  /*6d10*/  PRMT R5, RZ, 0x7610, R5 ;  /* 0x00007610ff057816 */ /* 0x000fe40000000005 */
[----:B------:R-:W3:Y:S04]  /*6d20*/  @!P0 LDG.E.U16 R4, desc[UR6][R6.64] ;  /* 0x0000000606048981 */ /* 0x000ee8000c1e1500 */
[----:B------:R0:W-:Y:S04]  /*6d30*/  STL.64 [R1+0xe78], R60 ;  /* 0x000e783c01007387 */ /* 0x0001e80000100a00 */
[----:B------:R-:W4:Y:S04]  /*6d40*/  @!P0 LDG.E.U16 R80, desc[UR6][R60.64] ;  /* 0x000000063c508981 */ /* 0x000f28000c1e1500 */
[----:B-1----:R-:W2:Y:S04]  /*6d50*/  LDL.LU.64 R2, [R1+0x26c8] ;  /* 0x0026c80001027983 */ /* 0x002ea80000300a00 */
[----:B------:R1:W-:Y:S04]  /*6d60*/  STL.64 [R1+0xe70], R10 ;  /* 0x000e700a01007387 */ /* 0x0003e80000100a00 */
[----:B0-----:R-:W3:Y:S04]  /*6d70*/  LDL.LU.64 R60, [R1+0x26c0] ;  /* 0x0026c000013c7983 */ /* 0x001ee80000300a00 */
[----:B------:R1:W3:Y:S01]  /*6d80*/  @!P0 LDG.E.U16 R5, desc[UR6][R10.64] ;  /* 0x000000060a058981 */ /* 0x0002e2000c1e1500 */
[----:B------:R-:W-:-:S03]  /*6d90*/  VIADD R58, R92, 0xffffffe5 ;  /* 0xffffffe55c3a7836 */ /* 0x000fc60000000000 */
[----:B------:R0:W-:Y:S02]  /*6da0*/  STL.64 [R1+0xe68], R6 ;  /* 0x000e680601007387 */ /* 0x0001e40000100a00 */
[----:B------:R-:W-:Y:S01]  /*6db0*/  ISETP.GE.U32.AND P0, PT, R58, 0x7fffff66, PT ;  /* 0x7fffff663a00780c */ /* 0x000fe20003f06070 */
[----:B------:R-:W-:-:S04]  /*6dc0*/  IMAD R58, R90, 0xa, RZ ;  /* 0x0000000a5a3a7824 */ /* 0x000fc800078e02ff */
[----:B-1----:R-:W-:-:S04]  /*6dd0*/  IMAD.WIDE R10, R58, 0x2, R84 ;  /* 0x000000023a0a7825 */ /* 0x002fc800078e0254 */
[----:B0-----:R-:W-:Y:S01]  /*6de0*/  IMAD.WIDE R6, R58, 0x2, R82 ;  /* 0x000000023a067825 */ /* 0x001fe200078e0252 */
[----:B----4-:R-:W-:Y:S01]  /*6df0*/  STL [R1+0x160], R80 ;  /* 0x0001605001007387 */ /* 0x010fe20000100800 */
[----:B--2---:R-:W-:-:S03]  /*6e00*/  PRMT R2, RZ, 0x7610, R2 ;  /* 0x00007610ff027816 */ /* 0x004fc60000000002 */
[----:B------:R0:W-:Y:S01]  /*6e10*/  STL [R1+0x164], R81 ;  /* 0x0001645101007387 */ /* 0x0001e20000100800 */
[----:B------:R-:W-:-:S03]  /*6e20*/  PRMT R3, RZ, 0x7610, R3 ;  /* 0x00007610ff037816 */ /* 0x000fc60000000003 */
[----:B---3--:R-:W-:Y:S01]  /*6e30*/  STL [R1+0x158], R4 ;  /* 0x0001580401007387 */ /* 0x008fe20000100800 */
[----:B------:R-:W-:-:S03]  /*6e40*/  PRMT R61, RZ, 0x7610, R61 ;  /* 0x00007610ff3d7816 */ /* 0x000fc6000000003d */
[----:B------:R-:W2:Y:S01]  /*6e50*/  @!P4 LDG.E.U16 R2, desc[UR6][R6.64] ;  /* 0x000000060602c981 */ /* 0x000ea2000c1e1500 */
[----:B------:R-:W-:Y:S01]  /*6e60*/  PRMT R60, RZ, 0x7610, R60 ;  /* 0x00007610ff3c7816 */ /* 0x000fe2000000003c */
[C---:B0-----:R-:W-:Y:S02]  /*6e70*/  IMAD.WIDE R80, R58.reuse, 0x2, R88 ;  /* 0x000000023a507825 */ /* 0x041fe400078e0258 */
[----:B------:R0:W-:Y:S04]  /*6e80*/  STL [R1+0x15c], R5 ;  /* 0x00015c0501007387 */ /* 0x0001e80000100800 */
[----:B------:R1:W-:Y:S04]  /*6e90*/  STL.64 [R1+0xd80], R80 ;  /* 0x000d805001007387 */ /* 0x0003e80000100a00 */
[----:B------:R3:W4:Y:S01]  /*6ea0*/  @!P4 LDG.E.U16 R3, desc[UR6][R10.64] ;  /* 0x000000060a03c981 */ /* 0x000722000c1e1500 */
[----:B0-----:R-:W-:-:S03]  /*6eb0*/  IMAD.WIDE R4, R58, 0x2, R86 ;  /* 0x000000023a047825 */ /* 0x001fc600078e0256 */
[----:B------:R0:W4:Y:S04]  /*6ec0*/  @!P4 LDG.E.U16 R61, desc[UR6][R80.64] ;  /* 0x00000006503dc981 */ /* 0x000128000c1e1500 */
[----:B------:R0:W-:Y:S04]  /*6ed0*/  STL.64 [R1+0xd78], R4 ;  /* 0x000d780401007387 */ /* 0x0001e80000100a00 */
[----:B------:R-:W4:Y:S04]  /*6ee0*/  @!P4 LDG.E.U16 R60, desc[UR6][R4.64] ;  /* 0x00000006043cc981 */ /* 0x000f28000c1e1500 */
[----:B-1----:R-:W4:Y:S04]  /*6ef0*/  LDL.LU.64 R80, [R1+0x26b8] ;  /* 0x0026b80001507983 */ /* 0x002f280000300a00 */
[----:B------:R3:W-:Y:S04]  /*6f00*/  STL.64 [R1+0xd70], R10 ;  /* 0x000d700a01007387 */ /* 0x0007e80000100a00 */
[----:B0-----:R-:W4:Y:S01]  /*6f10*/  LDL.LU.64 R4, [R1+0x26b0] ;  /* 0x0026b00001047983 */ /* 0x001f220000300a00 */
[----:B------:R-:W-:-:S03]  /*6f20*/  VIADD R58, R92, 0xffffffdd ;  /* 0xffffffdd5c3a7836 */ /* 0x000fc60000000000 */
[----:B------:R0:W-:Y:S02]  /*6f30*/  STL.64 [R1+0xd68], R6 ;  /* 0x000d680601007387 */ /* 0x0001e40000100a00 */
[----:B------:R-:W-:Y:S01]  /*6f40*/  ISETP.GE.U32.AND P4, PT, R58, 0x7fffff5e, PT ;  /* 0x7fffff5e3a00780c */ /* 0x000fe20003f86070 */
[----:B------:R-:W-:-:S04]  /*6f50*/  IMAD R58, R90, 0x12, RZ ;  /* 0x000000125a3a7824 */ /* 0x000fc800078e02ff */
[----:B---3--:R-:W-:-:S04]  /*6f60*/  IMAD.WIDE R10, R58, 0x2, R84 ;  /* 0x000000023a0a7825 */ /* 0x008fc800078e0254 */
[C---:B0-----:R-:W-:Y:S01]  /*6f70*/  IMAD.WIDE R6, R58.reuse, 0x2, R82 ;  /* 0x000000023a067825 */ /* 0x041fe200078e0252 */
[----:B--2---:R-:W-:Y:S04]  /*6f80*/  STL [R1+0x148], R2 ;  /* 0x0001480201007387 */ /* 0x004fe80000100800 */
[----:B----4-:R0:W-:Y:S02]  /*6f90*/  STL [R1+0x14c], R3 ;  /* 0x00014c0301007387 */ /* 0x0101e40000100800 */
[----:B0-----:R-:W-:Y:S02]  /*6fa0*/  IMAD.WIDE R2, R58, 0x2, R88 ;  /* 0x000000023a027825 */ /* 0x001fe400078e0258 */
[----:B------:R-:W-:Y:S01]  /*6fb0*/  STL [R1+0x150], R60 ;  /* 0x0001503c01007387 */ /* 0x000fe20000100800 */
[----:B------:R-:W-:-:S03]  /*6fc0*/  PRMT R81, RZ, 0x7610, R81 ;  /* 0x00007610ff517816 */ /* 0x000fc60000000051 */
        /* <DEDUP_REMOVED lines=170> */
[----:B----4-:R-:W-:Y:S04]  /*7a70*/  STL [R1+0xd0], R80 ;  /* 0x0000d05001007387 */ /* 0x010fe80000100800 */
[----:B--2---:R0:W-:Y:S01]  /*7a80*/  STL [R1+0xd4], R81 ;  /* 0x0000d45101007387 */ /* 0x0041e20000100800 */
[----:B------:R-:W-:-:S03]  /*7a90*/  PRMT R2, RZ, 0x7610, R2 ;  /* 0x00007610ff027816 */ /* 0x000fc60000000002 */
[----:B---3--:R-:W-:Y:S01]  /*7aa0*/  STL [R1+0xc8], R4 ;  /* 0x0000c80401007387 */ /* 0x008fe20000100800 */
[----:B------:R-:W-:Y:S02]  /*7ab0*/  PRMT R3, RZ, 0x7610, R3 ;  /* 0x00007610ff037816 */ /* 0x000fe40000000003 */
[----:B------:R-:W-:Y:S01]  /*7ac0*/  PRMT R61, RZ, 0x7610, R61 ;  /* 0x00007610ff3d7816 */ /* 0x000fe2000000003d */
[----:B------:R-:W2:Y:S01]  /*7ad0*/  @!P0 LDG.E.U16 R2, desc[UR6][R6.64] ;  /* 0x0000000606028981 */ /* 0x000ea2000c1e1500 */
[C---:B0-----:R-:W-:Y:S01]  /*7ae0*/  IMAD.WIDE R80, R58.reuse, 0x2, R88 ;  /* 0x000000023a507825 */ /* 0x041fe200078e0258 */
[----:B------:R-:W-:Y:S02]  /*7af0*/  PRMT R60, RZ, 0x7610, R60 ;  /* 0x00007610ff3c7816 */ /* 0x000fe4000000003c */
[----:B------:R0:W-:Y:S04]  /*7b00*/  STL [R1+0xcc], R5 ;  /* 0x0000cc0501007387 */ /* 0x0001e80000100800 */
[----:B------:R1:W-:Y:S04]  /*7b10*/  STL.64 [R1+0x580], R80 ;  /* 0x0005805001007387 */ /* 0x0003e80000100a00 */
[----:B------:R-:W3:Y:S01]  /*7b20*/  @!P0 LDG.E.U16 R61, desc[UR6][R80.64] ;  /* 0x00000006503d8981 */ /* 0x000ee2000c1e1500 */
[----:B0-----:R-:W-:-:S03]  /*7b30*/  IMAD.WIDE R4, R58, 0x2, R86 ;  /* 0x000000023a047825 */ /* 0x001fc600078e0256 */
[----:B------:R0:W4:Y:S04]  /*7b40*/  @!P0 LDG.E.U16 R3, desc[UR6][R10.64] ;  /* 0x000000060a038981 */ /* 0x000128000c1e1500 */
[----:B------:R0:W-:Y:S04]  /*7b50*/  STL.64 [R1+0x578], R4 ;  /* 0x0005780401007387 */ /* 0x0001e80000100a00 */
[----:B-1----:R-:W3:Y:S04]  /*7b60*/  LDL.LU.64 R80, [R1+0x2638] ;  /* 0x0026380001507983 */ /* 0x002ee80000300a00 */
[----:B------:R1:W-:Y:S04]  /*7b70*/  STL.64 [R1+0x570], R10 ;  /* 0x0005700a01007387 */ /* 0x0003e80000100a00 */
[----:B------:R-:W3:Y:S04]  /*7b80*/  @!P0 LDG.E.U16 R60, desc[UR6][R4.64] ;  /* 0x00000006043c8981 */ /* 0x000ee8000c1e1500 */
[----:B0-----:R-:W3:Y:S01]  /*7b90*/  LDL.LU.64 R4, [R1+0x2630] ;  /* 0x0026300001047983 */ /* 0x001ee20000300a00 */
[----:B------:R-:W-:-:S03]  /*7ba0*/  VIADD R58, R92, 0xffffff9d ;  /* 0xffffff9d5c3a7836 */ /* 0x000fc60000000000 */
[----:B------:R0:W-:Y:S02]  /*7bb0*/  STL.64 [R1+0x568], R6 ;  /* 0x0005680601007387 */ /* 0x0001e40000100a00 */
[----:B------:R-:W-:Y:S01]  /*7bc0*/  ISETP.GE.U32.AND P0, PT, R58, 0x7fffff1e, PT ;  /* 0x7fffff1e3a00780c */ /* 0x000fe20003f06070 */
[----:B------:R-:W-:Y:S01]  /*7bd0*/  IMAD R58, R90, 0x52, RZ ;  /* 0x000000525a3a7824 */ /* 0x000fe200078e02ff */
[----:B------:R-:W-:-:S03]  /*7be0*/  PRMT R76, RZ, 0x7610, R76 ;  /* 0x00007610ff4c7816 */ /* 0x000fc6000000004c */
[----:B-1----:R-:W-:Y:S01]  /*7bf0*/  IMAD.WIDE R10, R58, 0x2, R82 ;  /* 0x000000023a0a7825 */ /* 0x002fe200078e0252 */
[----:B------:R-:W-:-:S03]  /*7c00*/  PRMT R77, RZ, 0x7610, R77 ;  /* 0x00007610ff4d7816 */ /* 0x000fc6000000004d */
[----:B0-----:R-:W-:-:S05]  /*7c10*/  IMAD.WIDE R6, R58, 0x2, R86 ;  /* 0x000000023a067825 */ /* 0x001fca00078e0256 */
[----:B------:R-:W3:Y:S04]  /*7c20*/  @!P4 LDG.E.U16 R76, desc[UR6][R6.64] ;  /* 0x00000006064cc981 */ /* 0x000ee8000c1e1500 */
[----:B--2---:R-:W-:Y:S04]  /*7c30*/  STL [R1+0x58], R2 ;  /* 0x0000580201007387 */ /* 0x004fe80000100800 */
[----:B----4-:R0:W-:Y:S02]  /*7c40*/  STL [R1+0x5c], R3 ;  /* 0x00005c0301007387 */ /* 0x0101e40000100800 */
[----:B0-----:R-:W-:-:S05]  /*7c50*/  IMAD.WIDE R2, R58, 0x2, R88 ;  /* 0x000000023a027825 */ /* 0x001fca00078e0258 */
[----:B------:R-:W2:Y:S04]  /*7c60*/  @!P4 LDG.E.U16 R77, desc[UR6][R2.64] ;  /* 0x00000006024dc981 */ /* 0x000ea8000c1e1500 */
[----:B---3--:R-:W-:Y:S04]  /*7c70*/  STL [R1+0x60], R60 ;  /* 0x0000603c01007387 */ /* 0x008fe80000100800 */
[----:B------:R0:W-:Y:S01]  /*7c80*/  STL [R1+0x64], R61 ;  /* 0x0000643d01007387 */ /* 0x0001e20000100800 */
[----:B------:R-:W-:Y:S02]  /*7c90*/  PRMT R4, RZ, 0x7610, R4 ;  /* 0x00007610ff047816 */ /* 0x000fe40000000004 */
[----:B------:R-:W-:-:S04]  /*7ca0*/  PRMT R5, RZ, 0x7610, R5 ;  /* 0x00007610ff057816 */ /* 0x000fc80000000005 */
[----:B------:R1:W3:Y:S01]  /*7cb0*/  @!P4 LDG.E.U16 R4, desc[UR6][R10.64] ;  /* 0x000000060a04c981 */ /* 0x0002e2000c1e1500 */
[----:B0-----:R-:W-:-:S05]  /*7cc0*/  IMAD.WIDE R60, R58, 0x2, R84 ;  /* 0x000000023a3c7825 */ /* 0x001fca00078e0254 */
[----:B------:R-:W4:Y:S01]  /*7cd0*/  @!P4 LDG.E.U16 R5, desc[UR6][R60.64] ;  /* 0x000000063c05c981 */ /* 0x000f22000c1e1500 */
[----:B------:R-:W-:-:S03]  /*7ce0*/  VIADD R58, R92, 0xffffff95 ;  /* 0xffffff955c3a7836 */ /* 0x000fc60000000000 */
[----:B------:R0:W-:Y:S02]  /*7cf0*/  STL.64 [R1+0x480], R2 ;  /* 0x0004800201007387 */ /* 0x0001e40000100a00 */
[----:B------:R-:W-:Y:S02]  /*7d00*/  ISETP.GE.U32.AND P4, PT, R58, 0x7fffff16, PT ;  /* 0x7fffff163a00780c */ /* 0x000fe40003f86070 */
[----:B------:R1:W-:Y:S01]  /*7d10*/  STL.64 [R1+0x478], R6 ;  /* 0x0004780601007387 */ /* 0x0003e20000100a00 */
[----:B------:R-:W-:Y:S01]  /*7d20*/  IMAD R58, R90, 0x5a, RZ ;  /* 0x0000005a5a3a7824 */ /* 0x000fe200078e02ff */
[----:B------:R-:W-:Y:S02]  /*7d30*/  PRMT R79, RZ, 0x7610, R79 ;  /* 0x00007610ff4f7816 */ /* 0x000fe4000000004f */
[----:B0-----:R-:W2:Y:S04]  /*7d40*/  LDL.LU.64 R2, [R1+0x2628] ;  /* 0x0026280001027983 */ /* 0x001ea80000300a00 */
[----:B------:R-:W-:Y:S04]  /*7d50*/  STL.64 [R1+0x470], R60 ;  /* 0x0004703c01007387 */ /* 0x000fe80000100a00 */
[----:B-1----:R-:W2:Y:S04]  /*7d60*/  LDL.LU.64 R6, [R1+0x2620] ;  /* 0x0026200001067983 */ /* 0x002ea80000300a00 */
[----:B------:R0:W-:Y:S01]  /*7d70*/  STL.64 [R1+0x468], R10 ;  /* 0x0004680a01007387 */ /* 0x0001e20000100a00 */
[----:B------:R-:W-:Y:S01]  /*7d80*/  PRMT R78, RZ, 0x7610, R78 ;  /* 0x00007610ff4e7816 */ /* 0x000fe2000000004e */
[----:B0-----:R-:W-:-:S05]  /*7d90*/  IMAD.WIDE R10, R58, 0x2, R86 ;  /* 0x000000023a0a7825 */ /* 0x001fca00078e0256 */
[----:B------:R-:W2:Y:S04]  /*7da0*/  @!P5 LDG.E.U16 R78, desc[UR6][R10.64] ;  /* 0x000000060a4ed981 */ /* 0x000ea8000c1e1500 */
[----:B---3--:R-:W-:Y:S04]  /*7db0*/  STL [R1+0x48], R4 ;  /* 0x0000480401007387 */ /* 0x008fe80000100800 */
[----:B----4-:R0:W-:Y:S04]  /*7dc0*/  STL [R1+0x4c], R5 ;  /* 0x00004c0501007387 */ /* 0x0101e80000100800 */
[----:B------:R-:W-:Y:S04]  /*7dd0*/  STL [R1+0x50], R76 ;  /* 0x0000504c01007387 */ /* 0x000fe80000100800 */
[----:B--2---:R1:W-:Y:S01]  /*7de0*/  STL [R1+0x54], R77 ;  /* 0x0000544d01007387 */ /* 0x0043e20000100800 */
[----:B0-----:R-:W-:-:S05]  /*7df0*/  IMAD.WIDE R4, R58, 0x2, R88 ;  /* 0x000000023a047825 */ /* 0x001fca00078e0258 */
[----:B------:R0:W-:Y:S01]  /*7e00*/  STL.64 [R1+0x380], R4 ;  /* 0x0003800401007387 */ /* 0x0001e20000100a00 */
[----:B-1----:R-:W-:-:S03]  /*7e10*/  IMAD.WIDE R76, R58, 0x2, R84 ;  /* 0x000000023a4c7825 */ /* 0x002fc600078e0254 */
[----:B------:R1:W-:Y:S04]  /*7e20*/  STL.64 [R1+0x378], R10 ;  /* 0x0003780a01007387 */ /* 0x0003e80000100a00 */
[----:B------:R-:W2:Y:S04]  /*7e30*/  @!P5 LDG.E.U16 R79, desc[UR6][R4.64] ;  /* 0x00000006044fd981 */ /* 0x000ea8000c1e1500 */
[----:B0-----:R-:W3:Y:S04]  /*7e40*/  LDL.LU.64 R4, [R1+0x2618] ;  /* 0x0026180001047983 */ /* 0x001ee80000300a00 */
[----:B------:R0:W-:Y:S04]  /*7e50*/  STL.64 [R1+0x370], R76 ;  /* 0x0003704c01007387 */ /* 0x0001e80000100a00 */
[----:B-1----:R-:W4:Y:S01]  /*7e60*/  LDL.LU.64 R10, [R1+0x2610] ;  /* 0x00261000010a7983 */ /* 0x002f220000300a00 */
[----:B------:R-:W-:Y:S01]  /*7e70*/  PRMT R6, RZ, 0x7610, R6 ;  /* 0x00007610ff067816 */ /* 0x000fe20000000006 */
[----:B------:R-:W-:Y:S01]  /*7e80*/  IMAD.WIDE R60, R58, 0x2, R82 ;  /* 0x000000023a3c7825 */ /* 0x000fe200078e0252 */
[----:B------:R-:W-:-:S03]  /*7e90*/  PRMT R7, RZ, 0x7610, R7 ;  /* 0x00007610ff077816 */ /* 0x000fc60000000007 */
[----:B------:R-:W-:Y:S01]  /*7ea0*/  VIADD R58, R92, 0xffffff8d ;  /* 0xffffff8d5c3a7836 */ /* 0x000fe20000000000 */
[----:B------:R-:W2:Y:S04]  /*7eb0*/  @!P5 LDG.E.U16 R6, desc[UR6][R60.64] ;  /* 0x000000063c06d981 */ /* 0x000ea8000c1e1500 */
[----:B------:R0:W2:Y:S01]  /*7ec0*/  @!P5 LDG.E.U16 R7, desc[UR6][R76.64] ;  /* 0x000000064c07d981 */ /* 0x0000a2000c1e1500 */
[----:B------:R-:W-:Y:S01]  /*7ed0*/  ISETP.GE.U32.AND P5, PT, R58, 0x7fffff0e, PT ;  /* 0x7fffff0e3a00780c */ /* 0x000fe20003fa6070 */
[----:B------:R-:W-:Y:S02]  /*7ee0*/  IMAD R58, R90, 0x62, RZ ;  /* 0x000000625a3a7824 */ /* 0x000fe400078e02ff */
[----:B------:R1:W-:Y:S02]  /*7ef0*/  STL.64 [R1+0x368], R60 ;  /* 0x0003683c01007387 */ /* 0x0003e40000100a00 */
[----:B0-----:R-:W-:Y:S01]  /*7f00*/  IMAD.WIDE R76, R58, 0x2, R84 ;  /* 0x000000023a4c7825 */ /* 0x001fe200078e0254 */
[----:B-1----:R-:W-:-:S03]  /*7f10*/  MOV R61, R64 ;  /* 0x00000040003d7202 */ /* 0x002fc60000000f00 */
[----:B------:R-:W-:Y:S02]  /*7f20*/  IMAD.MOV.U32 R60, RZ, RZ, R65 ;  /* 0x000000ffff3c7224 */ /* 0x000fe400078e0041 */
[----:B------:R-:W-:Y:S01]  /*7f30*/  IMAD.WIDE R64, R58, 0x2, R82 ;  /* 0x000000023a407825 */ /* 0x000fe200078e0252 */
[----:B----4-:R-:W-:Y:S02]  /*7f40*/  PRMT R10, RZ, 0x7610, R10 ;  /* 0x00007610ff0a7816 */ /* 0x010fe4000000000a */
[----:B------:R-:W-:-:S04]  /*7f50*/  PRMT R11, RZ, 0x7610, R11 ;  /* 0x00007610ff0b7816 */ /* 0x000fc8000000000b */
[----:B------:R-:W4:Y:S04]  /*7f60*/  @!P0 LDG.E.U16 R10, desc[UR6][R64.64] ;  /* 0x00000006400a8981 */ /* 0x000f28000c1e1500 */
[----:B------:R-:W4:Y:S01]  /*7f70*/  @!P0 LDG.E.U16 R11, desc[UR6][R76.64] ;  /* 0x000000064c0b8981 */ /* 0x000f22000c1e1500 */
[----:B------:R-:W-:-:S03]  /*7f80*/  PRMT R81, RZ, 0x7610, R81 ;  /* 0x00007610ff517816 */ /* 0x000fc60000000051 */
[----:B--2---:R-:W-:Y:S01]  /*7f90*/  STL [R1+0x38], R6 ;  /* 0x0000380601007387 */ /* 0x004fe20000100800 */
[----:B------:R-:W-:-:S03]  /*7fa0*/  PRMT R74, RZ, 0x7610, R74 ;  /* 0x00007610ff4a7816 */ /* 0x000fc6000000004a */
[----:B------:R0:W-:Y:S04]  /*7fb0*/  STL [R1+0x3c], R7 ;  /* 0x00003c0701007387 */ /* 0x0001e80000100800 */
[----:B------:R-:W-:Y:S04]  /*7fc0*/  STL [R1+0x40], R78 ;  /* 0x0000404e01007387 */ /* 0x000fe80000100800 */
[----:B------:R1:W-:Y:S01]  /*7fd0*/  STL [R1+0x44], R79 ;  /* 0x0000444f01007387 */ /* 0x0003e20000100800 */
[----:B0-----:R-:W-:-:S04]  /*7fe0*/  IMAD.WIDE R6, R58, 0x2, R88 ;  /* 0x000000023a067825 */ /* 0x001fc800078e0258 */
[----:B-1----:R-:W-:Y:S01]  /*7ff0*/  IMAD.WIDE R78, R58, 0x2, R86 ;  /* 0x000000023a4e7825 */ /* 0x002fe200078e0256 */
[----:B------:R0:W-:Y:S03]  /*8000*/  STL.64 [R1+0x280], R6 ;  /* 0x0002800601007387 */ /* 0x0001e60000100a00 */
[----:B------:R-:W-:Y:S01]  /*8010*/  VIADD R58, R92, 0xffffff85 ;  /* 0xffffff855c3a7836 */ /* 0x000fe20000000000 */
[----:B------:R-:W-:Y:S04]  /*8020*/  STL.64 [R1+0x278], R78 ;  /* 0x0002784e01007387 */ /* 0x000fe80000100a00 */
[----:B------:R-:W2:Y:S04]  /*8030*/  @!P0 LDG.E.U16 R81, desc[UR6][R6.64] ;  /* 0x0000000606518981 */ /* 0x000ea8000c1e1500 */
[----:B------:R1:W2:Y:S01]  /*8040*/  @!P0 LDG.E.U16 R74, desc[UR6][R78.64] ;  /* 0x000000064e4a8981 */ /* 0x0002a2000c1e1500 */
[----:B------:R-:W-:Y:S01]  /*8050*/  ISETP.GE.U32.AND P0, PT, R58, 0x7fffff06, PT ;  /* 0x7fffff063a00780c */ /* 0x000fe20003f06070 */
[----:B------:R-:W-:-:S02]  /*8060*/  IMAD R58, R90, 0x6a, RZ ;  /* 0x0000006a5a3a7824 */ /* 0x000fc400078e02ff */
[----:B0-----:R-:W2:Y:S01]  /*8070*/  LDL.LU.64 R6, [R1+0x2608] ;  /* 0x0026080001067983 */ /* 0x001ea20000300a00 */
[----:B---3--:R-:W-:-:S03]  /*8080*/  PRMT R4, RZ, 0x7610, R4 ;  /* 0x00007610ff047816 */ /* 0x008fc60000000004 */
[----:B------:R-:W-:Y:S04]  /*8090*/  STL.64 [R1+0x270], R76 ;  /* 0x0002704c01007387 */ /* 0x000fe80000100a00 */
[----:B------:R-:W-:Y:S04]  /*80a0*/  STL.64 [R1+0x268], R64 ;  /* 0x0002684001007387 */ /* 0x000fe80000100a00 */
[----:B----4-:R-:W-:Y:S04]  /*80b0*/  STL [R1+0x28], R10 ;  /* 0x0000280a01007387 */ /* 0x010fe80000100800 */
[----:B------:R0:W-:Y:S02]  /*80c0*/  STL [R1+0x2c], R11 ;  /* 0x00002c0b01007387 */ /* 0x0001e40000100800 */
[----:B0-----:R-:W-:-:S05]  /*80d0*/  IMAD.WIDE R10, R58, 0x2, R82 ;  /* 0x000000023a0a7825 */ /* 0x001fca00078e0252 */
[----:B------:R-:W3:Y:S01]  /*80e0*/  @!P4 LDG.E.U16 R4, desc[UR6][R10.64] ;  /* 0x000000060a04c981 */ /* 0x000ee2000c1e1500 */
[----:B------:R-:W-:Y:S01]  /*80f0*/  PRMT R5, RZ, 0x7610, R5 ;  /* 0x00007610ff057816 */ /* 0x000fe20000000005 */
[C---:B------:R-:W-:Y:S01]  /*8100*/  IMAD.WIDE R76, R58.reuse, 0x2, R84 ;  /* 0x000000023a4c7825 */ /* 0x040fe200078e0254 */
[----:B------:R-:W-:Y:S02]  /*8110*/  PRMT R73, RZ, 0x7610, R73 ;  /* 0x00007610ff497816 */ /* 0x000fe40000000049 */
[----:B------:R-:W-:Y:S01]  /*8120*/  PRMT R71, RZ, 0x7610, R71 ;  /* 0x00007610ff477816 */ /* 0x000fe20000000047 */
[C---:B------:R-:W-:Y:S01]  /*8130*/  IMAD.WIDE R64, R58.reuse, 0x2, R88 ;  /* 0x000000023a407825 */ /* 0x040fe200078e0258 */
[----:B------:R-:W4:Y:S03]  /*8140*/  @!P4 LDG.E.U16 R5, desc[UR6][R76.64] ;  /* 0x000000064c05c981 */ /* 0x000f26000c1e1500 */
[----:B-1----:R-:W-:Y:S01]  /*8150*/  IMAD.WIDE R78, R58, 0x2, R86 ;  /* 0x000000023a4e7825 */ /* 0x002fe200078e0256 */
[----:B------:R0:W-:Y:S03]  /*8160*/  STL.64 [R1+0x180], R64 ;  /* 0x0001804001007387 */ /* 0x0001e60000100a00 */
[----:B------:R-:W-:Y:S01]  /*8170*/  VIADD R58, R92, 0xfffffffc ;  /* 0xfffffffc5c3a7836 */ /* 0x000fe20000000000 */
[----:B------:R1:W-:Y:S04]  /*8180*/  STL.64 [R1+0x178], R78 ;  /* 0x0001784e01007387 */ /* 0x0003e80000100a00 */
[----:B------:R-:W2:Y:S04]  /*8190*/  @!P4 LDG.E.U16 R73, desc[UR6][R64.64] ;  /* 0x000000064049c981 */ /* 0x000ea8000c1e1500 */
[----:B------:R1:W2:Y:S01]  /*81a0*/  @!P4 LDG.E.U16 R71, desc[UR6][R78.64] ;  /* 0x000000064e47c981 */ /* 0x0002a2000c1e1500 */
[----:B------:R-:W-:Y:S01]  /*81b0*/  ISETP.GE.U32.AND P4, PT, R58, 0x7fffff7d, PT ;  /* 0x7fffff7d3a00780c */ /* 0x000fe20003f86070 */
[----:B------:R-:W-:-:S02]  /*81c0*/  IMAD R58, R90, 0x72, RZ ;  /* 0x000000725a3a7824 */ /* 0x000fc400078e02ff */
[----:B0-----:R-:W2:Y:S01]  /*81d0*/  LDL.LU.64 R64, [R1+0x2600] ;  /* 0x0026000001407983 */ /* 0x001ea20000300a00 */
[----:B------:R-:W-:-:S03]  /*81e0*/  PRMT R57, RZ, 0x7610, R57 ;  /* 0x00007610ff397816 */ /* 0x000fc60000000039 */
[----:B------:R0:W-:Y:S04]  /*81f0*/  STL.64 [R1+0x170], R76 ;  /* 0x0001704c01007387 */ /* 0x0001e80000100a00 */
[----:B------:R0:W-:Y:S01]  /*8200*/  STL.64 [R1+0x168], R10 ;  /* 0x0001680a01007387 */ /* 0x0001e20000100a00 */
[----:B------:R-:W-:Y:S01]  /*8210*/  PRMT R55, RZ, 0x7610, R55 ;  /* 0x00007610ff377816 */ /* 0x000fe20000000037 */
[----:B-1----:R-:W-:Y:S01]  /*8220*/  IMAD.WIDE R78, R58, 0x2, R84 ;  /* 0x000000023a4e7825 */ /* 0x002fe200078e0254 */
[----:B------:R-:W-:-:S04]  /*8230*/  PRMT R54, RZ, 0x7610, R54 ;  /* 0x00007610ff367816 */ /* 0x000fc80000000036 */
[----:B------:R1:W2:Y:S01]  /*8240*/  @!P5 LDG.E.U16 R55, desc[UR6][R78.64] ;  /* 0x000000064e37d981 */ /* 0x0002a2000c1e1500 */
[----:B0-----:R-:W-:-:S04]  /*8250*/  IMAD.WIDE R76, R58, 0x2, R82 ;  /* 0x000000023a4c7825 */ /* 0x001fc800078e0252 */
[----:B------:R-:W-:Y:S01]  /*8260*/  IMAD.MOV.U32 R11, RZ, RZ, R60 ;  /* 0x000000ffff0b7224 */ /* 0x000fe200078e003c */
[----:B------:R-:W2:Y:S04]  /*8270*/  @!P5 LDG.E.U16 R54, desc[UR6][R76.64] ;  /* 0x000000064c36d981 */ /* 0x000ea8000c1e1500 */
[----:B---3--:R0:W-:Y:S02]  /*8280*/  STL [R1+0x18], R4 ;  /* 0x0000180401007387 */ /* 0x0081e40000100800 */
[----:B0-----:R-:W-:Y:S02]  /*8290*/  IMAD.MOV.U32 R4, RZ, RZ, R61 ;  /* 0x000000ffff047224 */ /* 0x001fe400078e003d */
[----:B------:R-:W-:-:S05]  /*82a0*/  IMAD.WIDE R60, R58, 0x2, R86 ;  /* 0x000000023a3c7825 */ /* 0x000fca00078e0256 */
[----:B------:R-:W3:Y:S01]  /*82b0*/  @!P5 LDG.E.U16 R57, desc[UR6][R60.64] ;  /* 0x000000063c39d981 */ /* 0x000ee2000c1e1500 */
[----:B------:R-:W-:Y:S01]  /*82c0*/  IMAD.MOV.U32 R10, RZ, RZ, R63 ;  /* 0x000000ffff0a7224 */ /* 0x000fe200078e003f */
[----:B------:R-:W-:Y:S02]  /*82d0*/  PRMT R69, RZ, 0x7610, R69 ;  /* 0x00007610ff457816 */ /* 0x000fe40000000045 */
[----:B----4-:R0:W-:Y:S04]  /*82e0*/  STL [R1+0x1c], R5 ;  /* 0x00001c0501007387 */ /* 0x0101e80000100800 */
[----:B--2---:R-:W-:Y:S01]  /*82f0*/  STL [R1+0x34], R81 ;  /* 0x0000345101007387 */ /* 0x004fe20000100800 */
[----:B0-----:R-:W-:Y:S02]  /*8300*/  IMAD.MOV.U32 R5, RZ, RZ, R62 ;  /* 0x000000ffff057224 */ /* 0x001fe400078e003e */
[----:B------:R-:W-:Y:S01]  /*8310*/  IMAD.WIDE R62, R58, 0x2, R88 ;  /* 0x000000023a3e7825 */ /* 0x000fe200078e0258 */
[----:B------:R-:W-:Y:S01]  /*8320*/  STL [R1+0x30], R74 ;  /* 0x0000304a01007387 */ /* 0x000fe20000100800 */
[----:B------:R-:W-:-:S03]  /*8330*/  PRMT R7, RZ, 0x7610, R7 ;  /* 0x00007610ff077816 */ /* 0x000fc60000000007 */
[----:B------:R0:W-:Y:S01]  /*8340*/  STL.64 [R1+0x80], R62 ;  /* 0x0000803e01007387 */ /* 0x0001e20000100a00 */
[----:B------:R-:W-:-:S03]  /*8350*/  VIADD R58, R92, 0xfffffff4 ;  /* 0xfffffff45c3a7836 */ /* 0x000fc60000000000 */
[----:B------:R2:W-:Y:S04]  /*8360*/  STL.64 [R1+0x78], R60 ;  /* 0x0000783c01007387 */ /* 0x0005e80000100a00 */
[----:B------:R-:W4:Y:S01]  /*8370*/  @!P5 LDG.E.U16 R69, desc[UR6][R62.64] ;  /* 0x000000063e45d981 */ /* 0x000f22000c1e1500 */
[----:B------:R-:W-:Y:S02]  /*8380*/  PRMT R53, RZ, 0x7610, R53 ;  /* 0x00007610ff357816 */ /* 0x000fe40000000035 */
[----:B------:R-:W-:Y:S01]  /*8390*/  ISETP.GE.U32.AND P5, PT, R58, 0x7fffff75, PT ;  /* 0x7fffff753a00780c */ /* 0x000fe20003fa6070 */
[C---:B------:R-:W-:Y:S01]  /*83a0*/  IMAD R58, R90.reuse, 0x7a, RZ ;  /* 0x0000007a5a3a7824 */ /* 0x040fe200078e02ff */
[----:B0-----:R-:W4:Y:S04]  /*83b0*/  LDL.LU.64 R62, [R1+0x25f8] ;  /* 0x0025f800013e7983 */ /* 0x001f280000300a00 */
[----:B------:R1:W-:Y:S04]  /*83c0*/  STL.64 [R1+0x70], R78 ;  /* 0x0000704e01007387 */ /* 0x0003e80000100a00 */
[----:B--2---:R-:W2:Y:S04]  /*83d0*/  LDL.LU.64 R60, [R1+0x25f0] ;  /* 0x0025f000013c7983 */ /* 0x004ea80000300a00 */
[----:B------:R-:W-:Y:S04]  /*83e0*/  STL.64 [R1+0x68], R76 ;  /* 0x0000684c01007387 */ /* 0x000fe80000100a00 */
[----:B------:R-:W-:Y:S01]  /*83f0*/  STL [R1+0x24], R73 ;  /* 0x0000244901007387 */ /* 0x000fe20000100800 */
[----:B------:R-:W-:-:S03]  /*8400*/  IMAD R92, R90, 0x3, RZ ;  /* 0x000000035a5c7824 */ /* 0x000fc600078e02ff */
[----:B------:R-:W-:Y:S01]  /*8410*/  STL [R1+0x20], R71 ;  /* 0x0000204701007387 */ /* 0x000fe20000100800 */
[----:B------:R-:W-:-:S03]  /*8420*/  PRMT R52, RZ, 0x7610, R52 ;  /* 0x00007610ff347816 */ /* 0x000fc60000000034 */
[----:B------:R-:W-:Y:S01]  /*8430*/  STL.S16 [R1+0x1e0], R7 ;  /* 0x0001e00701007387 */ /* 0x000fe20000100600 */
[----:B-1----:R-:W-:Y:S02]  /*8440*/  IMAD.MOV.U32 R79, RZ, RZ, R65 ;  /* 0x000000ffff4f7224 */ /* 0x002fe400078e0041 */
[----:B------:R-:W-:Y:S01]  /*8450*/  IMAD.MOV.U32 R78, RZ, RZ, R64 ;  /* 0x000000ffff4e7224 */ /* 0x000fe200078e0040 */
[----:B------:R-:W-:Y:S01]  /*8460*/  PRMT R6, RZ, 0x7610, R6 ;  /* 0x00007610ff067816 */ /* 0x000fe20000000006 */
[----:B------:R-:W-:-:S05]  /*8470*/  IMAD.WIDE R64, R58, 0x2, R88 ;  /* 0x000000023a407825 */ /* 0x000fca00078e0258 */
[----:B------:R0:W2:Y:S04]  /*8480*/  @!P0 LDG.E.U16 R52, desc[UR6][R64.64] ;  /* 0x0000000640348981 */ /* 0x0000a8000c1e1500 */
[----:B---3--:R-:W-:Y:S04]  /*8490*/  STL [R1+0x10], R57 ;  /* 0x0000103901007387 */ /* 0x008fe80000100800 */
[----:B------:R-:W-:Y:S04]  /*84a0*/  STL.S16 [R1+0x240], R53 ;  /* 0x0002403501007387 */ /* 0x000fe80000100600 */
[----:B------:R1:W-:Y:S04]  /*84b0*/  STL [R1+0xc], R55 ;  /* 0x00000c3701007387 */ /* 0x0003e80000100800 */
[----:B------:R3:W-:Y:S01]  /*84c0*/  STL [R1+0x8], R54 ;  /* 0x0000083601007387 */ /* 0x0007e20000100800 */
[----:B-1----:R-:W-:-:S02]  /*84d0*/  IMAD.MOV.U32 R55, RZ, RZ, R10 ;  /* 0x000000ffff377224 */ /* 0x002fc400078e000a */
[----:B---3--:R-:W-:Y:S02]  /*84e0*/  IMAD.MOV.U32 R54, RZ, RZ, R11 ;  /* 0x000000ffff367224 */ /* 0x008fe400078e000b */
[----:B------:R-:W-:-:S05]  /*84f0*/  IMAD.WIDE R10, R92, 0x2, R88 ;  /* 0x000000025c0a7825 */ /* 0x000fca00078e0258 */
[----:B------:R1:W3:Y:S04]  /*8500*/  @!P4 LDG.E.U16 R6, desc[UR6][R10.64] ;  /* 0x000000060a06c981 */ /* 0x0002e8000c1e1500 */
[----:B----4-:R4:W-:Y:S01]  /*8510*/  STL [R1+0x14], R69 ;  /* 0x0000144501007387 */ /* 0x0109e20000100800 */
[----:B------:R-:W-:Y:S02]  /*8520*/  IMAD.MOV.U32 R74, RZ, RZ, R4 ;  /* 0x000000ffff4a7224 */ /* 0x000fe400078e0004 */
[----:B------:R-:W-:Y:S01]  /*8530*/  IMAD.MOV.U32 R57, RZ, RZ, R5 ;  /* 0x000000ffff397224 */ /* 0x000fe200078e0005 */
[----:B------:R-:W-:Y:S01]  /*8540*/  STL.64 [R1+0xe60], R10 ;  /* 0x000e600a01007387 */ /* 0x000fe20000100a00 */
[----:B----4-:R-:W-:-:S03]  /*8550*/  IMAD R69, R90, 0xb, RZ ;  /* 0x0000000b5a457824 */ /* 0x010fc600078e02ff */
[----:B------:R-:W-:Y:S01]  /*8560*/  STL [R1+0x1f8c], R64 ;  /* 0x001f8c4001007387 */ /* 0x000fe20000100800 */
[----:B------:R-:W-:-:S03]  /*8570*/  IMAD.WIDE R4, R69, 0x2, R88 ;  /* 0x0000000245047825 */ /* 0x000fc600078e0258 */
[----:B------:R0:W-:Y:S01]  /*8580*/  STL [R1+0x20e0], R64 ;  /* 0x0020e04001007387 */ /* 0x0001e20000100800 */
[----:B------:R-:W-:-:S03]  /*8590*/  PRMT R66, RZ, 0x7610, R66 ;  /* 0x00007610ff427816 */ /* 0x000fc60000000042 */
[----:B------:R-:W-:Y:S01]  /*85a0*/  STL.64 [R1+0xd60], R4 ;  /* 0x000d600401007387 */ /* 0x000fe20000100a00 */
[----:B------:R-:W-:Y:S02]  /*85b0*/  IMAD.MOV.U32 R81, RZ, RZ, R63 ;  /* 0x000000ffff517224 */ /* 0x000fe400078e003f */
[----:B------:R-:W-:Y:S01]  /*85c0*/  IMAD.MOV.U32 R71, RZ, RZ, R62 ;  /* 0x000000ffff477224 */ /* 0x000fe200078e003e */
[----:B------:R-:W-:Y:S01]  /*85d0*/  STL [R1+0x1f88], R65 ;  /* 0x001f884101007387 */ /* 0x000fe20000100800 */
[----:B--2---:R-:W-:Y:S02]  /*85e0*/  IMAD.MOV.U32 R73, RZ, RZ, R61 ;  /* 0x000000ffff497224 */ /* 0x004fe400078e003d */
[----:B------:R-:W-:Y:S01]  /*85f0*/  IMAD.MOV.U32 R76, RZ, RZ, R60 ;  /* 0x000000ffff4c7224 */ /* 0x000fe200078e003c */
[----:B------:R-:W-:Y:S01]  /*8600*/  PRMT R67, RZ, 0x7610, R67 ;  /* 0x00007610ff437816 */ /* 0x000fe20000000043 */
[----:B------:R-:W-:Y:S02]  /*8610*/  IMAD.MOV.U32 R77, RZ, RZ, R59 ;  /* 0x000000ffff4d7224 */ /* 0x000fe400078e003b */
[----:B------:R-:W-:-:S04]  /*8620*/  IMAD.WIDE R62, R58, 0x2, R86 ;  /* 0x000000023a3e7825 */ /* 0x000fc800078e0256 */
[----:B------:R-:W-:Y:S01]  /*8630*/  IMAD.WIDE R60, R58, 0x2, R84 ;  /* 0x000000023a3c7825 */ /* 0x000fe200078e0254 */
[----:B------:R-:W-:-:S03]  /*8640*/  PRMT R3, RZ, 0x7610, R3 ;  /* 0x00007610ff037816 */ /* 0x000fc60000000003 */
[----:B0-----:R-:W-:Y:S01]  /*8650*/  IMAD.MOV.U32 R64, RZ, RZ, R7 ;  /* 0x000000ffff407224 */ /* 0x001fe200078e0007 */
[----:B------:R-:W2:Y:S01]  /*8660*/  @!P0 LDG.E.U16 R67, desc[UR6][R60.64] ;  /* 0x000000063c438981 */ /* 0x000ea2000c1e1500 */
[----:B------:R-:W-:-:S03]  /*8670*/  IMAD.WIDE R58, R58, 0x2, R82 ;  /* 0x000000023a3a7825 */ /* 0x000fc600078e0252 */
[----:B------:R0:W-:Y:S01]  /*8680*/  STL [R1+0x1e4], R52 ;  /* 0x0001e43401007387 */ /* 0x0001e20000100800 */
[----:B-1----:R-:W-:-:S03]  /*8690*/  IMAD.WIDE R10, R92, 0x2, R82 ;  /* 0x000000025c0a7825 */ /* 0x002fc600078e0252 */
[----:B------:R-:W4:Y:S01]  /*86a0*/  @!P0 LDG.E.U16 R66, desc[UR6][R58.64] ;  /* 0x000000063a428981 */ /* 0x000f22000c1e1500 */
[----:B------:R-:W-:-:S03]  /*86b0*/  PRMT R12, RZ, 0x7610, R12 ;  /* 0x00007610ff0c7816 */ /* 0x000fc6000000000c */
[----:B------:R-:W2:Y:S01]  /*86c0*/  @!P0 LDG.E.U16 R64, desc[UR6][R62.64] ;  /* 0x000000063e408981 */ /* 0x000ea2000c1e1500 */
[----:B0-----:R-:W-:-:S05]  /*86d0*/  IMAD.WIDE R52, R92, 0x2, R86 ;  /* 0x000000025c347825 */ /* 0x001fca00078e0256 */
[----:B------:R-:W2:Y:S04]  /*86e0*/  @!P4 LDG.E.U16 R3, desc[UR6][R52.64] ;  /* 0x000000063403c981 */ /* 0x000ea8000c1e1500 */
[----:B---3--:R0:W-:Y:S04]  /*86f0*/  STL [R1+0x204], R6 ;  /* 0x0002040601007387 */ /* 0x0081e80000100800 */
[----:B------:R-:W-:Y:S01]  /*8700*/  STL.64 [R1+0xe58], R52 ;  /* 0x000e583401007387 */ /* 0x000fe20000100a00 */
[----:B0-----:R-:W-:-:S03]  /*8710*/  IMAD.WIDE R6, R92, 0x2, R84 ;  /* 0x000000025c067825 */ /* 0x001fc600078e0254 */
[----:B------:R-:W-:Y:S04]  /*8720*/  STL [R1+0x1f94], R62 ;  /* 0x001f943e01007387 */ /* 0x000fe80000100800 */
[----:B------:R-:W-:Y:S04]  /*8730*/  STL.64 [R1+0xe50], R6 ;  /* 0x000e500601007387 */ /* 0x000fe80000100a00 */
[----:B------:R-:W-:Y:S04]  /*8740*/  STL [R1+0x1f90], R63 ;  /* 0x001f903f01007387 */ /* 0x000fe80000100800 */
[----:B------:R-:W-:Y:S04]  /*8750*/  STL.64 [R1+0xe48], R10 ;  /* 0x000e480a01007387 */ /* 0x000fe80000100a00 */
[----:B------:R-:W-:Y:S04]  /*8760*/  STL.64 [R1+0x2108], R62 ;  /* 0x0021083e01007387 */ /* 0x000fe80000100a00 */
[----:B------:R-:W-:Y:S04]  /*8770*/  STL [R1+0x1f9c], R60 ;  /* 0x001f9c3c01007387 */ /* 0x000fe80000100800 */
[----:B------:R-:W-:Y:S04]  /*8780*/  STL [R1+0x1f98], R61 ;  /* 0x001f983d01007387 */ /* 0x000fe80000100800 */
[----:B------:R-:W-:Y:S04]  /*8790*/  STL.64 [R1+0x2110], R60 ;  /* 0x0021103c01007387 */ /* 0x000fe80000100a00 */
[----:B------:R-:W-:Y:S04]  /*87a0*/  STL [R1+0x1fa4], R58 ;  /* 0x001fa43a01007387 */ /* 0x000fe80000100800 */
[----:B------:R-:W-:Y:S04]  /*87b0*/  STL [R1+0x1fa0], R59 ;  /* 0x001fa03b01007387 */ /* 0x000fe80000100800 */
[----:B------:R-:W3:Y:S04]  /*87c0*/  @!P4 LDG.E.U16 R12, desc[UR6][R6.64] ;  /* 0x00000006060cc981 */ /* 0x000ee8000c1e1500 */
[----:B------:R-:W-:Y:S04]  /*87d0*/  STL.64 [R1+0x2120], R58 ;  /* 0x0021203a01007387 */ /* 0x000fe80000100a00 */
[----:B------:R0:W-:Y:S04]  /*87e0*/  STL [R1+0x2580], R58 ;  /* 0x0025803a01007387 */ /* 0x0001e80000100800 */
[----:B0-----:R-:W3:Y:S04]  /*87f0*/  LDL.LU R58, [R1+0x240] ;  /* 0x00024000013a7983 */ /* 0x001ee80000300800 */
[----:B----4-:R-:W-:Y:S01]  /*8800*/  STL [R1+0x1d8], R66 ;  /* 0x0001d84201007387 */ /* 0x010fe20000100800 */
[----:B------:R-:W-:-:S03]  /*8810*/  PRMT R80, RZ, 0x7610, R80 ;  /* 0x00007610ff507816 */ /* 0x000fc60000000050 */
[----:B--2---:R-:W-:Y:S04]  /*8820*/  STL [R1+0x1dc], R67 ;  /* 0x0001dc4301007387 */ /* 0x004fe80000100800 */
[----:B------:R-:W-:Y:S04]  /*8830*/  @!P0 STL [R1+0x1e0], R64 ;  /* 0x0001e04001008387 */ /* 0x000fe80000100800 */
[----:B------:R-:W2:Y:S04]  /*8840*/  LDL.LU.64 R52, [R1+0x25e8] ;  /* 0x0025e80001347983 */ /* 0x000ea80000300a00 */
[----:B------:R0:W-:Y:S04]  /*8850*/  STL [R1+0x200], R3 ;  /* 0x0002000301007387 */ /* 0x0001e80000100800 */
[----:B------:R-:W4:Y:S04]  /*8860*/  @!P4 LDG.E.U16 R80, desc[UR6][R10.64] ;  /* 0x000000060a50c981 */ /* 0x000f28000c1e1500 */
[----:B0-----:R-:W2:Y:S04]  /*8870*/  LDL.LU R3, [R1+0x25e0] ;  /* 0x0025e00001037983 */ /* 0x001ea80000300800 */
[----:B------:R-:W2:Y:S01]  /*8880*/  LDL.LU.64 R6, [R1+0x25d8] ;  /* 0x0025d80001067983 */ /* 0x000ea20000300a00 */
[----:B------:R-:W-:Y:S01]  /*8890*/  IMAD.WIDE R66, R69, 0x2, R86 ;  /* 0x0000000245427825 */ /* 0x000fe200078e0256 */
[----:B------:R-:W-:-:S02]  /*88a0*/  PRMT R68, RZ, 0x7610, R68 ;  /* 0x00007610ff447816 */ /* 0x000fc40000000044 */
[----:B------:R-:W-:Y:S01]  /*88b0*/  PRMT R91, RZ, 0x7610, R91 ;  /* 0x00007610ff5b7816 */ /* 0x000fe2000000005b */
[----:B------:R-:W-:-:S03]  /*88c0*/  IMAD.WIDE R62, R69, 0x2, R84 ;  /* 0x00000002453e7825 */ /* 0x000fc600078e0254 */
[----:B------:R0:W4:Y:S04]  /*88d0*/  @!P5 LDG.E.U16 R68, desc[UR6][R66.64] ;  /* 0x000000064244d981 */ /* 0x000128000c1e1500 */
[----:B------:R1:W4:Y:S04]  /*88e0*/  @!P5 LDG.E.U16 R91, desc[UR6][R62.64] ;  /* 0x000000063e5bd981 */ /* 0x000328000c1e1500 */
[----:B---3--:R3:W-:Y:S04]  /*88f0*/  STL [R1+0x1fc], R12 ;  /* 0x0001fc0c01007387 */ /* 0x0087e80000100800 */
[----:B---3--:R-:W3:Y:S04]  /*8900*/  LDL.LU R12, [R1+0x25d0] ;  /* 0x0025d000010c7983 */ /* 0x008ee80000300800 */
[----:B------:R-:W3:Y:S04]  /*8910*/  LDL.LU.64 R10, [R1+0x25c8] ;  /* 0x0025c800010a7983 */ /* 0x000ee80000300a00 */
[----:B------:R-:W4:Y:S04]  /*8920*/  @!P5 LDG.E.U16 R58, desc[UR6][R4.64] ;  /* 0x00000006043ad981 */ /* 0x000f28000c1e1500 */
[----:B------:R0:W-:Y:S04]  /*8930*/  STL.64 [R1+0xd58], R66 ;  /* 0x000d584201007387 */ /* 0x0001e80000100a00 */
[----:B------:R-:W4:Y:S01]  /*8940*/  LDL.LU.64 R4, [R1+0x25c0] ;  /* 0x0025c00001047983 */ /* 0x000f220000300a00 */
[----:B------:R-:W-:Y:S01]  /*8950*/  ISETP.GE.AND P0, PT, R9, RZ, PT ;  /* 0x000000ff0900720c */ /* 0x000fe20003f06270 */
[----:B--2---:R-:W-:-:S04]  /*8960*/  IMAD.MOV.U32 R64, RZ, RZ, R6 ;  /* 0x000000ffff407224 */ /* 0x004fc800078e0006 */
[----:B------:R-:W-:Y:S02]  /*8970*/  @!P2 IMAD.MOV R64, RZ, RZ, -R64 ;  /* 0x000000ffff40a224 */ /* 0x000fe400078e0a40 */
[----:B------:R-:W-:Y:S02]  /*8980*/  IMAD.MOV.U32 R69, RZ, RZ, R73 ;  /* 0x000000ffff457224 */ /* 0x000fe400078e0049 */
[----:B0-----:R-:W-:Y:S02]  /*8990*/  IMAD.MOV.U32 R66, RZ, RZ, R71 ;  /* 0x000000ffff427224 */ /* 0x001fe400078e0047 */
[----:B------:R-:W-:Y:S02]  /*89a0*/  IMAD.MOV.U32 R67, RZ, RZ, R74 ;  /* 0x000000ffff437224 */ /* 0x000fe400078e004a */
[----:B------:R-:W-:Y:S01]  /*89b0*/  IMAD.MOV.U32 R74, RZ, RZ, R0 ;  /* 0x000000ffff4a7224 */ /* 0x000fe200078e0000 */
[----:B------:R-:W-:Y:S01]  /*89c0*/  PRMT R56, RZ, 0x7610, R56 ;  /* 0x00007610ff387816 */ /* 0x000fe20000000038 */
[----:B------:R-:W-:Y:S01]  /*89d0*/  IMAD.MOV.U32 R61, RZ, RZ, R55 ;  /* 0x000000ffff3d7224 */ /* 0x000fe200078e0037 */
[----:B------:R-:W-:-:S02]  /*89e0*/  IABS R92, R93 ;  /* 0x0000005d005c7213 */ /* 0x000fc40000000000 */
[----:B---3--:R-:W-:Y:S02]  /*89f0*/  ISETP.GE.AND P2, PT, R11, RZ, PT ;  /* 0x000000ff0b00720c */ /* 0x008fe40003f46270 */
[----:B------:R-:W0:Y:S01]  /*8a00*/  LDC R11, c[0x0][0x3a0] ;  /* 0x0000e800ff0b7b82 */ /* 0x000e220000000800 */
[----:B----4-:R-:W-:Y:S04]  /*8a10*/  STL [R1+0x2584], R58 ;  /* 0x0025843a01007387 */ /* 0x010fe80000100800 */
[----:B------:R-:W-:Y:S04]  /*8a20*/  STL.64 [R1+0xd50], R62 ;  /* 0x000d503e01007387 */ /* 0x000fe80000100a00 */
[----:B------:R2:W-:Y:S02]  /*8a30*/  STL [R1+0x1f8], R80 ;  /* 0x0001f85001007387 */ /* 0x0005e40000100800 */
[----:B--2---:R-:W-:-:S02]  /*8a40*/  IMAD.MOV.U32 R80, RZ, RZ, R7 ;  /* 0x000000ffff507224 */ /* 0x004fc400078e0007 */
[----:B------:R-:W-:-:S03]  /*8a50*/  VIADD R7, R93, 0x36 ;  /* 0x000000365d077836 */ /* 0x000fc60000000000 */
[----:B------:R-:W-:Y:S02]  /*8a60*/  @!P1 IADD3 R80, PT, PT, -R80, RZ, RZ ;  /* 0x000000ff50509210 */ /* 0x000fe40007ffe1ff */
[----:B------:R-:W-:Y:S02]  /*8a70*/  ISETP.GE.AND P1, PT, R10, RZ, PT ;  /* 0x000000ff0a00720c */ /* 0x000fe40003f26270 */
[----:B------:R-:W-:Y:S01]  /*8a80*/  IABS R9, R7 ;  /* 0x0000000700097213 */ /* 0x000fe20000000000 */
[----:B------:R-:W-:Y:S02]  /*8a90*/  IMAD.MOV.U32 R73, RZ, RZ, R4 ;  /* 0x000000ffff497224 */ /* 0x000fe400078e0004 */
[----:B------:R-:W-:Y:S02]  /*8aa0*/  IMAD.MOV.U32 R71, RZ, RZ, R5 ;  /* 0x000000ffff477224 */ /* 0x000fe400078e0005 */
[----:B------:R-:W-:-:S04]  /*8ab0*/  IMAD.MOV.U32 R5, RZ, RZ, R9 ;  /* 0x000000ffff057224 */ /* 0x000fc800078e0009 */
[----:B------:R-:W-:-:S04]  /*8ac0*/  IMAD.HI.U32 R4, R3, R5, RZ ;  /* 0x0000000503047227 */ /* 0x000fc800078e00ff */
[----:B------:R-:W-:Y:S01]  /*8ad0*/  @!P1 IMAD.MOV R73, RZ, RZ, -R73 ;  /* 0x000000ffff499224 */ /* 0x000fe200078e0a49 */
[----:B------:R-:W-:Y:S01]  /*8ae0*/  ISETP.GE.AND P1, PT, R7, RZ, PT ;  /* 0x000000ff0700720c */ /* 0x000fe20003f26270 */
[----:B0-----:R-:W-:Y:S02]  /*8af0*/  VIADD R7, R11, 0xfffffffb ;  /* 0xfffffffb0b077836 */ /* 0x001fe40000000000 */
[----:B------:R-:W-:Y:S02]  /*8b00*/  IMAD.MOV R0, RZ, RZ, -R4 ;  /* 0x000000ffff007224 */ /* 0x000fe400078e0a04 */
[----:B-1----:R-:W-:Y:S01]  /*8b10*/  IMAD.MOV.U32 R63, RZ, RZ, R57 ;  /* 0x000000ffff3f7224 */ /* 0x002fe200078e0039 */
[----:B------:R-:W-:Y:S01]  /*8b20*/  ISETP.GE.U32.AND P4, PT, R7, 0x7fffff7c, PT ;  /* 0x7fffff7c0700780c */ /* 0x000fe20003f86070 */
[----:B------:R-:W-:Y:S02]  /*8b30*/  IMAD.MOV.U32 R57, RZ, RZ, R81 ;  /* 0x000000ffff397224 */ /* 0x000fe400078e0051 */
[----:B------:R-:W-:-:S02]  /*8b40*/  IMAD R81, R2, R0, R5 ;  /* 0x0000000002517224 */ /* 0x000fc400078e0205 */
[----:B------:R-:W-:Y:S02]  /*8b50*/  IMAD.SHL.U32 R0, R90, 0x4, RZ ;  /* 0x000000045a007824 */ /* 0x000fe400078e00ff */
[----:B------:R-:W-:Y:S02]  /*8b60*/  IMAD.MOV.U32 R62, RZ, RZ, R54 ;  /* 0x000000ffff3e7224 */ /* 0x000fe400078e0036 */
[----:B------:R-:W-:-:S05]  /*8b70*/  IMAD.WIDE R54, R0, 0x2, R88 ;  /* 0x0000000200367825 */ /* 0x000fca00078e0258 */
[----:B------:R-:W2:Y:S04]  /*8b80*/  @!P4 LDG.E.U16 R56, desc[UR6][R54.64] ;  /* 0x000000063638c981 */ /* 0x000ea8000c1e1500 */
[----:B------:R-:W-:Y:S04]  /*8b90*/  STL [R1+0x2588], R68 ;  /* 0x0025884401007387 */ /* 0x000fe80000100800 */
[----:B------:R-:W-:Y:S01]  /*8ba0*/  STL [R1+0x258c], R91 ;  /* 0x00258c5b01007387 */ /* 0x000fe20000100800 */
[----:B------:R-:W-:-:S03]  /*8bb0*/  IMAD.HI.U32 R6, R3, R92, RZ ;  /* 0x0000005c03067227 */ /* 0x000fc600078e00ff */
[----:B------:R-:W-:Y:S01]  /*8bc0*/  STL [R1+0x2144], R80 ;  /* 0x0021445001007387 */ /* 0x000fe20000100800 */
[----:B------:R-:W-:-:S03]  /*8bd0*/  @!P0 IMAD.MOV R71, RZ, RZ, -R71 ;  /* 0x000000ffff478224 */ /* 0x000fc600078e0a47 */
[----:B------:R-:W-:Y:S04]  /*8be0*/  STL [R1+0x2590], R10 ;  /* 0x0025900a01007387 */ /* 0x000fe80000100800 */
[----:B------:R-:W-:Y:S04]  /*8bf0*/  STL.64 [R1+0x2118], R64 ;  /* 0x0021184001007387 */ /* 0x000fe80000100a00 */
[----:B------:R-:W-:Y:S01]  /*8c00*/  STL.64 [R1+0x24b8], R64 ;  /* 0x0024b84001007387 */ /* 0x000fe20000100a00 */
[----:B------:R-:W-:-:S03]  /*8c10*/  IMAD.MOV R6, RZ, RZ, -R6 ;  /* 0x000000ffff067224 */ /* 0x000fc600078e0a06 */
[----:B------:R-:W-:Y:S04]  /*8c20*/  STL.64 [R1+0x2530], R64 ;  /* 0x0025304001007387 */ /* 0x000fe80000100a00 */
[----:B------:R-:W-:Y:S04]  /*8c30*/  STL.64 [R1+0x2558], R64 ;  /* 0x0025584001007387 */ /* 0x000fe80000100a00 */
[----:B------:R-:W-:Y:S04]  /*8c40*/  STL [R1+0x2598], R64 ;  /* 0x0025984001007387 */ /* 0x000fe80000100800 */
[----:B------:R-:W-:Y:S01]  /*8c50*/  STL [R1+0x2594], R65 ;  /* 0x0025944101007387 */ /* 0x000fe20000100800 */
[----:B------:R-:W-:-:S03]  /*8c60*/  IMAD R92, R2, R6, R92 ;  /* 0x00000006025c7224 */ /* 0x000fc600078e025c */
[----:B------:R-:W-:Y:S04]  /*8c70*/  STL [R1+0x259c], R9 ;  /* 0x00259c0901007387 */ /* 0x000fe80000100800 */
[----:B------:R-:W-:Y:S04]  /*8c80*/  STL.64 [R1+0x2128], R70 ;  /* 0x0021284601007387 */ /* 0x000fe80000100a00 */
[----:B------:R0:W-:Y:S04]  /*8c90*/  STL.64 [R1+0x24f0], R70 ;  /* 0x0024f04601007387 */ /* 0x0001e80000100a00 */
        /* <DEDUP_REMOVED lines=25> */
[----:B------:R-:W-:Y:S01]  /*8e30*/  STL [R1+0x2488], R92 ;  /* 0x0024885c01007387 */ /* 0x000fe20000100800 */
[----:B------:R-:W-:-:S03]  /*8e40*/  @!P2 IMAD.MOV R74, RZ, RZ, -R74 ;  /* 0x000000ffff4aa224 */ /* 0x000fc600078e0a4a */
[----:B------:R-:W-:Y:S04]  /*8e50*/  STL.64 [R1+0x24a8], R92 ;  /* 0x0024a85c01007387 */ /* 0x000fe80000100a00 */
[----:B------:R-:W-:Y:S04]  /*8e60*/  STL.64 [R1+0x24e0], R92 ;  /* 0x0024e05c01007387 */ /* 0x000fe80000100a00 */
[----:B------:R-:W-:Y:S04]  /*8e70*/  STL.64 [R1+0x2500], R92 ;  /* 0x0025005c01007387 */ /* 0x000fe80000100a00 */
[----:B------:R-:W-:Y:S04]  /*8e80*/  STL.64 [R1+0x2520], R92 ;  /* 0x0025205c01007387 */ /* 0x000fe80000100a00 */
[----:B------:R-:W-:Y:S04]  /*8e90*/  STL [R1+0x2538], R92 ;  /* 0x0025385c01007387 */ /* 0x000fe80000100800 */
[----:B------:R-:W-:Y:S04]  /*8ea0*/  STL.64 [R1+0x2560], R92 ;  /* 0x0025605c01007387 */ /* 0x000fe80000100a00 */
[----:B------:R-:W-:Y:S04]  /*8eb0*/  STL [R1+0x25a8], R92 ;  /* 0x0025a85c01007387 */ /* 0x000fe80000100800 */
[----:B------:R1:W-:Y:S04]  /*8ec0*/  STL [R1+0x25a4], R93 ;  /* 0x0025a45d01007387 */ /* 0x0003e80000100800 */
[----:B------:R-:W-:Y:S04]  /*8ed0*/  STL.64 [R1+0x2138], R74 ;  /* 0x0021384a01007387 */ /* 0x000fe80000100a00 */
[----:B------:R-:W-:Y:S04]  /*8ee0*/  STL.64 [R1+0x2540], R74 ;  /* 0x0025404a01007387 */ /* 0x000fe80000100a00 */
[----:B------:R3:W-:Y:S04]  /*8ef0*/  STL.64 [R1+0x2568], R74 ;  /* 0x0025684a01007387 */ /* 0x0007e80000100a00 */
        /* <DEDUP_REMOVED lines=39> */
[----:B0-----:R-:W-:-:S03]  /*9170*/  PRMT R71, RZ, 0x7610, R71 ;  /* 0x00007610ff477816 */ /* 0x001fc60000000047 */
[----:B------:R-:W-:Y:S01]  /*9180*/  STL.64 [R1+0x2330], R2 ;  /* 0x0023300201007387 */ /* 0x000fe20000100a00 */
[----:B------:R-:W-:-:S03]  /*9190*/  PRMT R70, RZ, 0x7610, R70 ;  /* 0x00007610ff467816 */ /* 0x000fc60000000046 */
[----:B------:R-:W-:Y:S01]  /*91a0*/  STL.64 [R1+0x2350], R2 ;  /* 0x0023500201007387 */ /* 0x000fe20000100a00 */
[----:B-1----:R-:W-:-:S03]  /*91b0*/  IMAD.WIDE R92, R0, 0x2, R84 ;  /* 0x00000002005c7825 */ /* 0x002fc600078e0254 */
[----:B------:R-:W-:Y:S01]  /*91c0*/  STL.64 [R1+0x2370], R2 ;  /* 0x0023700201007387 */ /* 0x000fe20000100a00 */
[----:B------:R-:W-:-:S03]  /*91d0*/  VIADD R4, R11, 0xfffffffa ;  /* 0xfffffffa0b047836 */ /* 0x000fc60000000000 */
[----:B------:R-:W-:Y:S01]  /*91e0*/  STL.64 [R1+0x2390], R2 ;  /* 0x0023900201007387 */ /* 0x000fe20000100a00 */
[C---:B---3--:R-:W-:Y:S01]  /*91f0*/  IMAD.WIDE R74, R0.reuse, 0x2, R86 ;  /* 0x00000002004a7825 */ /* 0x048fe200078e0256 */
[----:B------:R-:W-:Y:S02]  /*9200*/  PRMT R91, RZ, 0x7610, R91 ;  /* 0x00007610ff5b7816 */ /* 0x000fe4000000005b */
[----:B------:R-:W-:Y:S01]  /*9210*/  STL.64 [R1+0x23b0], R2 ;  /* 0x0023b00201007387 */ /* 0x000fe20000100a00 */
[----:B------:R-:W-:-:S03]  /*9220*/  IMAD.WIDE R64, R0, 0x2, R82 ;  /* 0x0000000200407825 */ /* 0x000fc600078e0252 */
[----:B------:R-:W-:Y:S01]  /*9230*/  STL.64 [R1+0x23d0], R2 ;  /* 0x0023d00201007387 */ /* 0x000fe20000100a00 */
[----:B------:R-:W-:-:S03]  /*9240*/  VIADD R0, R11, 0xfffffff9 ;  /* 0xfffffff90b007836 */ /* 0x000fc60000000000 */
[----:B------:R-:W-:Y:S01]  /*9250*/  STL.64 [R1+0x23f0], R2 ;  /* 0x0023f00201007387 */ /* 0x000fe20000100a00 */
[----:B------:R-:W-:-:S03]  /*9260*/  ISETP.GE.U32.AND P2, PT, R4, 0x7fffff7b, PT ;  /* 0x7fffff7b0400780c */ /* 0x000fc60003f46070 */
[----:B------:R-:W-:Y:S04]  /*9270*/  STL.64 [R1+0x2410], R2 ;  /* 0x0024100201007387 */ /* 0x000fe80000100a00 */
[----:B------:R-:W-:Y:S04]  /*9280*/  STL.64 [R1+0x2430], R2 ;  /* 0x0024300201007387 */ /* 0x000fe80000100a00 */
[----:B------:R-:W-:Y:S04]  /*9290*/  STL.64 [R1+0x2450], R2 ;  /* 0x0024500201007387 */ /* 0x000fe80000100a00 */
[----:B------:R-:W3:Y:S04]  /*92a0*/  @!P4 LDG.E.U16 R71, desc[UR6][R92.64] ;  /* 0x000000065c47c981 */ /* 0x000ee8000c1e1500 */
[----:B------:R-:W-:Y:S04]  /*92b0*/  STL.64 [R1+0x2470], R2 ;  /* 0x0024700201007387 */ /* 0x000fe80000100a00 */
[----:B------:R0:W4:Y:S04]  /*92c0*/  @!P4 LDG.E.U16 R70, desc[UR6][R74.64] ;  /* 0x000000064a46c981 */ /* 0x000128000c1e1500 */
[----:B------:R-:W-:Y:S04]  /*92d0*/  STL.64 [R1+0x2490], R2 ;  /* 0x0024900201007387 */ /* 0x000fe80000100a00 */
[----:B------:R-:W-:Y:S04]  /*92e0*/  STL.64 [R1+0x24d8], R2 ;  /* 0x0024d80201007387 */ /* 0x000fe80000100a00 */
[----:B------:R1:W4:Y:S01]  /*92f0*/  @!P4 LDG.E.U16 R91, desc[UR6][R64.64] ;  /* 0x00000006405bc981 */ /* 0x000322000c1e1500 */
[----:B------:R-:W-:Y:S01]  /*9300*/  ISETP.GE.U32.AND P4, PT, R0, 0x7fffff7a, PT ;  /* 0x7fffff7a0000780c */ /* 0x000fe20003f86070 */
[----:B------:R-:W-:-:S02]  /*9310*/  IMAD R0, R90, 0x5, RZ ;  /* 0x000000055a007824 */ /* 0x000fc400078e02ff */
[----:B------:R0:W-:Y:S01]  /*9320*/  STL.64 [R1+0xe40], R54 ;  /* 0x000e403601007387 */ /* 0x0001e20000100a00 */
[----:B------:R-:W-:-:S03]  /*9330*/  PRMT R72, RZ, 0x7610, R72 ;  /* 0x00007610ff487816 */ /* 0x000fc60000000048 */
[----:B------:R1:W-:Y:S01]  /*9340*/  STL.64 [R1+0xe38], R74 ;  /* 0x000e384a01007387 */ /* 0x0003e20000100a00 */
[----:B------:R-:W-:-:S03]  /*9350*/  PRMT R73, RZ, 0x7610, R73 ;  /* 0x00007610ff497816 */ /* 0x000fc60000000049 */
[----:B0-----:R-:W4:Y:S04]  /*9360*/  LDL.LU.64 R54, [R1+0x25b8] ;  /* 0x0025b80001367983 */ /* 0x001f280000300a00 */
[----:B--2---:R0:W-:Y:S01]  /*9370*/  STL [R1+0x12b8], R56 ;  /* 0x0012b83801007387 */ /* 0x0041e20000100800 */
[----:B-1----:R-:W-:-:S05]  /*9380*/  IMAD.WIDE R74, R0, 0x2, R86 ;  /* 0x00000002004a7825 */ /* 0x002fca00078e0256 */
[----:B------:R1:W2:Y:S04]  /*9390*/  @!P2 LDG.E.U16 R72, desc[UR6][R74.64] ;  /* 0x000000064a48a981 */ /* 0x0002a8000c1e1500 */
[----:B0-----:R-:W2:Y:S04]  /*93a0*/  LDL.LU R56, [R1+0x25b0] ;  /* 0x0025b00001387983 */ /* 0x001ea80000300800 */
[----:B------:R0:W-:Y:S02]  /*93b0*/  STL.64 [R1+0xe30], R92 ;  /* 0x000e305c01007387 */ /* 0x0001e40000100a00 */
[----:B0-----:R-:W-:-:S05]  /*93c0*/  IMAD.WIDE R92, R0, 0x2, R88 ;  /* 0x00000002005c7825 */ /* 0x001fca00078e0258 */
[----:B------:R-:W2:Y:S01]  /*93d0*/  @!P2 LDG.E.U16 R73, desc[UR6][R92.64] ;  /* 0x000000065c49a981 */ /* 0x000ea2000c1e1500 */
[----:B------:R-:W-:-:S03]  /*93e0*/  PRMT R68, RZ, 0x7610, R68 ;  /* 0x00007610ff447816 */ /* 0x000fc60000000044 */
[----:B------:R0:W-:Y:S01]  /*93f0*/  STL.64 [R1+0xe28], R64 ;  /* 0x000e284001007387 */ /* 0x0001e20000100a00 */
[----:B------:R-:W-:Y:S01]  /*9400*/  PRMT R60, RZ, 0x7610, R60 ;  /* 0x00007610ff3c7816 */ /* 0x000fe2000000003c */
[----:B0-----:R-:W-:-:S05]  /*9410*/  IMAD.WIDE R64, R0, 0x2, R82 ;  /* 0x0000000200407825 */ /* 0x001fca00078e0252 */
[----:B------:R0:W2:Y:S01]  /*9420*/  @!P2 LDG.E.U16 R60, desc[UR6][R64.64] ;  /* 0x00000006403ca981 */ /* 0x0000a2000c1e1500 */
[----:B------:R-:W-:Y:S02]  /*9430*/  PRMT R59, RZ, 0x7610, R59 ;  /* 0x00007610ff3b7816 */ /* 0x000fe4000000003b */
[----:B------:R-:W-:Y:S02]  /*9440*/  PRMT R58, RZ, 0x7610, R58 ;  /* 0x00007610ff3a7816 */ /* 0x000fe4000000003a */
[----:B------:R-:W-:Y:S01]  /*9450*/  PRMT R4, RZ, 0x7610, R4 ;  /* 0x00007610ff047816 */ /* 0x000fe20000000004 */
[----:B---3--:R-:W-:Y:S04]  /*9460*/  STL [R1+0x12b0], R71 ;  /* 0x0012b04701007387 */ /* 0x008fe80000100800 */
[----:B----4-:R3:W-:Y:S02]  /*9470*/  STL [R1+0x12b4], R70 ;  /* 0x0012b44601007387 */ /* 0x0107e40000100800 */
[----:B---3--:R-:W-:-:S04]  /*9480*/  IMAD.WIDE R70, R0, 0x2, R84 ;  /* 0x0000000200467825 */ /* 0x008fc800078e0254 */
[----:B------:R-:W-:Y:S01]  /*9490*/  VIADD R0, R11, 0xfffffff8 ;  /* 0xfffffff80b007836 */ /* 0x000fe20000000000 */
[----:B------:R3:W4:Y:S04]  /*94a0*/  @!P2 LDG.E.U16 R68, desc[UR6][R70.64] ;  /* 0x000000064644a981 */ /* 0x000728000c1e1500 */
[----:B------:R-:W-:Y:S01]  /*94b0*/  ISETP.GE.U32.AND P2, PT, R0, 0x7fffff79, PT ;  /* 0x7fffff790000780c */ /* 0x000fe20003f46070 */
[----:B------:R-:W-:Y:S01]  /*94c0*/  STL.64 [R1+0xe20], R92 ;  /* 0x000e205c01007387 */ /* 0x000fe20000100a00 */
[----:B------:R-:W-:-:S03]  /*94d0*/  IMAD R0, R90, 0x6, RZ ;  /* 0x000000065a007824 */ /* 0x000fc600078e02ff */
[----:B------:R1:W-:Y:S04]  /*94e0*/  STL.64 [R1+0xe18], R74 ;  /* 0x000e184a01007387 */ /* 0x0003e80000100a00 */
[----:B------:R-:W-:Y:S04]  /*94f0*/  STL.64 [R1+0xe10], R70 ;  /* 0x000e104601007387 */ /* 0x000fe80000100a00 */
[----:B------:R0:W-:Y:S04]  /*9500*/  STL.64 [R1+0xe08], R64 ;  /* 0x000e084001007387 */ /* 0x0001e80000100a00 */
[----:B------:R-:W-:Y:S01]  /*9510*/  STL [R1+0x12ac], R91 ;  /* 0x0012ac5b01007387 */ /* 0x000fe20000100800 */
[----:B-1----:R-:W-:-:S03]  /*9520*/  IMAD.WIDE R74, R0, 0x2, R88 ;  /* 0x00000002004a7825 */ /* 0x002fc600078e0258 */
[----:B--2---:R-:W-:Y:S01]  /*9530*/  STL [R1+0x12c4], R72 ;  /* 0x0012c44801007387 */ /* 0x004fe20000100800 */
[----:B0-----:R-:W-:-:S03]  /*9540*/  IMAD.WIDE R64, R0, 0x2, R82 ;  /* 0x0000000200407825 */ /* 0x001fc600078e0252 */
[----:B------:R-:W2:Y:S04]  /*9550*/  @!P4 LDG.E.U16 R59, desc[UR6][R74.64] ;  /* 0x000000064a3bc981 */ /* 0x000ea8000c1e1500 */
[----:B------:R-:W4:Y:S04]  /*9560*/  @!P4 LDG.E.U16 R4, desc[UR6][R64.64] ;  /* 0x000000064004c981 */ /* 0x000f28000c1e1500 */
[----:B------:R0:W-:Y:S02]  /*9570*/  STL [R1+0x12c8], R73 ;  /* 0x0012c84901007387 */ /* 0x0001e40000100800 */
[----:B0-----:R-:W-:-:S05]  /*9580*/  IMAD.WIDE R72, R0, 0x2, R86 ;  /* 0x0000000200487825 */ /* 0x001fca00078e0256 */
[----:B------:R-:W4:Y:S01]  /*9590*/  @!P4 LDG.E.U16 R58, desc[UR6][R72.64] ;  /* 0x00000006483ac981 */ /* 0x000f22000c1e1500 */
[----:B---3--:R-:W-:-:S03]  /*95a0*/  IMAD.WIDE R70, R0, 0x2, R84 ;  /* 0x0000000200467825 */ /* 0x008fc600078e0254 */
[----:B------:R-:W-:Y:S04]  /*95b0*/  STL.64 [R1+0xe00], R74 ;  /* 0x000e004a01007387 */ /* 0x000fe80000100a00 */
[----:B------:R-:W-:Y:S04]  /*95c0*/  STL.64 [R1+0xdf8], R72 ;  /* 0x000df84801007387 */ /* 0x000fe80000100a00 */
[----:B------:R-:W-:Y:S01]  /*95d0*/  STL.64 [R1+0xdf0], R70 ;  /* 0x000df04601007387 */ /* 0x000fe20000100a00 */
[----:B------:R-:W-:-:S03]  /*95e0*/  PRMT R5, RZ, 0x7610, R5 ;  /* 0x00007610ff057816 */ /* 0x000fc60000000005 */
[----:B------:R-:W-:Y:S01]  /*95f0*/  STL.64 [R1+0xde8], R64 ;  /* 0x000de84001007387 */ /* 0x000fe20000100a00 */
[----:B------:R-:W-:-:S03]  /*9600*/  PRMT R7, RZ, 0x7610, R7 ;  /* 0x00007610ff077816 */ /* 0x000fc60000000007 */
[----:B------:R0:W3:Y:S01]  /*9610*/  @!P4 LDG.E.U16 R5, desc[UR6][R70.64] ;  /* 0x000000064605c981 */ /* 0x0000e2000c1e1500 */
[----:B------:R-:W-:Y:S02]  /*9620*/  ISETP.GE.AND P0, PT, R12, RZ, PT ;  /* 0x000000ff0c00720c */ /* 0x000fe40003f06270 */
[----:B------:R-:W-:Y:S02]  /*9630*/  PRMT R12, RZ, 0x7610, R12 ;  /* 0x00007610ff0c7816 */ /* 0x000fe4000000000c */
[----:B------:R-:W-:Y:S01]  /*9640*/  PRMT R9, RZ, 0x7610, R9 ;  /* 0x00007610ff097816 */ /* 0x000fe20000000009 */
[----:B--2---:R-:W-:Y:S04]  /*9650*/  STL [R1+0x12d8], R59 ;  /* 0x0012d83b01007387 */ /* 0x004fe80000100800 */
[----:B----4-:R-:W-:Y:S04]  /*9660*/  STL [R1+0x12c0], R68 ;  /* 0x0012c04401007387 */ /* 0x010fe80000100800 */
[----:B------:R-:W-:Y:S04]  /*9670*/  STL [R1+0x12bc], R60 ;  /* 0x0012bc3c01007387 */ /* 0x000fe80000100800 */
[----:B------:R-:W-:Y:S04]  /*9680*/  STL [R1+0x12d4], R58 ;  /* 0x0012d43a01007387 */ /* 0x000fe80000100800 */
[----:B------:R1:W-:Y:S02]  /*9690*/  STL [R1+0x12cc], R4 ;  /* 0x0012cc0401007387 */ /* 0x0003e40000100800 */
[----:B-1----:R-:W-:-:S04]  /*96a0*/  IMAD R4, R90, 0x7, RZ ;  /* 0x000000075a047824 */ /* 0x002fc800078e02ff */
[----:B------:R-:W-:-:S05]  /*96b0*/  IMAD.WIDE R64, R4, 0x2, R82 ;  /* 0x0000000204407825 */ /* 0x000fca00078e0252 */
[----:B------:R-:W2:Y:S01]  /*96c0*/  @!P2 LDG.E.U16 R7, desc[UR6][R64.64] ;  /* 0x000000064007a981 */ /* 0x000ea2000c1e1500 */
[----:B------:R-:W-:Y:S01]  /*96d0*/  IMAD.WIDE R74, R4, 0x2, R88 ;  /* 0x00000002044a7825 */ /* 0x000fe200078e0258 */
[----:B------:R-:W-:-:S03]  /*96e0*/  PRMT R10, RZ, 0x7610, R10 ;  /* 0x00007610ff0a7816 */ /* 0x000fc6000000000a */
[C---:B0-----:R-:W-:Y:S01]  /*96f0*/  IMAD.WIDE R70, R4.reuse, 0x2, R84 ;  /* 0x0000000204467825 */ /* 0x041fe200078e0254 */
[----:B------:R-:W4:Y:S03]  /*9700*/  @!P2 LDG.E.U16 R12, desc[UR6][R74.64] ;  /* 0x000000064a0ca981 */ /* 0x000f26000c1e1500 */
[----:B------:R-:W-:Y:S01]  /*9710*/  IMAD.WIDE R72, R4, 0x2, R86 ;  /* 0x0000000204487825 */ /* 0x000fe200078e0256 */
[----:B------:R-:W4:Y:S04]  /*9720*/  @!P2 LDG.E.U16 R9, desc[UR6][R70.64] ;  /* 0x000000064609a981 */ /* 0x000f28000c1e1500 */
[----:B------:R-:W4:Y:S01]  /*9730*/  @!P2 LDG.E.U16 R10, desc[UR6][R72.64] ;  /* 0x00000006480aa981 */ /* 0x000f22000c1e1500 */
[----:B------:R-:W0:Y:S01]  /*9740*/  S2R R59, SR_TID.X ;  /* 0x00000000003b7919 */ /* 0x000e220000002100 */
[----:B------:R-:W-:-:S05]  /*9750*/  VIADD R0, R11, 0xfffffff3 ;  /* 0xfffffff30b007836 */ /* 0x000fca0000000000 */
[----:B------:R-:W-:Y:S01]  /*9760*/  ISETP.GE.U32.AND P4, PT, R0, 0x7fffff74, PT ;  /* 0x7fffff740000780c */ /* 0x000fe20003f86070 */
[----:B---3--:R-:W-:Y:S04]  /*9770*/  STL [R1+0x12d0], R5 ;  /* 0x0012d00501007387 */ /* 0x008fe80000100800 */
[----:B------:R-:W-:Y:S04]  /*9780*/  STL.64 [R1+0xde0], R74 ;  /* 0x000de04a01007387 */ /* 0x000fe80000100a00 */
[----:B------:R-:W-:Y:S04]  /*9790*/  STL.64 [R1+0xdd8], R72 ;  /* 0x000dd84801007387 */ /* 0x000fe80000100a00 */
[----:B------:R-:W-:Y:S04]  /*97a0*/  STL.64 [R1+0xdd0], R70 ;  /* 0x000dd04601007387 */ /* 0x000fe80000100a00 */
[----:B------:R-:W-:Y:S04]  /*97b0*/  STL.64 [R1+0xdc8], R64 ;  /* 0x000dc84001007387 */ /* 0x000fe80000100a00 */
[----:B------:R-:W3:Y:S01]  /*97c0*/  LDL.LU R4, [R1+0x3e0] ;  /* 0x0003e00001047983 */ /* 0x000ee20000300800 */
[C---:B0-----:R-:W-:Y:S01]  /*97d0*/  IMAD.SHL.U32 R0, R59.reuse, 0x2, RZ ;  /* 0x000000023b007824 */ /* 0x041fe200078e00ff */
[----:B------:R-:W-:-:S04]  /*97e0*/  LOP3.LUT R58, R59, 0x40, RZ, 0xc0, !PT ;  /* 0x000000403b3a7812 */ /* 0x000fc800078ec0ff */
[----:B------:R-:W-:-:S05]  /*97f0*/  LOP3.LUT R60, R0, 0x7e, RZ, 0xc0, !PT ;  /* 0x0000007e003c7812 */ /* 0x000fca00078ec0ff */
[----:B------:R-:W-:Y:S01]  /*9800*/  IMAD R0, R58, 0x100, R60 ;  /* 0x000001003a007824 */ /* 0x000fe200078e023c */
[----:B--2---:R0:W-:Y:S04]  /*9810*/  STL [R1+0x1494], R7 ;  /* 0x0014940701007387 */ /* 0x0041e80000100800 */
[----:B0-----:R-:W2:Y:S04]  /*9820*/  LDL.LU R7, [R1+0x3dc] ;  /* 0x0003dc0001077983 */ /* 0x001ea80000300800 */
[----:B------:R-:W2:Y:S04]  /*9830*/  LDL.LU R58, [R1+0x3d8] ;  /* 0x0003d800013a7983 */ /* 0x000ea80000300800 */
[----:B------:R-:W3:Y:S04]  /*9840*/  LDL.LU R74, [R1+0x3d4] ;  /* 0x0003d400014a7983 */ /* 0x000ee80000300800 */
[----:B------:R-:W3:Y:S04]  /*9850*/  LDL.LU R75, [R1+0x3d0] ;  /* 0x0003d000014b7983 */ /* 0x000ee80000300800 */
[----:B------:R-:W3:Y:S04]  /*9860*/  LDL.LU R93, [R1+0x3cc] ;  /* 0x0003cc00015d7983 */ /* 0x000ee80000300800 */
[----:B------:R-:W3:Y:S04]  /*9870*/  LDL.LU R92, [R1+0x3c8] ;  /* 0x0003c800015c7983 */ /* 0x000ee80000300800 */
[----:B------:R-:W3:Y:S04]  /*9880*/  LDL.LU R72, [R1+0x364] ;  /* 0x0003640001487983 */ /* 0x000ee80000300800 */
[----:B------:R-:W3:Y:S04]  /*9890*/  LDL.LU R73, [R1+0x360] ;  /* 0x0003600001497983 */ /* 0x000ee80000300800 */
[----:B----4-:R0:W-:Y:S04]  /*98a0*/  STL [R1+0x14a0], R12 ;  /* 0x0014a00c01007387 */ /* 0x0101e80000100800 */
[----:B0-----:R-:W4:Y:S04]  /*98b0*/  LDL.LU R12, [R1+0x35c] ;  /* 0x00035c00010c7983 */ /* 0x001f280000300800 */
[----:B------:R-:W4:Y:S04]  /*98c0*/  LDL.LU R70, [R1+0x358] ;  /* 0x0003580001467983 */ /* 0x000f280000300800 */
[----:B------:R-:W4:Y:S04]  /*98d0*/  LDL.LU R71, [R1+0x354] ;  /* 0x0003540001477983 */ /* 0x000f280000300800 */
[----:B------:R0:W-:Y:S04]  /*98e0*/  STL [R1+0x1498], R9 ;  /* 0x0014980901007387 */ /* 0x0001e80000100800 */
[----:B0-----:R-:W4:Y:S04]  /*98f0*/  LDL.LU R9, [R1+0x350] ;  /* 0x0003500001097983 */ /* 0x001f280000300800 */
[----:B------:R-:W4:Y:S04]  /*9900*/  LDL.LU R65, [R1+0x34c] ;  /* 0x00034c0001417983 */ /* 0x000f280000300800 */
[----:B------:R-:W4:Y:S04]  /*9910*/  LDL.LU R64, [R1+0x348] ;  /* 0x0003480001407983 */ /* 0x000f280000300800 */
[----:B------:R0:W-:Y:S04]  /*9920*/  STL [R1+0x149c], R10 ;  /* 0x00149c0a01007387 */ /* 0x0001e80000100800 */
[----:B0-----:R-:W4:Y:S04]  /*9930*/  LDL.LU R10, [R1+0x344] ;  /* 0x00034400010a7983 */ /* 0x001f280000300800 */
[----:B------:R-:W4:Y:S04]  /*9940*/  LDL.LU R91, [R1+0x340] ;  /* 0x00034000015b7983 */ /* 0x000f280000300800 */
[----:B------:R-:W4:Y:S04]  /*9950*/  LDL.LU R68, [R1+0x33c] ;  /* 0x00033c0001447983 */ /* 0x000f280000300800 */
[----:B------:R-:W4:Y:S01]  /*9960*/  LDL.LU R60, [R1+0x338] ;  /* 0x00033800013c7983 */ /* 0x000f220000300800 */
[----:B------:R-:W-:-:S04]  /*9970*/  @!UP0 UIADD3 UR8, UPT, UPT, -UR8, 0x100000, URZ ;  /* 0x0010000008088890 */ /* 0x000fc8000fffe1ff */
[----:B------:R-:W-:Y:S02]  /*9980*/  @!UP0 USHF.L.U32 UR9, UR8, 0xb, URZ ;  /* 0x0000000b08098899 */ /* 0x000fe400080006ff */
[----:B------:R-:W-:Y:S01]  /*9990*/  @!UP0 USHF.L.U32 UR8, UR8, 0x1, URZ ;  /* 0x0000000108088899 */ /* 0x000fe200080006ff */
[----:B------:R-:W-:-:S11]  /*99a0*/  VOTEU.ALL UP0, P6 ;  /* 0x0000000000ff7886 */ /* 0x000fd60003000000 */
[----:B------:R0:W1:Y:S01]  /*99b0*/  @!UP0 SYNCS.EXCH.64 URZ, [UR76+0x48008], UR8 ;  /* 0x048008084cff85b2 */ /* 0x0000620008000100 */
[----:B--2---:R2:W-:Y:S04]  /*99c0*/  STS.U16 [R0+UR76+0x10000], R58 ;  /* 0x0100003a00007988 */ /* 0x0045e8000800044c */
[----:B--2---:R-:W2:Y:S04]  /*99d0*/  LDL.LU R58, [R1+0x334] ;  /* 0x00033400013a7983 */ /* 0x004ea80000300800 */
[----:B---3--:R3:W-:Y:S04]  /*99e0*/  STS.U16 [R0+UR76], R4 ;  /* 0x0000000400007988 */ /* 0x0087e8000800044c */
[----:B------:R0:W-:Y:S04]  /*99f0*/  STS.U16 [R0+UR76+0x8000], R7 ;  /* 0x0080000700007988 */ /* 0x0001e8000800044c */
[----:B---3--:R-:W3:Y:S04]  /*9a00*/  LDL.LU R4, [R1+0x330] ;  /* 0x0003300001047983 */ /* 0x008ee80000300800 */
[----:B0-----:R-:W3:Y:S04]  /*9a10*/  LDL.LU R7, [R1+0x32c] ;  /* 0x00032c0001077983 */ /* 0x001ee80000300800 */
[----:B------:R-:W-:Y:S04]  /*9a20*/  STS.U16 [R0+UR76+0x18000], R74 ;  /* 0x0180004a00007988 */ /* 0x000fe8000800044c */
[----:B------:R-:W-:Y:S04]  /*9a30*/  STS.U16 [R0+UR76+0x400], R75 ;  /* 0x0004004b00007988 */ /* 0x000fe8000800044c */
[----:B------:R-:W-:Y:S04]  /*9a40*/  STS.U16 [R0+UR76+0x8400], R93 ;  /* 0x0084005d00007988 */ /* 0x000fe8000800044c */
[----:B----4-:R0:W-:Y:S04]  /*9a50*/  STS.U16 [R0+UR76+0x11000], R60 ;  /* 0x0110003c00007988 */ /* 0x0101e8000800044c */
[----:B0-----:R-:W4:Y:S04]  /*9a60*/  LDL.LU R60, [R1+0x328] ;  /* 0x00032800013c7983 */ /* 0x001f280000300800 */
[----:B------:R-:W4:Y:S04]  /*9a70*/  LDL.LU R74, [R1+0x324] ;  /* 0x00032400014a7983 */ /* 0x000f280000300800 */
[----:B------:R-:W4:Y:S04]  /*9a80*/  LDL.LU R75, [R1+0x320] ;  /* 0x00032000014b7983 */ /* 0x000f280000300800 */
[----:B------:R0:W-:Y:S04]  /*9a90*/  STS.U16 [R0+UR76+0x10400], R92 ;  /* 0x0104005c00007988 */ /* 0x0001e8000800044c */
[----:B------:R-:W4:Y:S04]  /*9aa0*/  LDL.LU R93, [R1+0x31c] ;  /* 0x00031c00015d7983 */ /* 0x000f280000300800 */
[----:B------:R1:W-:Y:S04]  /*9ab0*/  STS.U16 [R0+UR76+0x18400], R72 ;  /* 0x0184004800007988 */ /* 0x0003e8000800044c */
[----:B0-----:R-:W4:Y:S04]  /*9ac0*/  LDL.LU R92, [R1+0x318] ;  /* 0x00031800015c7983 */ /* 0x001f280000300800 */
[----:B------:R0:W-:Y:S04]  /*9ad0*/  STS.U16 [R0+UR76+0x800], R73 ;  /* 0x0008004900007988 */ /* 0x0001e8000800044c */
[----:B-1----:R-:W4:Y:S04]  /*9ae0*/  LDL.LU R72, [R1+0x314] ;  /* 0x0003140001487983 */ /* 0x002f280000300800 */
        /* <DEDUP_REMOVED lines=18> */
[----:B-1----:R-:W4:Y:S04]  /*9c10*/  LDL.LU R68, [R1+0x2ec] ;  /* 0x0002ec0001447983 */ /* 0x002f280000300800 */
[----:B--2---:R0:W-:Y:S04]  /*9c20*/  STS.U16 [R0+UR76+0x19000], R58 ;  /* 0x0190003a00007988 */ /* 0x0041e8000800044c */
[----:B0-----:R-:W2:Y:S04]  /*9c30*/  LDL.LU R58, [R1+0x2e8] ;  /* 0x0002e800013a7983 */ /* 0x001ea80000300800 */
[----:B---3--:R-:W-:Y:S04]  /*9c40*/  STS.U16 [R0+UR76+0x1400], R4 ;  /* 0x0014000400007988 */ /* 0x008fe8000800044c */
[----:B------:R-:W-:Y:S04]  /*9c50*/  STS.U16 [R0+UR76+0x9400], R7 ;  /* 0x0094000700007988 */ /* 0x000fe8000800044c */
[----:B----4-:R0:W-:Y:S04]  /*9c60*/  STS.U16 [R0+UR76+0x11400], R60 ;  /* 0x0114003c00007988 */ /* 0x0101e8000800044c */
[----:B0-----:R-:W3:Y:S04]  /*9c70*/  LDL.LU R60, [R1+0x2e4] ;  /* 0x0002e400013c7983 */ /* 0x001ee80000300800 */
[----:B------:R-:W4:Y:S04]  /*9c80*/  LDL.LU R4, [R1+0x2e0] ;  /* 0x0002e00001047983 */ /* 0x000f280000300800 */
[----:B------:R-:W3:Y:S04]  /*9c90*/  LDL.LU R7, [R1+0x2dc] ;  /* 0x0002dc0001077983 */ /* 0x000ee80000300800 */
[----:B--2---:R0:W-:Y:S04]  /*9ca0*/  STS.U16 [R0+UR76+0x12400], R58 ;  /* 0x0124003a00007988 */ /* 0x0041e8000800044c */
[----:B0-----:R-:W2:Y:S04]  /*9cb0*/  LDL.LU R58, [R1+0x2d8] ;  /* 0x0002d800013a7983 */ /* 0x001ea80000300800 */
[----:B------:R0:W-:Y:S04]  /*9cc0*/  STS.U16 [R0+UR76+0x19400], R74 ;  /* 0x0194004a00007988 */ /* 0x0001e8000800044c */
[----:B------:R1:W-:Y:S04]  /*9cd0*/  STS.U16 [R0+UR76+0x1800], R75 ;  /* 0x0018004b00007988 */ /* 0x0003e8000800044c */
[----:B------:R1:W-:Y:S04]  /*9ce0*/  STS.U16 [R0+UR76+0x9800], R93 ;  /* 0x0098005d00007988 */ /* 0x0003e8000800044c */
[----:B0-----:R-:W4:Y:S04]  /*9cf0*/  LDL.LU R74, [R1+0x2d4] ;  /* 0x0002d400014a7983 */ /* 0x001f280000300800 */
[----:B-1----:R-:W4:Y:S04]  /*9d00*/  LDL.LU R75, [R1+0x2d0] ;  /* 0x0002d000014b7983 */ /* 0x002f280000300800 */
        /* <DEDUP_REMOVED lines=18> */
[----:B------:R-:W-:Y:S04]  /*9e30*/  STS.U16 [R0+UR76+0x1a000], R10 ;  /* 0x01a0000a00007988 */ /* 0x000fe8000800044c */
[----:B---3--:R1:W-:Y:S04]  /*9e40*/  STS.U16 [R0+UR76+0x1a400], R60 ;  /* 0x01a4003c00007988 */ /* 0x0083e8000800044c */
[----:B0-----:R-:W3:Y:S04]  /*9e50*/  LDL.LU R64, [R1+0x248] ;  /* 0x0002480001407983 */ /* 0x001ee80000300800 */
[----:B------:R0:W-:Y:S01]  /*9e60*/  STS.U16 [R0+UR76+0x2400], R91 ;  /* 0x0024005b00007988 */ /* 0x0001e2000800044c */
[----:B-1----:R-:W-:-:S03]  /*9e70*/  IMAD.MOV.U32 R60, RZ, RZ, R63 ;  /* 0x000000ffff3c7224 */ /* 0x002fc600078e003f */
[----:B------:R-:W3:Y:S01]  /*9e80*/  LDL.LU R10, [R1+0x244] ;  /* 0x00024400010a7983 */ /* 0x000ee20000300800 */
[----:B------:R-:W-:Y:S02]  /*9e90*/  IMAD.MOV.U32 R63, RZ, RZ, R66 ;  /* 0x000000ffff3f7224 */ /* 0x000fe400078e0042 */
[----:B------:R-:W-:Y:S01]  /*9ea0*/  IMAD.MOV.U32 R66, RZ, RZ, R57 ;  /* 0x000000ffff427224 */ /* 0x000fe200078e0039 */
[----:B------:R1:W-:Y:S04]  /*9eb0*/  STS.U16 [R0+UR76+0xa400], R68 ;  /* 0x00a4004400007988 */ /* 0x0003e8000800044c */
[----:B0-----:R-:W3:Y:S04]  /*9ec0*/  LDL.LU R91, [R1+0x234] ;  /* 0x00023400015b7983 */ /* 0x001ee80000300800 */
[----:B-1----:R-:W3:Y:S04]  /*9ed0*/  LDL.LU R68, [R1+0x230] ;  /* 0x0002300001447983 */ /* 0x002ee80000300800 */
[----:B------:R-:W3:Y:S04]  /*9ee0*/  LDL.LU R57, [R1+0x22c] ;  /* 0x00022c0001397983 */ /* 0x000ee80000300800 */
[----:B--2---:R0:W-:Y:S04]  /*9ef0*/  STS.U16 [R0+UR76+0x12800], R58 ;  /* 0x0128003a00007988 */ /* 0x0041e8000800044c */
[----:B0-----:R-:W2:Y:S04]  /*9f00*/  LDL.LU R58, [R1+0x228] ;  /* 0x00022800013a7983 */ /* 0x001ea80000300800 */
[----:B----4-:R-:W-:Y:S04]  /*9f10*/  STS.U16 [R0+UR76+0x2800], R4 ;  /* 0x0028000400007988 */ /* 0x010fe8000800044c */
[----:B------:R-:W-:Y:S04]  /*9f20*/  STS.U16 [R0+UR76+0x1a800], R74 ;  /* 0x01a8004a00007988 */ /* 0x000fe8000800044c */
        /* <DEDUP_REMOVED lines=9> */
[----:B---3--:R0:W-:Y:S04]  /*9fc0*/  STS.U16 [R0+UR76+0x13800], R57 ;  /* 0x0138003900007988 */ /* 0x0081e8000800044c */
[----:B0-----:R-:W3:Y:S04]  /*9fd0*/  LDL.LU R57, [R1+0x224] ;  /* 0x0002240001397983 */ /* 0x001ee80000300800 */
[----:B------:R-:W4:Y:S04]  /*9fe0*/  LDL.LU R4, [R1+0x220] ;  /* 0x0002200001047983 */ /* 0x000f280000300800 */
        /* <DEDUP_REMOVED lines=19> */
[----:B0-----:R-:W4:Y:S04]  /*a120*/  LDL.LU R68, [R1+0x4] ;  /* 0x0000040001447983 */ /* 0x001f280000300800 */
[----:B--2---:R0:W-:Y:S04]  /*a130*/  STS.U16 [R0+UR76+0x1b800], R58 ;  /* 0x01b8003a00007988 */ /* 0x0041e8000800044c */
[----:B0-----:R-:W2:Y:S04]  /*a140*/  LDL.LU R58, [R1] ;  /* 0x00000000013a7983 */ /* 0x001ea80000300800 */
[----:B------:R0:W-:Y:S02]  /*a150*/  STS.U16 [R0+UR76+0xa800], R7 ;  /* 0x00a8000700007988 */ /* 0x0001e4000800044c */
[----:B0-----:R-:W-:-:S02]  /*a160*/  LOP3.LUT R7, R0, 0x10, RZ, 0x3c, !PT ;  /* 0x0000001000077812 */ /* 0x001fc400078e3cff */
[----:B---3--:R0:W-:Y:S04]  /*a170*/  STS.U16 [R0+UR76+0x3c00], R57 ;  /* 0x003c003900007988 */ /* 0x0081e8000800044c */
[----:B0-----:R-:W3:Y:S04]  /*a180*/  LDL.LU R57, [R1+0x25ac] ;  /* 0x0025ac0001397983 */ /* 0x001ee80000300800 */
[----:B----4-:R-:W-:Y:S04]  /*a190*/  STS.U16 [R0+UR76+0xbc00], R4 ;  /* 0x00bc000400007988 */ /* 0x010fe8000800044c */
[----:B------:R-:W-:Y:S04]  /*a1a0*/  STS.U16 [R0+UR76+0x13c00], R74 ;  /* 0x013c004a00007988 */ /* 0x000fe8000800044c */
[----:B------:R-:W-:Y:S04]  /*a1b0*/  STS.U16 [R0+UR76+0x1bc00], R75 ;  /* 0x01bc004b00007988 */ /* 0x000fe8000800044c */
[----:B------:R-:W-:Y:S04]  /*a1c0*/  STS.U16 [R7+UR76+0x480], R93 ;  /* 0x0004805d07007988 */ /* 0x000fe8000800044c */
[----:B------:R-:W-:Y:S04]  /*a1d0*/  STS.U16 [R7+UR76+0x8480], R92 ;  /* 0x0084805c07007988 */ /* 0x000fe8000800044c */
[----:B------:R0:W-:Y:S04]  /*a1e0*/  STS.U16 [R7+UR76+0x10480], R72 ;  /* 0x0104804807007988 */ /* 0x0001e8000800044c */
[----:B------:R1:W-:Y:S04]  /*a1f0*/  STS.U16 [R7+UR76+0x18480], R73 ;  /* 0x0184804907007988 */ /* 0x0003e8000800044c */
[----:B------:R4:W-:Y:S04]  /*a200*/  STS.U16 [R7+UR76+0x880], R12 ;  /* 0x0008800c07007988 */ /* 0x0009e8000800044c */
[----:B------:R-:W-:Y:S04]  /*a210*/  STS.U16 [R7+UR76+0x8880], R70 ;  /* 0x0088804607007988 */ /* 0x000fe8000800044c */
[----:B------:R-:W-:Y:S04]  /*a220*/  STS.U16 [R7+UR76+0x10880], R71 ;  /* 0x0108804707007988 */ /* 0x000fe8000800044c */
[----:B------:R-:W-:Y:S04]  /*a230*/  STS.U16 [R7+UR76+0x18880], R9 ;  /* 0x0188800907007988 */ /* 0x000fe8000800044c */
[----:B------:R-:W-:Y:S04]  /*a240*/  STS.U16 [R7+UR76+0xc80], R65 ;  /* 0x000c804107007988 */ /* 0x000fe8000800044c */
[----:B0-----:R-:W3:Y:S04]  /*a250*/  LDL.LU R72, [R1+0x1d4] ;  /* 0x0001d40001487983 */ /* 0x001ee80000300800 */
[----:B------:R-:W-:Y:S04]  /*a260*/  STS.U16 [R7+UR76+0x8c80], R64 ;  /* 0x008c804007007988 */ /* 0x000fe8000800044c */
[----:B-1----:R-:W3:Y:S04]  /*a270*/  LDL.LU R73, [R1+0x1d0] ;  /* 0x0001d00001497983 */ /* 0x002ee80000300800 */
[----:B------:R-:W-:Y:S04]  /*a280*/  STS.U16 [R7+UR76+0x10c80], R10 ;  /* 0x010c800a07007988 */ /* 0x000fe8000800044c */
[----:B----4-:R-:W4:Y:S04]  /*a290*/  LDL.LU R12, [R1+0x1cc] ;  /* 0x0001cc00010c7983 */ /* 0x010f280000300800 */
[----:B------:R0:W-:Y:S04]  /*a2a0*/  STS.U16 [R7+UR76+0x18c80], R91 ;  /* 0x018c805b07007988 */ /* 0x0001e8000800044c */
[----:B------:R1:W-:Y:S04]  /*a2b0*/  STS.U16 [R7+UR76+0x1080], R68 ;  /* 0x0010804407007988 */ /* 0x0003e8000800044c */
[----:B0-----:R-:W4:Y:S04]  /*a2c0*/  LDL.LU R91, [R1+0x1c8] ;  /* 0x0001c800015b7983 */ /* 0x001f280000300800 */
[----:B------:R-:W4:Y:S04]  /*a2d0*/  LDL.LU R70, [R1+0x164] ;  /* 0x0001640001467983 */ /* 0x000f280000300800 */
[----:B------:R-:W4:Y:S04]  /*a2e0*/  LDL.LU R71, [R1+0x160] ;  /* 0x0001600001477983 */ /* 0x000f280000300800 */
[----:B-1----:R-:W4:Y:S04]  /*a2f0*/  LDL.LU R68, [R1+0x15c] ;  /* 0x00015c0001447983 */ /* 0x002f280000300800 */
[----:B------:R-:W4:Y:S04]  /*a300*/  LDL.LU R9, [R1+0x158] ;  /* 0x0001580001097983 */ /* 0x000f280000300800 */
[----:B------:R-:W4:Y:S04]  /*a310*/  LDL.LU R65, [R1+0x154] ;  /* 0x0001540001417983 */ /* 0x000f280000300800 */
[----:B--2---:R0:W-:Y:S04]  /*a320*/  STS.U16 [R7+UR76+0x9080], R58 ;  /* 0x0090803a07007988 */ /* 0x0041e8000800044c */
[----:B0-----:R-:W2:Y:S04]  /*a330*/  LDL.LU R58, [R1+0x150] ;  /* 0x00015000013a7983 */ /* 0x001ea80000300800 */
[----:B------:R-:W2:Y:S04]  /*a340*/  LDL.LU R64, [R1+0x14c] ;  /* 0x00014c0001407983 */ /* 0x000ea80000300800 */
[----:B------:R-:W2:Y:S01]  /*a350*/  LDL.LU R10, [R1+0x148] ;  /* 0x00014800010a7983 */ /* 0x000ea20000300800 */
[----:B------:R-:W-:-:S03]  /*a360*/  LOP3.LUT R4, R0, 0x20, RZ, 0x3c, !PT ;  /* 0x0000002000047812 */ /* 0x000fc600078e3cff */
[----:B---3--:R-:W-:Y:S04]  /*a370*/  STS.U16 [R7+UR76+0x11080], R57 ;  /* 0x0110803907007988 */ /* 0x008fe8000800044c */
        /* <DEDUP_REMOVED lines=28> */
[----:B------:R-:W-:Y:S04]  /*a540*/  STL.64 [R1+0x2220], R56 ;  /* 0x0022203801007387 */ /* 0x000fe80000100a00 */
        /* <DEDUP_REMOVED lines=38> */
[----:B----4-:R-:W-:Y:S04]  /*a7b0*/  STS.U16 [R7+UR76+0x10080], R12 ;  /* 0x0100800c07007988 */ /* 0x010fe8000800044c */
[----:B------:R-:W-:Y:S04]  /*a7c0*/  STL.64 [R1+0x24a0], R56 ;  /* 0x0024a03801007387 */ /* 0x000fe80000100a00 */
[----:B------:R0:W-:Y:S04]  /*a7d0*/  STS.U16 [R7+UR76+0x18080], R91 ;  /* 0x0180805b07007988 */ /* 0x0001e8000800044c */
[----:B------:R-:W-:Y:S04]  /*a7e0*/  STS.U16 [R4+UR76+0x100], R70 ;  /* 0x0001004604007988 */ /* 0x000fe8000800044c */
[----:B------:R-:W-:Y:S04]  /*a7f0*/  STS.U16 [R4+UR76+0x8100], R71 ;  /* 0x0081004704007988 */ /* 0x000fe8000800044c */
[----:B0-----:R-:W3:Y:S04]  /*a800*/  LDL.LU R91, [R1+0x144] ;  /* 0x00014400015b7983 */ /* 0x001ee80000300800 */
[----:B------:R0:W-:Y:S04]  /*a810*/  STS.U16 [R4+UR76+0x10100], R68 ;  /* 0x0101004404007988 */ /* 0x0001e8000800044c */
[----:B------:R-:W-:Y:S04]  /*a820*/  STS.U16 [R4+UR76+0x18100], R9 ;  /* 0x0181000904007988 */ /* 0x000fe8000800044c */
[----:B0-----:R-:W4:Y:S04]  /*a830*/  LDL.LU R68, [R1+0x140] ;  /* 0x0001400001447983 */ /* 0x001f280000300800 */
[----:B------:R-:W-:Y:S04]  /*a840*/  STS.U16 [R4+UR76+0x500], R65 ;  /* 0x0005004104007988 */ /* 0x000fe8000800044c */
[----:B--2---:R0:W-:Y:S04]  /*a850*/  STS.U16 [R4+UR76+0x8500], R58 ;  /* 0x0085003a04007988 */ /* 0x0041e8000800044c */
[----:B0-----:R-:W2:Y:S04]  /*a860*/  LDL.LU R58, [R1+0x13c] ;  /* 0x00013c00013a7983 */ /* 0x001ea80000300800 */
[----:B------:R-:W2:Y:S04]  /*a870*/  LDL.LU R7, [R1+0x138] ;  /* 0x0001380001077983 */ /* 0x000ea80000300800 */
[----:B------:R-:W2:Y:S04]  /*a880*/  LDL.LU R74, [R1+0x124] ;  /* 0x00012400014a7983 */ /* 0x000ea80000300800 */
[----:B------:R-:W2:Y:S04]  /*a890*/  LDL.LU R75, [R1+0x120] ;  /* 0x00012000014b7983 */ /* 0x000ea80000300800 */
[----:B------:R-:W2:Y:S04]  /*a8a0*/  LDL.LU R93, [R1+0x11c] ;  /* 0x00011c00015d7983 */ /* 0x000ea80000300800 */
[----:B------:R-:W2:Y:S04]  /*a8b0*/  LDL.LU R92, [R1+0x118] ;  /* 0x00011800015c7983 */ /* 0x000ea80000300800 */
[----:B------:R-:W2:Y:S04]  /*a8c0*/  LDL.LU R72, [R1+0x114] ;  /* 0x0001140001487983 */ /* 0x000ea80000300800 */
[----:B------:R-:W-:Y:S04]  /*a8d0*/  STS.U16 [R4+UR76+0x10500], R64 ;  /* 0x0105004004007988 */ /* 0x000fe8000800044c */
[----:B------:R-:W2:Y:S04]  /*a8e0*/  LDL.LU R73, [R1+0x110] ;  /* 0x0001100001497983 */ /* 0x000ea80000300800 */
[----:B------:R0:W-:Y:S04]  /*a8f0*/  STS.U16 [R4+UR76+0x18500], R10 ;  /* 0x0185000a04007988 */ /* 0x0001e8000800044c */
[----:B------:R-:W2:Y:S04]  /*a900*/  LDL.LU R12, [R1+0x10c] ;  /* 0x00010c00010c7983 */ /* 0x000ea80000300800 */
[----:B0-----:R-:W2:Y:S04]  /*a910*/  LDL.LU R10, [R1+0x108] ;  /* 0x00010800010a7983 */ /* 0x001ea80000300800 */
[----:B------:R-:W2:Y:S04]  /*a920*/  LDL.LU R70, [R1+0x104] ;  /* 0x0001040001467983 */ /* 0x000ea80000300800 */
[----:B------:R-:W2:Y:S04]  /*a930*/  LDL.LU R71, [R1+0x100] ;  /* 0x0001000001477983 */ /* 0x000ea80000300800 */
[----:B---3--:R0:W-:Y:S04]  /*a940*/  STS.U16 [R4+UR76+0x900], R91 ;  /* 0x0009005b04007988 */ /* 0x0081e8000800044c */
[----:B0-----:R-:W3:Y:S04]  /*a950*/  LDL.LU R91, [R1+0xfc] ;  /* 0x0000fc00015b7983 */ /* 0x001ee80000300800 */
[----:B------:R-:W3:Y:S04]  /*a960*/  LDL.LU R9, [R1+0xf8] ;  /* 0x0000f80001097983 */ /* 0x000ee80000300800 */
[----:B----4-:R0:W-:Y:S04]  /*a970*/  STS.U16 [R4+UR76+0x8900], R68 ;  /* 0x0089004404007988 */ /* 0x0101e8000800044c */
[----:B------:R-:W4:Y:S04]  /*a980*/  LDL.LU R65, [R1+0xf4] ;  /* 0x0000f40001417983 */ /* 0x000f280000300800 */
[----:B0-----:R-:W4:Y:S04]  /*a990*/  LDL.LU R68, [R1+0xf0] ;  /* 0x0000f00001447983 */ /* 0x001f280000300800 */
[----:B--2---:R0:W-:Y:S04]  /*a9a0*/  STS.U16 [R4+UR76+0x10900], R58 ;  /* 0x0109003a04007988 */ /* 0x0041e8000800044c */
[----:B------:R-:W2:Y:S04]  /*a9b0*/  LDL.LU R64, [R1+0xec] ;  /* 0x0000ec0001407983 */ /* 0x000ea80000300800 */
[----:B0-----:R-:W2:Y:S04]  /*a9c0*/  LDL.LU R58, [R1+0xe8] ;  /* 0x0000e800013a7983 */ /* 0x001ea80000300800 */
        /* <DEDUP_REMOVED lines=8> */
[----:B------:R0:W-:Y:S04]  /*aa50*/  STS.U16 [R4+UR76+0x19100], R10 ;  /* 0x0191000a04007988 */ /* 0x0001e8000800044c */
[----:B------:R-:W-:Y:S04]  /*aa60*/  STS.U16 [R4+UR76+0x1500], R70 ;  /* 0x0015004604007988 */ /* 0x000fe8000800044c */
[----:B------:R-:W-:Y:S04]  /*aa70*/  STS.U16 [R4+UR76+0x9500], R71 ;  /* 0x0095004704007988 */ /* 0x000fe8000800044c */
[----:B0-----:R-:W2:Y:S04]  /*aa80*/  LDL.LU R10, [R1+0xe4] ;  /* 0x0000e400010a7983 */ /* 0x001ea80000300800 */
[----:B---3--:R0:W-:Y:S04]  /*aa90*/  STS.U16 [R4+UR76+0x11500], R91 ;  /* 0x0115005b04007988 */ /* 0x0081e8000800044c */
[----:B------:R-:W-:Y:S04]  /*aaa0*/  STS.U16 [R4+UR76+0x19500], R9 ;  /* 0x0195000904007988 */ /* 0x000fe8000800044c */
[----:B0-----:R-:W3:Y:S04]  /*aab0*/  LDL.LU R91, [R1+0xe0] ;  /* 0x0000e000015b7983 */ /* 0x001ee80000300800 */
[----:B----4-:R-:W-:Y:S04]  /*aac0*/  STS.U16 [R4+UR76+0x1900], R65 ;  /* 0x0019004104007988 */ /* 0x010fe8000800044c */
[----:B------:R0:W-:Y:S04]  /*aad0*/  STS.U16 [R4+UR76+0x9900], R68 ;  /* 0x0099004404007988 */ /* 0x0001e8000800044c */
[----:B0-----:R-:W4:Y:S04]  /*aae0*/  LDL.LU R68, [R1+0xdc] ;  /* 0x0000dc0001447983 */ /* 0x001f280000300800 */
[----:B------:R-:W4:Y:S04]  /*aaf0*/  LDL.LU R7, [R1+0xd8] ;  /* 0x0000d80001077983 */ /* 0x000f280000300800 */
[----:B------:R-:W4:Y:S04]  /*ab00*/  LDL.LU R74, [R1+0xd4] ;  /* 0x0000d400014a7983 */ /* 0x000f280000300800 */
[----:B------:R-:W4:Y:S04]  /*ab10*/  LDL.LU R75, [R1+0xd0] ;  /* 0x0000d000014b7983 */ /* 0x000f280000300800 */
[----:B------:R-:W4:Y:S04]  /*ab20*/  LDL.LU R93, [R1+0xcc] ;  /* 0x0000cc00015d7983 */ /* 0x000f280000300800 */
[----:B------:R-:W4:Y:S04]  /*ab30*/  LDL.LU R92, [R1+0xc8] ;  /* 0x0000c800015c7983 */ /* 0x000f280000300800 */
[----:B------:R-:W4:Y:S04]  /*ab40*/  LDL.LU R72, [R1+0x64] ;  /* 0x0000640001487983 */ /* 0x000f280000300800 */
[----:B--2---:R-:W-:Y:S04]  /*ab50*/  STS.U16 [R4+UR76+0x11900], R64 ;  /* 0x0119004004007988 */ /* 0x004fe8000800044c */
[----:B------:R-:W2:Y:S04]  /*ab60*/  LDL.LU R73, [R1+0x60] ;  /* 0x0000600001497983 */ /* 0x000ea80000300800 */
[----:B------:R0:W-:Y:S04]  /*ab70*/  STS.U16 [R4+UR76+0x19900], R58 ;  /* 0x0199003a04007988 */ /* 0x0001e8000800044c */
[----:B------:R-:W2:Y:S04]  /*ab80*/  LDL.LU R12, [R1+0x5c] ;  /* 0x00005c00010c7983 */ /* 0x000ea80000300800 */
[----:B0-----:R-:W2:Y:S04]  /*ab90*/  LDL.LU R58, [R1+0x58] ;  /* 0x00005800013a7983 */ /* 0x001ea80000300800 */
[----:B------:R-:W2:Y:S04]  /*aba0*/  LDL.LU R70, [R1+0x54] ;  /* 0x0000540001467983 */ /* 0x000ea80000300800 */
[----:B------:R-:W2:Y:S04]  /*abb0*/  LDL.LU R71, [R1+0x50] ;  /* 0x0000500001477983 */ /* 0x000ea80000300800 */
[----:B------:R0:W-:Y:S04]  /*abc0*/  STS.U16 [R4+UR76+0x1d00], R10 ;  /* 0x001d000a04007988 */ /* 0x0001e8000800044c */
[----:B------:R-:W2:Y:S04]  /*abd0*/  LDL.LU R9, [R1+0x4c] ;  /* 0x00004c0001097983 */ /* 0x000ea80000300800 */
[----:B------:R-:W2:Y:S04]  /*abe0*/  LDL.LU R65, [R1+0x48] ;  /* 0x0000480001417983 */ /* 0x000ea80000300800 */
[----:B------:R-:W2:Y:S04]  /*abf0*/  LDL.LU R64, [R1+0x44] ;  /* 0x0000440001407983 */ /* 0x000ea80000300800 */
[----:B0-----:R-:W2:Y:S04]  /*ac00*/  LDL.LU R10, [R1+0x40] ;  /* 0x00004000010a7983 */ /* 0x001ea80000300800 */
[----:B---3--:R0:W-:Y:S04]  /*ac10*/  STS.U16 [R4+UR76+0x9d00], R91 ;  /* 0x009d005b04007988 */ /* 0x0081e8000800044c */
[----:B0-----:R-:W3:Y:S04]  /*ac20*/  LDL.LU R91, [R1+0x3c] ;  /* 0x00003c00015b7983 */ /* 0x001ee80000300800 */
[----:B----4-:R0:W-:Y:S04]  /*ac30*/  STS.U16 [R4+UR76+0x11d00], R68 ;  /* 0x011d004404007988 */ /* 0x0101e8000800044c */
[----:B------:R-:W-:Y:S04]  /*ac40*/  STS.U16 [R4+UR76+0x19d00], R7 ;  /* 0x019d000704007988 */ /* 0x000fe8000800044c */
[----:B------:R-:W-:Y:S04]  /*ac50*/  STS.U16 [R4+UR76+0x2100], R74 ;  /* 0x0021004a04007988 */ /* 0x000fe8000800044c */
[----:B------:R-:W-:Y:S04]  /*ac60*/  STS.U16 [R4+UR76+0xa100], R75 ;  /* 0x00a1004b04007988 */ /* 0x000fe8000800044c */
[----:B------:R-:W-:Y:S04]  /*ac70*/  STS.U16 [R4+UR76+0x12100], R93 ;  /* 0x0121005d04007988 */ /* 0x000fe8000800044c */
[----:B------:R-:W-:Y:S04]  /*ac80*/  STS.U16 [R4+UR76+0x1a100], R92 ;  /* 0x01a1005c04007988 */ /* 0x000fe8000800044c */
[----:B------:R-:W-:Y:S04]  /*ac90*/  STS.U16 [R4+UR76+0x2500], R72 ;  /* 0x0025004804007988 */ /* 0x000fe8000800044c */
[----:B0-----:R-:W4:Y:S04]  /*aca0*/  LDL.LU R68, [R1+0x38] ;  /* 0x0000380001447983 */ /* 0x001f280000300800 */
[----:B--2---:R-:W-:Y:S04]  /*acb0*/  STS.U16 [R4+UR76+0xa500], R73 ;  /* 0x00a5004904007988 */ /* 0x004fe8000800044c */
[----:B------:R-:W-:Y:S04]  /*acc0*/  STS.U16 [R4+UR76+0x12500], R12 ;  /* 0x0125000c04007988 */ /* 0x000fe8000800044c */
[----:B------:R0:W-:Y:S04]  /*acd0*/  STS.U16 [R4+UR76+0x1a500], R58 ;  /* 0x01a5003a04007988 */ /* 0x0001e8000800044c */
[----:B------:R-:W-:Y:S04]  /*ace0*/  STS.U16 [R4+UR76+0x2900], R70 ;  /* 0x0029004604007988 */ /* 0x000fe8000800044c */
[----:B0-----:R-:W2:Y:S04]  /*acf0*/  LDL.LU R58, [R1+0x34] ;  /* 0x00003400013a7983 */ /* 0x001ea80000300800 */
[----:B------:R0:W-:Y:S04]  /*ad00*/  STS.U16 [R4+UR76+0xa900], R71 ;  /* 0x00a9004704007988 */ /* 0x0001e8000800044c */
[----:B0-----:R-:W2:Y:S04]  /*ad10*/  LDL.LU R71, [R1+0x30] ;  /* 0x0000300001477983 */ /* 0x001ea80000300800 */
[----:B------:R-:W2:Y:S04]  /*ad20*/  LDL.LU R70, [R1+0x2c] ;  /* 0x00002c0001467983 */ /* 0x000ea80000300800 */
[----:B------:R-:W2:Y:S04]  /*ad30*/  LDL.LU R92, [R1+0x28] ;  /* 0x00002800015c7983 */ /* 0x000ea80000300800 */
[----:B------:R0:W-:Y:S04]  /*ad40*/  STS.U16 [R4+UR76+0x12900], R9 ;  /* 0x0129000904007988 */ /* 0x0001e8000800044c */
[----:B------:R-:W2:Y:S04]  /*ad50*/  LDL.LU R93, [R1+0x24] ;  /* 0x00002400015d7983 */ /* 0x000ea80000300800 */
[----:B------:R-:W-:Y:S04]  /*ad60*/  STS.U16 [R4+UR76+0x1a900], R65 ;  /* 0x01a9004104007988 */ /* 0x000fe8000800044c */
[----:B------:R-:W2:Y:S04]  /*ad70*/  LDL.LU R12, [R1+0x20] ;  /* 0x00002000010c7983 */ /* 0x000ea80000300800 */
[----:B------:R1:W-:Y:S04]  /*ad80*/  STS.U16 [R4+UR76+0x2d00], R64 ;  /* 0x002d004004007988 */ /* 0x0003e8000800044c */
[----:B0-----:R-:W2:Y:S04]  /*ad90*/  LDL.LU R9, [R1+0x1c] ;  /* 0x00001c0001097983 */ /* 0x001ea80000300800 */
[----:B------:R0:W-:Y:S04]  /*ada0*/  STS.U16 [R4+UR76+0xad00], R10 ;  /* 0x00ad000a04007988 */ /* 0x0001e8000800044c */
[----:B-1----:R-:W2:Y:S04]  /*adb0*/  LDL.LU R64, [R1+0x18] ;  /* 0x0000180001407983 */ /* 0x002ea80000300800 */
[----:B------:R-:W2:Y:S04]  /*adc0*/  LDL.LU R65, [R1+0x14] ;  /* 0x0000140001417983 */ /* 0x000ea80000300800 */
[----:B0-----:R-:W2:Y:S04]  /*add0*/  LDL.LU R10, [R1+0x10] ;  /* 0x00001000010a7983 */ /* 0x001ea80000300800 */
[----:B---3--:R0:W-:Y:S04]  /*ade0*/  STS.U16 [R4+UR76+0x12d00], R91 ;  /* 0x012d005b04007988 */ /* 0x0081e8000800044c */
[----:B0-----:R-:W3:Y:S04]  /*adf0*/  LDL.LU R91, [R1+0xc] ;  /* 0x00000c00015b7983 */ /* 0x001ee80000300800 */
[----:B------:R-:W3:Y:S04]  /*ae00*/  LDL.LU R7, [R1+0x8] ;  /* 0x0000080001077983 */ /* 0x000ee80000300800 */
[----:B----4-:R0:W-:Y:S04]  /*ae10*/  STS.U16 [R4+UR76+0x1ad00], R68 ;  /* 0x01ad004404007988 */ /* 0x0101e8000800044c */
[----:B0-----:R-:W4:Y:S04]  /*ae20*/  LDL.LU R68, [R1+0x1e4] ;  /* 0x0001e40001447983 */ /* 0x001f280000300800 */
[----:B--2---:R0:W-:Y:S04]  /*ae30*/  STS.U16 [R4+UR76+0x3100], R58 ;  /* 0x0031003a04007988 */ /* 0x0041e8000800044c */
[----:B0-----:R-:W2:Y:S04]  /*ae40*/  LDL.LU R58, [R1+0x1e0] ;  /* 0x0001e000013a7983 */ /* 0x001ea80000300800 */
[----:B------:R-:W2:Y:S04]  /*ae50*/  LDL.LU R74, [R1+0x1dc] ;  /* 0x0001dc00014a7983 */ /* 0x000ea80000300800 */
[----:B------:R-:W2:Y:S04]  /*ae60*/  LDL.LU R75, [R1+0x1d8] ;  /* 0x0001d800014b7983 */ /* 0x000ea80000300800 */
[----:B------:R0:W-:Y:S04]  /*ae70*/  STS.U16 [R4+UR76+0xb100], R71 ;  /* 0x00b1004704007988 */ /* 0x0001e8000800044c */
[----:B------:R-:W2:Y:S04]  /*ae80*/  LDL.LU R72, [R1+0x204] ;  /* 0x0002040001487983 */ /* 0x000ea80000300800 */
[----:B0-----:R-:W2:Y:S04]  /*ae90*/  LDL.LU R71, [R1+0x200] ;  /* 0x0002000001477983 */ /* 0x001ea80000300800 */
[----:B------:R0:W-:Y:S04]  /*aea0*/  STS.U16 [R4+UR76+0x13100], R70 ;  /* 0x0131004604007988 */ /* 0x0001e8000800044c */
[----:B------:R-:W2:Y:S04]  /*aeb0*/  LDL.LU R73, [R1+0x1fc] ;  /* 0x0001fc0001497983 */ /* 0x000ea80000300800 */
[----:B0-----:R-:W2:Y:S04]  /*aec0*/  LDL.LU R70, [R1+0x1f8] ;  /* 0x0001f80001467983 */ /* 0x001ea80000300800 */
[----:B------:R0:W-:Y:S04]  /*aed0*/  STS.U16 [R4+UR76+0x1b100], R92 ;  /* 0x01b1005c04007988 */ /* 0x0001e8000800044c */
[----:B------:R1:W-:Y:S04]  /*aee0*/  STS.U16 [R4+UR76+0x3500], R93 ;  /* 0x0035005d04007988 */ /* 0x0003e8000800044c */
[----:B------:R0:W-:Y:S04]  /*aef0*/  STS.U16 [R4+UR76+0xb500], R12 ;  /* 0x00b5000c04007988 */ /* 0x0001e8000800044c */
[----:B------:R0:W-:Y:S04]  /*af00*/  STS.U16 [R4+UR76+0x13500], R9 ;  /* 0x0135000904007988 */ /* 0x0001e8000800044c */
[----:B------:R0:W-:Y:S04]  /*af10*/  STS.U16 [R4+UR76+0x1b500], R64 ;  /* 0x01b5004004007988 */ /* 0x0001e8000800044c */
[----:B------:R1:W-:Y:S04]  /*af20*/  STS.U16 [R4+UR76+0x3900], R65 ;  /* 0x0039004104007988 */ /* 0x0003e8000800044c */
[----:B------:R1:W-:Y:S04]  /*af30*/  STS.U16 [R4+UR76+0xb900], R10 ;  /* 0x00b9000a04007988 */ /* 0x0003e8000800044c */
[----:B0-----:R-:W2:Y:S04]  /*af40*/  LDL.LU R92, [R1+0x25a8] ;  /* 0x0025a800015c7983 */ /* 0x001ea80000300800 */
[----:B-1----:R-:W2:Y:S04]  /*af50*/  LDL.LU R93, [R1+0x25a4] ;  /* 0x0025a400015d7983 */ /* 0x002ea80000300800 */
[----:B------:R-:W2:Y:S04]  /*af60*/  LDL.LU R12, [R1+0x25a0] ;  /* 0x0025a000010c7983 */ /* 0x000ea80000300800 */
[----:B------:R-:W2:Y:S04]  /*af70*/  LDL.LU R9, [R1+0x259c] ;  /* 0x00259c0001097983 */ /* 0x000ea80000300800 */
[----:B------:R-:W2:Y:S04]  /*af80*/  LDL.LU R64, [R1+0x2598] ;  /* 0x0025980001407983 */ /* 0x000ea80000300800 */
[----:B------:R-:W2:Y:S01]  /*af90*/  LDL.LU R65, [R1+0x2594] ;  /* 0x0025940001417983 */ /* 0x000ea20000300800 */
[----:B------:R-:W-:-:S03]  /*afa0*/  PRMT R6, RZ, 0x7610, R6 ;  /* 0x00007610ff067816 */ /* 0x000fc60000000006 */
[----:B------:R-:W2:Y:S04]  /*afb0*/  LDL.LU R10, [R1+0x2590] ;  /* 0x00259000010a7983 */ /* 0x000ea80000300800 */
[----:B---3--:R0:W-:Y:S04]  /*afc0*/  STS.U16 [R4+UR76+0x13900], R91 ;  /* 0x0139005b04007988 */ /* 0x0081e8000800044c */
[----:B------:R1:W-:Y:S04]  /*afd0*/  STS.U16 [R4+UR76+0x1b900], R7 ;  /* 0x01b9000704007988 */ /* 0x0003e8000800044c */
[----:B0-----:R-:W3:Y:S01]  /*afe0*/  LDL.LU R91, [R1+0x258c] ;  /* 0x00258c00015b7983 */ /* 0x001ee20000300800 */
[----:B-1----:R-:W-:-:S03]  /*aff0*/  LOP3.LUT R7, R0, 0x30, RZ, 0x3c, !PT ;  /* 0x0000003000077812 */ /* 0x002fc600078e3cff */
[----:B----4-:R0:W-:Y:S04]  /*b000*/  STS.U16 [R4+UR76+0x3d00], R68 ;  /* 0x003d004404007988 */ /* 0x0101e8000800044c */
[----:B0-----:R-:W4:Y:S04]  /*b010*/  LDL.LU R68, [R1+0x2588] ;  /* 0x0025880001447983 */ /* 0x001f280000300800 */
[----:B--2---:R0:W-:Y:S04]  /*b020*/  STS.U16 [R4+UR76+0xbd00], R58 ;  /* 0x00bd003a04007988 */ /* 0x0041e8000800044c */
[----:B------:R-:W-:Y:S04]  /*b030*/  STS.U16 [R4+UR76+0x13d00], R74 ;  /* 0x013d004a04007988 */ /* 0x000fe8000800044c */
[----:B------:R-:W-:Y:S04]  /*b040*/  STS.U16 [R4+UR76+0x1bd00], R75 ;  /* 0x01bd004b04007988 */ /* 0x000fe8000800044c */
[----:B0-----:R-:W2:Y:S04]  /*b050*/  LDL.LU R58, [R1+0x2584] ;  /* 0x00258400013a7983 */ /* 0x001ea80000300800 */
[----:B------:R-:W-:Y:S04]  /*b060*/  STS.U16 [R7+UR76+0x180], R72 ;  /* 0x0001804807007988 */ /* 0x000fe8000800044c */
[----:B------:R0:W-:Y:S04]  /*b070*/  STS.U16 [R7+UR76+0x8180], R71 ;  /* 0x0081804707007988 */ /* 0x0001e8000800044c */
[----:B------:R-:W-:Y:S01]  /*b080*/  STS.U16 [R7+UR76+0x10180], R73 ;  /* 0x0101804907007988 */ /* 0x000fe2000800044c */
[----:B0-----:R-:W-:-:S03]  /*b090*/  IMAD R71, R90, 0xb, RZ ;  /* 0x0000000b5a477824 */ /* 0x001fc600078e02ff */
[----:B------:R0:W-:Y:S02]  /*b0a0*/  STS.U16 [R7+UR76+0x18180], R70 ;  /* 0x0181804607007988 */ /* 0x0001e4000800044c */
[----:B0-----:R-:W-:-:S05]  /*b0b0*/  IMAD.WIDE R70, R71, 0x2, R82 ;  /* 0x0000000247467825 */ /* 0x001fca00078e0252 */
[----:B------:R0:W3:Y:S01]  /*b0c0*/  @!P5 LDG.E.U16 R6, desc[UR6][R70.64] ;  /* 0x000000064606d981 */ /* 0x0000e2000c1e1500 */
[----:B------:R-:W-:-:S05]  /*b0d0*/  VIADD R4, R11, 0xfffffff1 ;  /* 0xfffffff10b047836 */ /* 0x000fca0000000000 */
[----:B------:R-:W-:Y:S01]  /*b0e0*/  ISETP.GE.U32.AND P5, PT, R4, 0x7fffff72, PT ;  /* 0x7fffff720400780c */ /* 0x000fe20003fa6070 */
[----:B------:R-:W-:-:S04]  /*b0f0*/  IMAD R4, R90, 0xc, RZ ;  /* 0x0000000c5a047824 */ /* 0x000fc800078e02ff */
[----:B------:R-:W-:Y:S01]  /*b100*/  IMAD.WIDE R74, R4, 0x2, R86 ;  /* 0x00000002044a7825 */ /* 0x000fe200078e0256 */
[----:B------:R-:W-:-:S03]  /*b110*/  PRMT R92, RZ, 0x7610, R92 ;  /* 0x00007610ff5c7816 */ /* 0x000fc6000000005c */
[----:B------:R-:W-:Y:S01]  /*b120*/  IMAD.WIDE R72, R4, 0x2, R84 ;  /* 0x0000000204487825 */ /* 0x000fe200078e0254 */
[----:B------:R-:W-:Y:S02]  /*b130*/  PRMT R93, RZ, 0x7610, R93 ;  /* 0x00007610ff5d7816 */ /* 0x000fe4000000005d */
[----:B------:R-:W3:Y:S01]  /*b140*/  @!P4 LDG.E.U16 R92, desc[UR6][R74.64] ;  /* 0x000000064a5cc981 */ /* 0x000ee2000c1e1500 */
[----:B------:R-:W-:Y:S02]  /*b150*/  PRMT R64, RZ, 0x7610, R64 ;  /* 0x00007610ff407816 */ /* 0x000fe40000000040 */
[----:B------:R-:W-:-:S06]  /*b160*/  PRMT R65, RZ, 0x7610, R65 ;  /* 0x00007610ff417816 */ /* 0x000fcc0000000041 */
[----:B------:R1:W3:Y:S04]  /*b170*/  @!P4 LDG.E.U16 R65, desc[UR6][R72.64] ;  /* 0x000000064841c981 */ /* 0x0002e8000c1e1500 */
[----:B--2---:R2:W-:Y:S04]  /*b180*/  STS.U16 [R7+UR76+0x580], R58 ;  /* 0x0005803a07007988 */ /* 0x0045e8000800044c */
[----:B----4-:R4:W-:Y:S04]  /*b190*/  STS.U16 [R7+UR76+0x8580], R68 ;  /* 0x0085804407007988 */ /* 0x0109e8000800044c */
[----:B---3--:R3:W-:Y:S04]  /*b1a0*/  STS.U16 [R7+UR76+0x10580], R91 ;  /* 0x0105805b07007988 */ /* 0x0087e8000800044c */
[----:B--2---:R-:W2:Y:S04]  /*b1b0*/  LDL.LU R58, [R1+0x2580] ;  /* 0x00258000013a7983 */ /* 0x004ea80000300800 */
[----:B------:R0:W-:Y:S04]  /*b1c0*/  STL.64 [R1+0xd48], R70 ;  /* 0x000d484601007387 */ /* 0x0001e80000100a00 */
[----:B----4-:R-:W4:Y:S04]  /*b1d0*/  LDL.LU R68, [R1+0x257c] ;  /* 0x00257c0001447983 */ /* 0x010f280000300800 */
[----:B---3--:R-:W3:Y:S04]  /*b1e0*/  LDL.LU R91, [R1+0x2578] ;  /* 0x00257800015b7983 */ /* 0x008ee80000300800 */
[----:B------:R-:W-:Y:S01]  /*b1f0*/  STL [R1+0x21f8], R59 ;  /* 0x0021f83b01007387 */ /* 0x000fe20000100800 */
[----:B0-----:R-:W-:-:S05]  /*b200*/  IMAD.WIDE R70, R4, 0x2, R82 ;  /* 0x0000000204467825 */ /* 0x001fca00078e0252 */
[----:B------:R0:W2:Y:S04]  /*b210*/  @!P4 LDG.E.U16 R64, desc[UR6][R70.64] ;  /* 0x000000064640c981 */ /* 0x0000a8000c1e1500 */
[----:B------:R0:W-:Y:S02]  /*b220*/  STL [R1+0xf88], R6 ;  /* 0x000f880601007387 */ /* 0x0001e40000100800 */
[----:B0-----:R-:W-:-:S05]  /*b230*/  IMAD.WIDE R6, R4, 0x2, R88 ;  /* 0x0000000204067825 */ /* 0x001fca00078e0258 */
[----:B------:R0:W-:Y:S04]  /*b240*/  STL.64 [R1+0xd40], R6 ;  /* 0x000d400601007387 */ /* 0x0001e80000100a00 */
[----:B------:R0:W-:Y:S04]  /*b250*/  STL.64 [R1+0xd38], R74 ;  /* 0x000d384a01007387 */ /* 0x0001e80000100a00 */
[----:B------:R-:W2:Y:S04]  /*b260*/  @!P4 LDG.E.U16 R93, desc[UR6][R6.64] ;  /* 0x00000006065dc981 */ /* 0x000ea8000c1e1500 */
[----:B0-----:R-:W3:Y:S04]  /*b270*/  LDL.LU.64 R6, [R1+0x2570] ;  /* 0x0025700001067983 */ /* 0x001ee80000300a00 */
[----:B------:R1:W-:Y:S04]  /*b280*/  STL.64 [R1+0xd30], R72 ;  /* 0x000d304801007387 */ /* 0x0003e80000100a00 */
[----:B------:R-:W4:Y:S01]  /*b290*/  LDL.LU.64 R74, [R1+0x2568] ;  /* 0x00256800014a7983 */ /* 0x000f220000300a00 */
[----:B------:R-:W-:-:S02]  /*b2a0*/  VIADD R5, R11, 0xfffffff2 ;  /* 0xfffffff20b057836 */ /* 0x000fc40000000000 */
[----:B------:R-:W-:-:S03]  /*b2b0*/  VIADD R4, R11, 0xfffffff0 ;  /* 0xfffffff00b047836 */ /* 0x000fc60000000000 */
[----:B------:R-:W-:Y:S01]  /*b2c0*/  ISETP.GE.U32.AND P2, PT, R5, 0x7fffff73, PT ;  /* 0x7fffff730500780c */ /* 0x000fe20003f46070 */
[----:B------:R0:W-:Y:S01]  /*b2d0*/  STL.64 [R1+0xd28], R70 ;  /* 0x000d284601007387 */ /* 0x0001e20000100a00 */
[----:B------:R-:W-:Y:S01]  /*b2e0*/  ISETP.GE.U32.AND P4, PT, R4, 0x7fffff71, PT ;  /* 0x7fffff710400780c */ /* 0x000fe20003f86070 */
[----:B------:R-:W-:Y:S02]  /*b2f0*/  IMAD R4, R90, 0xd, RZ ;  /* 0x0000000d5a047824 */ /* 0x000fe400078e02ff */
[----:B------:R-:W-:Y:S02]  /*b300*/  STL [R1+0x1170], R92 ;  /* 0x0011705c01007387 */ /* 0x000fe40000100800 */
[----:B-1----:R-:W-:-:S04]  /*b310*/  IMAD.WIDE R72, R4, 0x2, R84 ;  /* 0x0000000204487825 */ /* 0x002fc800078e0254 */
[C---:B0-----:R-:W-:Y:S01]  /*b320*/  IMAD.WIDE R70, R4.reuse, 0x2, R82 ;  /* 0x0000000204467825 */ /* 0x041fe200078e0252 */
[----:B--2---:R0:W-:Y:S04]  /*b330*/  STL [R1+0x1174], R93 ;  /* 0x0011745d01007387 */ /* 0x0041e80000100800 */
[----:B------:R-:W-:Y:S04]  /*b340*/  STL [R1+0x1168], R64 ;  /* 0x0011684001007387 */ /* 0x000fe80000100800 */
[----:B------:R1:W-:Y:S01]  /*b350*/  STL [R1+0x116c], R65 ;  /* 0x00116c4101007387 */ /* 0x0003e20000100800 */
[----:B---3--:R-:W-:Y:S01]  /*b360*/  PRMT R6, RZ, 0x7610, R6 ;  /* 0x00007610ff067816 */ /* 0x008fe20000000006 */
[----:B0-----:R-:W-:Y:S01]  /*b370*/  IMAD.WIDE R92, R4, 0x2, R88 ;  /* 0x00000002045c7825 */ /* 0x001fe200078e0258 */
[----:B------:R-:W-:-:S02]  /*b380*/  PRMT R7, RZ, 0x7610, R7 ;  /* 0x00007610ff077816 */ /* 0x000fc40000000007 */
[----:B----4-:R-:W-:Y:S01]  /*b390*/  PRMT R75, RZ, 0x7610, R75 ;  /* 0x00007610ff4b7816 */ /* 0x010fe2000000004b */
[----:B-1----:R-:W-:Y:S01]  /*b3a0*/  IMAD.WIDE R64, R4, 0x2, R86 ;  /* 0x0000000204407825 */ /* 0x002fe200078e0256 */
[----:B------:R-:W-:Y:S01]  /*b3b0*/  PRMT R74, RZ, 0x7610, R74 ;  /* 0x00007610ff4a7816 */ /* 0x000fe2000000004a */
[----:B------:R0:W-:Y:S04]  /*b3c0*/  STL.64 [R1+0xd20], R92 ;  /* 0x000d205c01007387 */ /* 0x0001e80000100a00 */
[----:B------:R-:W2:Y:S04]  /*b3d0*/  @!P2 LDG.E.U16 R6, desc[UR6][R70.64] ;  /* 0x000000064606a981 */ /* 0x000ea8000c1e1500 */
[----:B------:R1:W-:Y:S04]  /*b3e0*/  STL.64 [R1+0xd18], R64 ;  /* 0x000d184001007387 */ /* 0x0003e80000100a00 */
[----:B------:R-:W3:Y:S04]  /*b3f0*/  @!P2 LDG.E.U16 R75, desc[UR6][R92.64] ;  /* 0x000000065c4ba981 */ /* 0x000ee8000c1e1500 */
[----:B------:R4:W3:Y:S04]  /*b400*/  @!P2 LDG.E.U16 R7, desc[UR6][R72.64] ;  /* 0x000000064807a981 */ /* 0x0008e8000c1e1500 */
[----:B------:R-:W3:Y:S04]  /*b410*/  @!P2 LDG.E.U16 R74, desc[UR6][R64.64] ;  /* 0x00000006404aa981 */ /* 0x000ee8000c1e1500 */
[----:B0-----:R-:W3:Y:S04]  /*b420*/  LDL.LU.64 R92, [R1+0x2560] ;  /* 0x00256000015c7983 */ /* 0x001ee80000300a00 */
[----:B------:R4:W-:Y:S04]  /*b430*/  STL.64 [R1+0xd10], R72 ;  /* 0x000d104801007387 */ /* 0x0009e80000100a00 */
[----:B-1----:R-:W3:Y:S01]  /*b440*/  LDL.LU.64 R64, [R1+0x2558] ;  /* 0x0025580001407983 */ /* 0x002ee20000300a00 */
[----:B------:R-:W-:-:S03]  /*b450*/  VIADD R4, R11, 0xffffffec ;  /* 0xffffffec0b047836 */ /* 0x000fc60000000000 */
[----:B------:R0:W-:Y:S02]  /*b460*/  STL.64 [R1+0xd08], R70 ;  /* 0x000d084601007387 */ /* 0x0001e40000100a00 */
[----:B------:R-:W-:Y:S01]  /*b470*/  ISETP.GE.U32.AND P2, PT, R4, 0x7fffff6d, PT ;  /* 0x7fffff6d0400780c */ /* 0x000fe20003f46070 */
[----:B------:R-:W-:-:S04]  /*b480*/  IMAD R4, R90, 0xe, RZ ;  /* 0x0000000e5a047824 */ /* 0x000fc800078e02ff */
[----:B----4-:R-:W-:-:S04]  /*b490*/  IMAD.WIDE R72, R4, 0x2, R86 ;  /* 0x0000000204487825 */ /* 0x010fc800078e0256 */
[C---:B0-----:R-:W-:Y:S01]  /*b4a0*/  IMAD.WIDE R70, R4.reuse, 0x2, R82 ;  /* 0x0000000204467825 */ /* 0x041fe200078e0252 */
[----:B--2---:R-:W-:Y:S04]  /*b4b0*/  STL [R1+0x1258], R6 ;  /* 0x0012580601007387 */ /* 0x004fe80000100800 */
[----:B---3--:R0:W-:Y:S04]  /*b4c0*/  STL [R1+0x125c], R7 ;  /* 0x00125c0701007387 */ /* 0x0081e80000100800 */
[----:B------:R-:W-:Y:S01]  /*b4d0*/  STL [R1+0x1260], R74 ;  /* 0x0012604a01007387 */ /* 0x000fe20000100800 */
[----:B------:R-:W-:Y:S01]  /*b4e0*/  PRMT R93, RZ, 0x7610, R93 ;  /* 0x00007610ff5d7816 */ /* 0x000fe2000000005d */
[----:B0-----:R-:W-:Y:S01]  /*b4f0*/  IMAD.WIDE R6, R4, 0x2, R88 ;  /* 0x0000000204067825 */ /* 0x001fe200078e0258 */
[----:B------:R-:W-:Y:S01]  /*b500*/  PRMT R92, RZ, 0x7610, R92 ;  /* 0x00007610ff5c7816 */ /* 0x000fe2000000005c */
[----:B------:R0:W-:Y:S04]  /*b510*/  STL [R1+0x1264], R75 ;  /* 0x0012644b01007387 */ /* 0x0001e80000100800 */
[----:B------:R1:W-:Y:S01]  /*b520*/  STL.64 [R1+0xd00], R6 ;  /* 0x000d000601007387 */ /* 0x0003e20000100a00 */
[----:B------:R-:W-:-:S02]  /*b530*/  PRMT R64, RZ, 0x7610, R64 ;  /* 0x00007610ff407816 */ /* 0x000fc40000000040 */
[----:B------:R-:W-:Y:S01]  /*b540*/  PRMT R65, RZ, 0x7610, R65 ;  /* 0x00007610ff417816 */ /* 0x000fe20000000041 */
[----:B------:R-:W2:Y:S01]  /*b550*/  @!P5 LDG.E.U16 R93, desc[UR6][R6.64] ;  /* 0x00000006065dd981 */ /* 0x000ea2000c1e1500 */
[----:B0-----:R-:W-:-:S03]  /*b560*/  IMAD.WIDE R74, R4, 0x2, R84 ;  /* 0x00000002044a7825 */ /* 0x001fc600078e0254 */
[----:B------:R0:W-:Y:S04]  /*b570*/  STL.64 [R1+0xcf8], R72 ;  /* 0x000cf84801007387 */ /* 0x0001e80000100a00 */
[----:B------:R-:W3:Y:S04]  /*b580*/  @!P5 LDG.E.U16 R92, desc[UR6][R72.64] ;  /* 0x00000006485cd981 */ /* 0x000ee8000c1e1500 */
[----:B-1----:R-:W4:Y:S04]  /*b590*/  LDL.LU.64 R6, [R1+0x2550] ;  /* 0x0025500001067983 */ /* 0x002f280000300a00 */
[----:B------:R1:W-:Y:S04]  /*b5a0*/  STL.64 [R1+0xcf0], R74 ;  /* 0x000cf04a01007387 */ /* 0x0003e80000100a00 */
[----:B0-----:R-:W4:Y:S04]  /*b5b0*/  LDL.LU.64 R72, [R1+0x2548] ;  /* 0x0025480001487983 */ /* 0x001f280000300a00 */
[----:B------:R-:W4:Y:S04]  /*b5c0*/  @!P5 LDG.E.U16 R64, desc[UR6][R70.64] ;  /* 0x000000064640d981 */ /* 0x000f28000c1e1500 */
[----:B------:R1:W4:Y:S01]  /*b5d0*/  @!P5 LDG.E.U16 R65, desc[UR6][R74.64] ;  /* 0x000000064a41d981 */ /* 0x000322000c1e1500 */
[----:B------:R-:W-:-:S05]  /*b5e0*/  VIADD R4, R11, 0xffffffeb ;  /* 0xffffffeb0b047836 */ /* 0x000fca0000000000 */
[----:B------:R-:W-:Y:S01]  /*b5f0*/  ISETP.GE.U32.AND P5, PT, R4, 0x7fffff6c, PT ;  /* 0x7fffff6c0400780c */ /* 0x000fe20003fa6070 */
[----:B------:R-:W-:Y:S01]  /*b600*/  IMAD R4, R90, 0xf, RZ ;  /* 0x0000000f5a047824 */ /* 0x000fe200078e02ff */
[----:B------:R0:W-:Y:S03]  /*b610*/  STL.64 [R1+0xce8], R70 ;  /* 0x000ce84601007387 */ /* 0x0001e60000100a00 */
[----:B-1----:R-:W-:-:S04]  /*b620*/  IMAD.WIDE R74, R4, 0x2, R88 ;  /* 0x00000002044a7825 */ /* 0x002fc800078e0258 */
[C---:B0-----:R-:W-:Y:S01]  /*b630*/  IMAD.WIDE R70, R4.reuse, 0x2, R84 ;  /* 0x0000000204467825 */ /* 0x041fe200078e0254 */
[----:B---3--:R-:W-:Y:S04]  /*b640*/  STL [R1+0x12a4], R92 ;  /* 0x0012a45c01007387 */ /* 0x008fe80000100800 */
[----:B--2---:R0:W-:Y:S01]  /*b650*/  STL [R1+0x12a8], R93 ;  /* 0x0012a85d01007387 */ /* 0x0041e20000100800 */
[----:B----4-:R-:W-:Y:S02]  /*b660*/  PRMT R6, RZ, 0x7610, R6 ;  /* 0x00007610ff067816 */ /* 0x010fe40000000006 */
[----:B------:R-:W-:Y:S01]  /*b670*/  PRMT R73, RZ, 0x7610, R73 ;  /* 0x00007610ff497816 */ /* 0x000fe20000000049 */
[----:B0-----:R-:W-:Y:S01]  /*b680*/  IMAD.WIDE R92, R4, 0x2, R86 ;  /* 0x00000002045c7825 */ /* 0x001fe200078e0256 */
[----:B------:R-:W-:Y:S01]  /*b690*/  PRMT R72, RZ, 0x7610, R72 ;  /* 0x00007610ff487816 */ /* 0x000fe20000000048 */
[----:B------:R-:W-:Y:S04]  /*b6a0*/  STL [R1+0x129c], R64 ;  /* 0x00129c4001007387 */ /* 0x000fe80000100800 */
[----:B------:R0:W-:Y:S01]  /*b6b0*/  STL [R1+0x12a0], R65 ;  /* 0x0012a04101007387 */ /* 0x0001e20000100800 */
[----:B------:R-:W-:-:S03]  /*b6c0*/  PRMT R7, RZ, 0x7610, R7 ;  /* 0x00007610ff077816 */ /* 0x000fc60000000007 */
[----:B------:R1:W-:Y:S04]  /*b6d0*/  STL.64 [R1+0xce0], R74 ;  /* 0x000ce04a01007387 */ /* 0x0003e80000100a00 */
[----:B------:R2:W-:Y:S01]  /*b6e0*/  STL.64 [R1+0xcd8], R92 ;  /* 0x000cd85c01007387 */ /* 0x0005e20000100a00 */
[----:B0-----:R-:W-:-:S03]  /*b6f0*/  IMAD.WIDE R64, R4, 0x2, R82 ;  /* 0x0000000204407825 */ /* 0x001fc600078e0252 */
[----:B------:R-:W3:Y:S04]  /*b700*/  @!P4 LDG.E.U16 R73, desc[UR6][R74.64] ;  /* 0x000000064a49c981 */ /* 0x000ee8000c1e1500 */
[----:B------:R-:W4:Y:S04]  /*b710*/  @!P4 LDG.E.U16 R72, desc[UR6][R92.64] ;  /* 0x000000065c48c981 */ /* 0x000f28000c1e1500 */
[----:B------:R0:W3:Y:S04]  /*b720*/  @!P4 LDG.E.U16 R6, desc[UR6][R64.64] ;  /* 0x000000064006c981 */ /* 0x0000e8000c1e1500 */
[----:B-1----:R-:W3:Y:S04]  /*b730*/  LDL.LU.64 R74, [R1+0x2540] ;  /* 0x00254000014a7983 */ /* 0x002ee80000300a00 */
[----:B------:R-:W-:Y:S04]  /*b740*/  STL.64 [R1+0xcd0], R70 ;  /* 0x000cd04601007387 */ /* 0x000fe80000100a00 */
[----:B--2---:R-:W2:Y:S04]  /*b750*/  LDL.LU R92, [R1+0x2538] ;  /* 0x00253800015c7983 */ /* 0x004ea80000300800 */
[----:B------:R-:W2:Y:S01]  /*b760*/  @!P4 LDG.E.U16 R7, desc[UR6][R70.64] ;  /* 0x000000064607c981 */ /* 0x000ea2000c1e1500 */
[----:B------:R-:W-:-:S05]  /*b770*/  VIADD R4, R11, 0xffffffea ;  /* 0xffffffea0b047836 */ /* 0x000fca0000000000 */
[----:B------:R-:W-:Y:S01]  /*b780*/  ISETP.GE.U32.AND P4, PT, R4, 0x7fffff6b, PT ;  /* 0x7fffff6b0400780c */ /* 0x000fe20003f86070 */
[----:B------:R-:W-:Y:S01]  /*b790*/  IMAD R4, R90, 0x13, RZ ;  /* 0x000000135a047824 */ /* 0x000fe200078e02ff */
[----:B------:R0:W-:Y:S03]  /*b7a0*/  STL.64 [R1+0xcc8], R64 ;  /* 0x000cc84001007387 */ /* 0x0001e60000100a00 */
[C---:B0-----:R-:W-:Y:S01]  /*b7b0*/  IMAD.WIDE R64, R4.reuse, 0x2, R88 ;  /* 0x0000000204407825 */ /* 0x041fe200078e0258 */
[----:B----4-:R-:W-:Y:S04]  /*b7c0*/  STL [R1+0x1488], R72 ;  /* 0x0014884801007387 */ /* 0x010fe80000100800 */
[----:B---3--:R0:W-:Y:S04]  /*b7d0*/  STL [R1+0x148c], R73 ;  /* 0x00148c4901007387 */ /* 0x0081e80000100800 */
[----:B------:R-:W-:Y:S01]  /*b7e0*/  STL [R1+0x1480], R6 ;  /* 0x0014800601007387 */ /* 0x000fe20000100800 */
[----:B0-----:R-:W-:Y:S01]  /*b7f0*/  IMAD.WIDE R72, R4, 0x2, R86 ;  /* 0x0000000204487825 */ /* 0x001fe200078e0256 */
[----:B--2---:R-:W-:-:S02]  /*b800*/  PRMT R92, RZ, 0x7610, R92 ;  /* 0x00007610ff5c7816 */ /* 0x004fc4000000005c */
[----:B------:R-:W-:Y:S04]  /*b810*/  STL [R1+0x1484], R7 ;  /* 0x0014840701007387 */ /* 0x000fe80000100800 */
[----:B------:R0:W-:Y:S04]  /*b820*/  STL.64 [R1+0xc60], R64 ;  /* 0x000c604001007387 */ /* 0x0001e80000100a00 */
[----:B------:R-:W2:Y:S04]  /*b830*/  @!P2 LDG.E.U16 R92, desc[UR6][R64.64] ;  /* 0x00000006405ca981 */ /* 0x000ea8000c1e1500 */
[----:B------:R1:W-:Y:S04]  /*b840*/  STL.64 [R1+0xc58], R72 ;  /* 0x000c584801007387 */ /* 0x0003e80000100a00 */
[----:B0-----:R-:W3:Y:S01]  /*b850*/  LDL.LU.64 R64, [R1+0x2530] ;  /* 0x0025300001407983 */ /* 0x001ee20000300a00 */
[----:B------:R-:W-:Y:S01]  /*b860*/  PRMT R59, RZ, 0x7610, R59 ;  /* 0x00007610ff3b7816 */ /* 0x000fe2000000003b */
[----:B------:R-:W-:Y:S01]  /*b870*/  IMAD.WIDE R70, R4, 0x2, R84 ;  /* 0x0000000204467825 */ /* 0x000fe200078e0254 */
[----:B------:R-:W-:-:S02]  /*b880*/  PRMT R91, RZ, 0x7610, R91 ;  /* 0x00007610ff5b7816 */ /* 0x000fc4000000005b */
[----:B------:R-:W-:Y:S01]  /*b890*/  PRMT R75, RZ, 0x7610, R75 ;  /* 0x00007610ff4b7816 */ /* 0x000fe2000000004b */
[----:B------:R-:W-:Y:S01]  /*b8a0*/  IMAD.WIDE R6, R4, 0x2, R82 ;  /* 0x0000000204067825 */ /* 0x000fe200078e0252 */
[----:B------:R1:W4:Y:S03]  /*b8b0*/  @!P2 LDG.E.U16 R59, desc[UR6][R72.64] ;  /* 0x00000006483ba981 */ /* 0x000326000c1e1500 */
[----:B------:R-:W-:Y:S01]  /*b8c0*/  VIADD R4, R11, 0xffffffe9 ;  /* 0xffffffe90b047836 */ /* 0x000fe20000000000 */
[----:B------:R0:W4:Y:S04]  /*b8d0*/  @!P2 LDG.E.U16 R91, desc[UR6][R70.64] ;  /* 0x00000006465ba981 */ /* 0x000128000c1e1500 */
[----:B------:R0:W4:Y:S01]  /*b8e0*/  @!P2 LDG.E.U16 R75, desc[UR6][R6.64] ;  /* 0x00000006064ba981 */ /* 0x000122000c1e1500 */
[----:B------:R-:W-:Y:S01]  /*b8f0*/  ISETP.GE.U32.AND P2, PT, R4, 0x7fffff6a, PT ;  /* 0x7fffff6a0400780c */ /* 0x000fe20003f46070 */
[----:B------:R-:W-:-:S02]  /*b900*/  IMAD R4, R90, 0x14, RZ ;  /* 0x000000145a047824 */ /* 0x000fc400078e02ff */
[----:B------:R0:W-:Y:S01]  /*b910*/  STL.64 [R1+0xc50], R70 ;  /* 0x000c504601007387 */ /* 0x0001e20000100a00 */
[----:B------:R-:W-:Y:S02]  /*b920*/  PRMT R81, RZ, 0x7610, R81 ;  /* 0x00007610ff517816 */ /* 0x000fe40000000051 */
[----:B------:R-:W-:Y:S01]  /*b930*/  PRMT R80, RZ, 0x7610, R80 ;  /* 0x00007610ff507816 */ /* 0x000fe20000000050 */
[----:B------:R0:W-:Y:S01]  /*b940*/  STL.64 [R1+0xc48], R6 ;  /* 0x000c480601007387 */ /* 0x0001e20000100a00 */
[----:B-1----:R-:W-:-:S04]  /*b950*/  IMAD.WIDE R72, R4, 0x2, R84 ;  /* 0x0000000204487825 */ /* 0x002fc800078e0254 */
[----:B0-----:R-:W-:-:S04]  /*b960*/  IMAD.WIDE R70, R4, 0x2, R82 ;  /* 0x0000000204467825 */ /* 0x001fc800078e0252 */
[----:B------:R-:W-:-:S05]  /*b970*/  IMAD.WIDE R6, R4, 0x2, R88 ;  /* 0x0000000204067825 */ /* 0x000fca00078e0258 */
[----:B------:R-:W4:Y:S04]  /*b980*/  @!P5 LDG.E.U16 R81, desc[UR6][R6.64] ;  /* 0x000000060651d981 */ /* 0x000f28000c1e1500 */
[----:B--2---:R0:W-:Y:S04]  /*b990*/  STL [R1+0xf70], R92 ;  /* 0x000f705c01007387 */ /* 0x0041e80000100800 */
[----:B------:R1:W-:Y:S01]  /*b9a0*/  STL.64 [R1+0xc40], R6 ;  /* 0x000c400601007387 */ /* 0x0003e20000100a00 */
[----:B0-----:R-:W-:Y:S01]  /*b9b0*/  IMAD.WIDE R92, R4, 0x2, R86 ;  /* 0x00000002045c7825 */ /* 0x001fe200078e0256 */
[----:B---3--:R-:W-:-:S02]  /*b9c0*/  PRMT R64, RZ, 0x7610, R64 ;  /* 0x00007610ff407816 */ /* 0x008fc40000000040 */
[----:B------:R-:W-:Y:S02]  /*b9d0*/  PRMT R65, RZ, 0x7610, R65 ;  /* 0x00007610ff417816 */ /* 0x000fe40000000041 */
[----:B------:R0:W-:Y:S04]  /*b9e0*/  STL.64 [R1+0xc38], R92 ;  /* 0x000c385c01007387 */ /* 0x0001e80000100a00 */
[----:B------:R-:W2:Y:S04]  /*b9f0*/  @!P5 LDG.E.U16 R80, desc[UR6][R92.64] ;  /* 0x000000065c50d981 */ /* 0x000ea8000c1e1500 */
[----:B-1----:R-:W3:Y:S04]  /*ba00*/  LDL.LU.64 R6, [R1+0x2528] ;  /* 0x0025280001067983 */ /* 0x002ee80000300a00 */
[----:B------:R1:W-:Y:S04]  /*ba10*/  STL.64 [R1+0xc30], R72 ;  /* 0x000c304801007387 */ /* 0x0003e80000100a00 */
[----:B------:R-:W3:Y:S04]  /*ba20*/  @!P5 LDG.E.U16 R64, desc[UR6][R70.64] ;  /* 0x000000064640d981 */ /* 0x000ee8000c1e1500 */
[----:B0-----:R-:W3:Y:S04]  /*ba30*/  LDL.LU.64 R92, [R1+0x2520] ;  /* 0x00252000015c7983 */ /* 0x001ee80000300a00 */
[----:B------:R1:W3:Y:S01]  /*ba40*/  @!P5 LDG.E.U16 R65, desc[UR6][R72.64] ;  /* 0x000000064841d981 */ /* 0x0002e2000c1e1500 */
[----:B------:R-:W-:-:S03]  /*ba50*/  VIADD R4, R11, 0xffffffe8 ;  /* 0xffffffe80b047836 */ /* 0x000fc60000000000 */
[----:B------:R0:W-:Y:S02]  /*ba60*/  STL.64 [R1+0xc28], R70 ;  /* 0x000c284601007387 */ /* 0x0001e40000100a00 */
[----:B------:R-:W-:Y:S01]  /*ba70*/  ISETP.GE.U32.AND P5, PT, R4, 0x7fffff69, PT ;  /* 0x7fffff690400780c */ /* 0x000fe20003fa6070 */
[----:B------:R-:W-:-:S04]  /*ba80*/  IMAD R4, R90, 0x15, RZ ;  /* 0x000000155a047824 */ /* 0x000fc800078e02ff */
[----:B-1----:R-:W-:-:S04]  /*ba90*/  IMAD.WIDE R72, R4, 0x2, R86 ;  /* 0x0000000204487825 */ /* 0x002fc800078e0256 */
[C---:B0-----:R-:W-:Y:S01]  /*baa0*/  IMAD.WIDE R70, R4.reuse, 0x2, R84 ;  /* 0x0000000204467825 */ /* 0x041fe200078e0254 */
[----:B--2---:R-:W-:Y:S04]  /*bab0*/  STL [R1+0x1160], R80 ;  /* 0x0011605001007387 */ /* 0x004fe80000100800 */
[----:B----4-:R0:W-:Y:S01]  /*bac0*/  STL [R1+0x1164], R81 ;  /* 0x0011645101007387 */ /* 0x0101e20000100800 */
[----:B---3--:R-:W-:Y:S02]  /*bad0*/  PRMT R6, RZ, 0x7610, R6 ;  /* 0x00007610ff067816 */ /* 0x008fe40000000006 */
[----:B------:R-:W-:Y:S01]  /*bae0*/  PRMT R7, RZ, 0x7610, R7 ;  /* 0x00007610ff077816 */ /* 0x000fe20000000007 */
[----:B------:R-:W-:Y:S01]  /*baf0*/  STL [R1+0x1158], R64 ;  /* 0x0011584001007387 */ /* 0x000fe20000100800 */
[----:B0-----:R-:W-:Y:S01]  /*bb00*/  IMAD.WIDE R80, R4, 0x2, R88 ;  /* 0x0000000204507825 */ /* 0x001fe200078e0258 */
[----:B------:R-:W-:-:S03]  /*bb10*/  PRMT R93, RZ, 0x7610, R93 ;  /* 0x00007610ff5d7816 */ /* 0x000fc6000000005d */
[----:B------:R0:W2:Y:S01]  /*bb20*/  @!P4 LDG.E.U16 R7, desc[UR6][R70.64] ;  /* 0x000000064607c981 */ /* 0x0000a2000c1e1500 */
[----:B------:R-:W-:-:S03]  /*bb30*/  PRMT R92, RZ, 0x7610, R92 ;  /* 0x00007610ff5c7816 */ /* 0x000fc6000000005c */
[----:B------:R1:W-:Y:S04]  /*bb40*/  STL [R1+0x115c], R65 ;  /* 0x00115c4101007387 */ /* 0x0003e80000100800 */
[----:B------:R3:W-:Y:S04]  /*bb50*/  STL.64 [R1+0xc20], R80 ;  /* 0x000c205001007387 */ /* 0x0007e80000100a00 */
[----:B------:R-:W4:Y:S01]  /*bb60*/  @!P4 LDG.E.U16 R93, desc[UR6][R80.64] ;  /* 0x00000006505dc981 */ /* 0x000f22000c1e1500 */
[----:B-1----:R-:W-:-:S03]  /*bb70*/  IMAD.WIDE R64, R4, 0x2, R82 ;  /* 0x0000000204407825 */ /* 0x002fc600078e0252 */
[----:B------:R1:W-:Y:S04]  /*bb80*/  STL.64 [R1+0xc18], R72 ;  /* 0x000c184801007387 */ /* 0x0003e80000100a00 */
[----:B------:R0:W2:Y:S04]  /*bb90*/  @!P4 LDG.E.U16 R6, desc[UR6][R64.64] ;  /* 0x000000064006c981 */ /* 0x0000a8000c1e1500 */
[----:B---3--:R-:W3:Y:S04]  /*bba0*/  LDL.LU.64 R80, [R1+0x2518] ;  /* 0x0025180001507983 */ /* 0x008ee80000300a00 */
[----:B------:R0:W-:Y:S04]  /*bbb0*/  STL.64 [R1+0xc10], R70 ;  /* 0x000c104601007387 */ /* 0x0001e80000100a00 */
[----:B------:R-:W3:Y:S04]  /*bbc0*/  @!P4 LDG.E.U16 R92, desc[UR6][R72.64] ;  /* 0x00000006485cc981 */ /* 0x000ee8000c1e1500 */
[----:B-1----:R-:W4:Y:S01]  /*bbd0*/  LDL.LU.64 R72, [R1+0x2510] ;  /* 0x0025100001487983 */ /* 0x002f220000300a00 */
[----:B------:R-:W-:-:S03]  /*bbe0*/  VIADD R4, R11, 0xffffffe4 ;  /* 0xffffffe40b047836 */ /* 0x000fc60000000000 */
[----:B------:R1:W-:Y:S02]  /*bbf0*/  STL.64 [R1+0xc08], R64 ;  /* 0x000c084001007387 */ /* 0x0003e40000100a00 */
[----:B------:R-:W-:Y:S01]  /*bc00*/  ISETP.GE.U32.AND P4, PT, R4, 0x7fffff65, PT ;  /* 0x7fffff650400780c */ /* 0x000fe20003f86070 */
[----:B------:R-:W-:Y:S01]  /*bc10*/  IMAD R4, R90, 0x16, RZ ;  /* 0x000000165a047824 */ /* 0x000fe200078e02ff */
[----:B------:R-:W-:-:S03]  /*bc20*/  PRMT R52, RZ, 0x7610, R52 ;  /* 0x00007610ff347816 */ /* 0x000fc60000000034 */
[----:B0-----:R-:W-:Y:S01]  /*bc30*/  IMAD.WIDE R70, R4, 0x2, R84 ;  /* 0x0000000204467825 */ /* 0x001fe200078e0254 */
[----:B------:R-:W-:-:S03]  /*bc40*/  PRMT R53, RZ, 0x7610, R53 ;  /* 0x00007610ff357816 */ /* 0x000fc60000000035 */
[----:B-1----:R-:W-:-:S03]  /*bc50*/  IMAD.WIDE R64, R4, 0x2, R82 ;  /* 0x0000000204407825 */ /* 0x002fc600078e0252 */
[----:B------:R0:W4:Y:S04]  /*bc60*/  @!P2 LDG.E.U16 R53, desc[UR6][R70.64] ;  /* 0x000000064635a981 */ /* 0x000128000c1e1500 */
[----:B------:R1:W4:Y:S04]  /*bc70*/  @!P2 LDG.E.U16 R52, desc[UR6][R64.64] ;  /* 0x000000064034a981 */ /* 0x000328000c1e1500 */
[----:B--2---:R-:W-:Y:S04]  /*bc80*/  STL [R1+0x1248], R6 ;  /* 0x0012480601007387 */ /* 0x004fe80000100800 */
[----:B------:R2:W-:Y:S04]  /*bc90*/  STL [R1+0x124c], R7 ;  /* 0x00124c0701007387 */ /* 0x0005e80000100800 */
[----:B---3--:R-:W-:Y:S01]  /*bca0*/  STL [R1+0x1250], R92 ;  /* 0x0012505c01007387 */ /* 0x008fe20000100800 */
[----:B--2---:R-:W-:-:S03]  /*bcb0*/  IMAD.WIDE R6, R4, 0x2, R88 ;  /* 0x0000000204067825 */ /* 0x004fc600078e0258 */
[----:B----4-:R2:W-:Y:S01]  /*bcc0*/  STL [R1+0x1254], R93 ;  /* 0x0012545d01007387 */ /* 0x0105e20000100800 */
[----:B------:R-:W-:Y:S02]  /*bcd0*/  PRMT R73, RZ, 0x7610, R73 ;  /* 0x00007610ff497816 */ /* 0x000fe40000000049 */
[----:B------:R-:W-:Y:S01]  /*bce0*/  PRMT R72, RZ, 0x7610, R72 ;  /* 0x00007610ff487816 */ /* 0x000fe20000000048 */
[----:B--2---:R-:W-:Y:S01]  /*bcf0*/  IMAD.WIDE R92, R4, 0x2, R86 ;  /* 0x00000002045c7825 */ /* 0x004fe200078e0256 */
[----:B------:R2:W-:Y:S04]  /*bd00*/  STL.64 [R1+0xc00], R6 ;  /* 0x000c000601007387 */ /* 0x0005e80000100a00 */
[----:B------:R3:W-:Y:S04]  /*bd10*/  STL.64 [R1+0xbf8], R92 ;  /* 0x000bf85c01007387 */ /* 0x0007e80000100a00 */
[----:B------:R-:W4:Y:S04]  /*bd20*/  @!P2 LDG.E.U16 R73, desc[UR6][R6.64] ;  /* 0x000000060649a981 */ /* 0x000f28000c1e1500 */
[----:B------:R-:W4:Y:S04]  /*bd30*/  @!P2 LDG.E.U16 R72, desc[UR6][R92.64] ;  /* 0x000000065c48a981 */ /* 0x000f28000c1e1500 */
[----:B--2---:R-:W2:Y:S04]  /*bd40*/  LDL.LU.64 R6, [R1+0x2508] ;  /* 0x0025080001067983 */ /* 0x004ea80000300a00 */
[----:B------:R0:W-:Y:S04]  /*bd50*/  STL.64 [R1+0xbf0], R70 ;  /* 0x000bf04601007387 */ /* 0x0001e80000100a00 */
[----:B---3--:R-:W3:Y:S01]  /*bd60*/  LDL.LU.64 R92, [R1+0x2500] ;  /* 0x00250000015c7983 */ /* 0x008ee20000300a00 */
[----:B------:R-:W-:-:S04]  /*bd70*/  IADD3 R4, PT, PT, R11, -0x1d, RZ ;  /* 0xffffffe30b047810 */ /* 0x000fc80007ffe0ff */
[----:B------:R-:W-:Y:S01]  /*bd80*/  ISETP.GE.U32.AND P2, PT, R4, 0x7fffff64, PT ;  /* 0x7fffff640400780c */ /* 0x000fe20003f46070 */
[----:B------:R-:W-:Y:S01]  /*bd90*/  IMAD R4, R90, 0x17, RZ ;  /* 0x000000175a047824 */ /* 0x000fe200078e02ff */
[----:B------:R1:W-:Y:S03]  /*bda0*/  STL.64 [R1+0xbe8], R64 ;  /* 0x000be84001007387 */ /* 0x0003e60000100a00 */
[----:B0-----:R-:W-:-:S04]  /*bdb0*/  IMAD.WIDE R70, R4, 0x2, R86 ;  /* 0x0000000204467825 */ /* 0x001fc800078e0256 */
[----:B-1----:R-:W-:Y:S01]  /*bdc0*/  IMAD.WIDE R64, R4, 0x2, R84 ;  /* 0x0000000204407825 */ /* 0x002fe200078e0254 */
[----:B----4-:R-:W-:Y:S04]  /*bdd0*/  STL [R1+0x1294], R72 ;  /* 0x0012944801007387 */ /* 0x010fe80000100800 */
[----:B------:R0:W-:Y:S01]  /*bde0*/  STL [R1+0x1298], R73 ;  /* 0x0012984901007387 */ /* 0x0001e20000100800 */
[----:B--2---:R-:W-:-:S03]  /*bdf0*/  PRMT R6, RZ, 0x7610, R6 ;  /* 0x00007610ff067816 */ /* 0x004fc60000000006 */
[----:B------:R-:W-:Y:S01]  /*be00*/  STL [R1+0x128c], R52 ;  /* 0x00128c3401007387 */ /* 0x000fe20000100800 */
[----:B------:R-:W-:-:S03]  /*be10*/  PRMT R7, RZ, 0x7610, R7 ;  /* 0x00007610ff077816 */ /* 0x000fc60000000007 */
[----:B------:R1:W-:Y:S01]  /*be20*/  STL [R1+0x1290], R53 ;  /* 0x0012903501007387 */ /* 0x0003e20000100800 */
[----:B---3--:R-:W-:Y:S01]  /*be30*/  PRMT R93, RZ, 0x7610, R93 ;  /* 0x00007610ff5d7816 */ /* 0x008fe2000000005d */
[C---:B0-----:R-:W-:Y:S01]  /*be40*/  IMAD.WIDE R72, R4.reuse, 0x2, R88 ;  /* 0x0000000204487825 */ /* 0x041fe200078e0258 */
[----:B------:R-:W-:Y:S01]  /*be50*/  PRMT R92, RZ, 0x7610, R92 ;  /* 0x00007610ff5c7816 */ /* 0x000fe2000000005c */
[----:B------:R0:W2:Y:S02]  /*be60*/  @!P5 LDG.E.U16 R7, desc[UR6][R64.64] ;  /* 0x000000064007d981 */ /* 0x0000a4000c1e1500 */
[----:B-1----:R-:W-:Y:S02]  /*be70*/  IMAD.WIDE R52, R4, 0x2, R82 ;  /* 0x0000000204347825 */ /* 0x002fe400078e0252 */
[----:B------:R1:W-:Y:S04]  /*be80*/  STL.64 [R1+0xbe0], R72 ;  /* 0x000be04801007387 */ /* 0x0003e80000100a00 */
[----:B------:R3:W-:Y:S04]  /*be90*/  STL.64 [R1+0xbd8], R70 ;  /* 0x000bd84601007387 */ /* 0x0007e80000100a00 */
[----:B------:R-:W4:Y:S04]  /*bea0*/  @!P5 LDG.E.U16 R93, desc[UR6][R72.64] ;  /* 0x00000006485dd981 */ /* 0x000f28000c1e1500 */
[----:B------:R-:W2:Y:S04]  /*beb0*/  @!P5 LDG.E.U16 R92, desc[UR6][R70.64] ;  /* 0x00000006465cd981 */ /* 0x000ea8000c1e1500 */
[----:B------:R0:W4:Y:S04]  /*bec0*/  @!P5 LDG.E.U16 R6, desc[UR6][R52.64] ;  /* 0x000000063406d981 */ /* 0x000128000c1e1500 */
[----:B-1----:R-:W4:Y:S04]  /*bed0*/  LDL.LU.64 R72, [R1+0x24f8] ;  /* 0x0024f80001487983 */ /* 0x002f280000300a00 */
[----:B------:R0:W-:Y:S04]  /*bee0*/  STL.64 [R1+0xbd0], R64 ;  /* 0x000bd04001007387 */ /* 0x0001e80000100a00 */
[----:B---3--:R-:W3:Y:S01]  /*bef0*/  LDL.LU.64 R70, [R1+0x24f0] ;  /* 0x0024f00001467983 */ /* 0x008ee20000300a00 */
[----:B------:R-:W-:-:S03]  /*bf00*/  VIADD R4, R11, 0xffffffe2 ;  /* 0xffffffe20b047836 */ /* 0x000fc60000000000 */
[----:B------:R1:W-:Y:S02]  /*bf10*/  STL.64 [R1+0xbc8], R52 ;  /* 0x000bc83401007387 */ /* 0x0003e40000100a00 */
[----:B------:R-:W-:Y:S01]  /*bf20*/  ISETP.GE.U32.AND P5, PT, R4, 0x7fffff63, PT ;  /* 0x7fffff630400780c */ /* 0x000fe20003fa6070 */
[----:B------:R-:W-:Y:S01]  /*bf30*/  IMAD R4, R90, 0x1b, RZ ;  /* 0x0000001b5a047824 */ /* 0x000fe200078e02ff */
[----:B------:R-:W-:-:S03]  /*bf40*/  PRMT R74, RZ, 0x7610, R74 ;  /* 0x00007610ff4a7816 */ /* 0x000fc6000000004a */
[----:B0-----:R-:W-:-:S04]  /*bf50*/  IMAD.WIDE R64, R4, 0x2, R86 ;  /* 0x0000000204407825 */ /* 0x001fc800078e0256 */
[----:B-1----:R-:W-:Y:S01]  /*bf60*/  IMAD.WIDE R52, R4, 0x2, R84 ;  /* 0x0000000204347825 */ /* 0x002fe200078e0254 */
[----:B------:R-:W-:Y:S01]  /*bf70*/  PRMT R81, RZ, 0x7610, R81 ;  /* 0x00007610ff517816 */ /* 0x000fe20000000051 */
[----:B--2---:R-:W-:Y:S04]  /*bf80*/  STL [R1+0x1478], R92 ;  /* 0x0014785c01007387 */ /* 0x004fe80000100800 */
[----:B----4-:R0:W-:Y:S04]  /*bf90*/  STL [R1+0x147c], R93 ;  /* 0x00147c5d01007387 */ /* 0x0101e80000100800 */
[----:B------:R-:W-:Y:S01]  /*bfa0*/  STL [R1+0x1470], R6 ;  /* 0x0014700601007387 */ /* 0x000fe20000100800 */
[----:B------:R-:W-:-:S03]  /*bfb0*/  PRMT R72, RZ, 0x7610, R72 ;  /* 0x00007610ff487816 */ /* 0x000fc60000000048 */
[----:B------:R1:W-:Y:S01]  /*bfc0*/  STL [R1+0x1474], R7 ;  /* 0x0014740701007387 */ /* 0x0003e20000100800 */
[----:B0-----:R-:W-:Y:S01]  /*bfd0*/  IMAD.WIDE R92, R4, 0x2, R88 ;  /* 0x00000002045c7825 */ /* 0x001fe200078e0258 */
[----:B---3--:R-:W-:Y:S02]  /*bfe0*/  PRMT R71, RZ, 0x7610, R71 ;  /* 0x00007610ff477816 */ /* 0x008fe40000000047 */
[----:B------:R-:W2:Y:S01]  /*bff0*/  @!P4 LDG.E.U16 R72, desc[UR6][R64.64] ;  /* 0x000000064048c981 */ /* 0x000ea2000c1e1500 */
[----:B------:R-:W-:-:S03]  /*c000*/  PRMT R70, RZ, 0x7610, R70 ;  /* 0x00007610ff467816 */ /* 0x000fc60000000046 */
[----:B------:R0:W3:Y:S01]  /*c010*/  @!P4 LDG.E.U16 R74, desc[UR6][R92.64] ;  /* 0x000000065c4ac981 */ /* 0x0000e2000c1e1500 */
[----:B-1----:R-:W-:-:S03]  /*c020*/  IMAD.WIDE R6, R4, 0x2, R82 ;  /* 0x0000000204067825 */ /* 0x002fc600078e0252 */
[----:B------:R-:W4:Y:S01]  /*c030*/  @!P4 LDG.E.U16 R71, desc[UR6][R52.64] ;  /* 0x000000063447c981 */ /* 0x000f22000c1e1500 */
[----:B------:R-:W-:-:S03]  /*c040*/  VIADD R4, R11, 0xffffffe1 ;  /* 0xffffffe10b047836 */ /* 0x000fc60000000000 */
[----:B------:R1:W2:Y:S02]  /*c050*/  @!P4 LDG.E.U16 R70, desc[UR6][R6.64] ;  /* 0x000000060646c981 */ /* 0x0002a4000c1e1500 */
[----:B------:R-:W-:Y:S01]  /*c060*/  ISETP.GE.U32.AND P4, PT, R4, 0x7fffff62, PT ;  /* 0x7fffff620400780c */ /* 0x000fe20003f86070 */
[----:B------:R-:W-:Y:S01]  /*c070*/  IMAD R4, R90, 0x1c, RZ ;  /* 0x0000001c5a047824 */ /* 0x000fe200078e02ff */
[----:B------:R0:W-:Y:S04]  /*c080*/  STL.64 [R1+0xb60], R92 ;  /* 0x000b605c01007387 */ /* 0x0001e80000100a00 */
[----:B------:R-:W-:Y:S04]  /*c090*/  STL.64 [R1+0xb58], R64 ;  /* 0x000b584001007387 */ /* 0x000fe80000100a00 */
[----:B------:R-:W-:Y:S04]  /*c0a0*/  STL.64 [R1+0xb50], R52 ;  /* 0x000b503401007387 */ /* 0x000fe80000100a00 */
[----:B------:R1:W-:Y:S01]  /*c0b0*/  STL.64 [R1+0xb48], R6 ;  /* 0x000b480601007387 */ /* 0x0003e20000100a00 */
[----:B0-----:R-:W-:-:S04]  /*c0c0*/  IMAD.WIDE R92, R4, 0x2, R86 ;  /* 0x00000002045c7825 */ /* 0x001fc800078e0256 */
[----:B-1----:R-:W-:-:S05]  /*c0d0*/  IMAD.WIDE R6, R4, 0x2, R88 ;  /* 0x0000000204067825 */ /* 0x002fca00078e0258 */
[----:B------:R0:W-:Y:S04]  /*c0e0*/  STL.64 [R1+0xb40], R6 ;  /* 0x000b400601007387 */ /* 0x0001e80000100a00 */
[----:B------:R1:W-:Y:S04]  /*c0f0*/  STL.64 [R1+0xb38], R92 ;  /* 0x000b385c01007387 */ /* 0x0003e80000100a00 */
[----:B------:R-:W2:Y:S04]  /*c100*/  @!P2 LDG.E.U16 R81, desc[UR6][R6.64] ;  /* 0x000000060651a981 */ /* 0x000ea8000c1e1500 */
[----:B0-----:R-:W2:Y:S01]  /*c110*/  LDL.LU.64 R6, [R1+0x24e8] ;  /* 0x0024e80001067983 */ /* 0x001ea20000300a00 */
[----:B------:R-:W-:Y:S01]  /*c120*/  PRMT R2, RZ, 0x7610, R2 ;  /* 0x00007610ff027816 */ /* 0x000fe20000000002 */
[----:B------:R-:W-:Y:S01]  /*c130*/  IMAD.WIDE R52, R4, 0x2, R82 ;  /* 0x0000000204347825 */ /* 0x000fe200078e0252 */
[----:B------:R-:W-:-:S02]  /*c140*/  PRMT R3, RZ, 0x7610, R3 ;  /* 0x00007610ff037816 */ /* 0x000fc40000000003 */
[----:B------:R-:W-:Y:S01]  /*c150*/  PRMT R80, RZ, 0x7610, R80 ;  /* 0x00007610ff507816 */ /* 0x000fe20000000050 */
[----:B------:R-:W-:Y:S01]  /*c160*/  IMAD.WIDE R64, R4, 0x2, R84 ;  /* 0x0000000204407825 */ /* 0x000fe200078e0254 */
[----:B------:R-:W3:Y:S03]  /*c170*/  @!P2 LDG.E.U16 R2, desc[UR6][R52.64] ;  /* 0x000000063402a981 */ /* 0x000ee6000c1e1500 */
[----:B------:R-:W-:Y:S01]  /*c180*/  VIADD R4, R11, 0xffffffe0 ;  /* 0xffffffe00b047836 */ /* 0x000fe20000000000 */
[----:B------:R0:W3:Y:S04]  /*c190*/  @!P2 LDG.E.U16 R3, desc[UR6][R64.64] ;  /* 0x000000064003a981 */ /* 0x0000e8000c1e1500 */
[----:B------:R0:W-:Y:S04]  /*c1a0*/  STL.64 [R1+0xb30], R64 ;  /* 0x000b304001007387 */ /* 0x0001e80000100a00 */
[----:B------:R-:W4:Y:S01]  /*c1b0*/  @!P2 LDG.E.U16 R80, desc[UR6][R92.64] ;  /* 0x000000065c50a981 */ /* 0x000f22000c1e1500 */
[----:B------:R-:W-:Y:S01]  /*c1c0*/  ISETP.GE.U32.AND P2, PT, R4, 0x7fffff61, PT ;  /* 0x7fffff610400780c */ /* 0x000fe20003f46070 */
[----:B------:R-:W-:-:S02]  /*c1d0*/  IMAD R4, R90, 0x1d, RZ ;  /* 0x0000001d5a047824 */ /* 0x000fc400078e02ff */
[----:B-1----:R-:W4:Y:S02]  /*c1e0*/  LDL.LU.64 R92, [R1+0x24e0] ;  /* 0x0024e000015c7983 */ /* 0x002f240000300a00 */
[C---:B0-----:R-:W-:Y:S02]  /*c1f0*/  IMAD.WIDE R64, R4.reuse, 0x2, R84 ;  /* 0x0000000204407825 */ /* 0x041fe400078e0254 */
[----:B------:R0:W-:Y:S02]  /*c200*/  STL.64 [R1+0xb28], R52 ;  /* 0x000b283401007387 */ /* 0x0001e40000100a00 */
[----:B0-----:R-:W-:Y:S01]  /*c210*/  IMAD.WIDE R52, R4, 0x2, R82 ;  /* 0x0000000204347825 */ /* 0x001fe200078e0252 */
[----:B--2---:R-:W-:Y:S02]  /*c220*/  PRMT R6, RZ, 0x7610, R6 ;  /* 0x00007610ff067816 */ /* 0x004fe40000000006 */
[----:B------:R-:W-:-:S04]  /*c230*/  PRMT R7, RZ, 0x7610, R7 ;  /* 0x00007610ff077816 */ /* 0x000fc80000000007 */
[----:B------:R-:W2:Y:S04]  /*c240*/  @!P5 LDG.E.U16 R6, desc[UR6][R52.64] ;  /* 0x000000063406d981 */ /* 0x000ea8000c1e1500 */
[----:B------:R-:W2:Y:S04]  /*c250*/  @!P5 LDG.E.U16 R7, desc[UR6][R64.64] ;  /* 0x000000064007d981 */ /* 0x000ea8000c1e1500 */
[----:B---3--:R-:W-:Y:S04]  /*c260*/  STL [R1+0x1148], R2 ;  /* 0x0011480201007387 */ /* 0x008fe80000100800 */
[----:B------:R0:W-:Y:S04]  /*c270*/  STL [R1+0x114c], R3 ;  /* 0x00114c0301007387 */ /* 0x0001e80000100800 */
[----:B----4-:R-:W-:Y:S04]  /*c280*/  STL [R1+0x1150], R80 ;  /* 0x0011505001007387 */ /* 0x010fe80000100800 */
[----:B------:R1:W-:Y:S01]  /*c290*/  STL [R1+0x1154], R81 ;  /* 0x0011545101007387 */ /* 0x0003e20000100800 */
[----:B0-----:R-:W-:Y:S01]  /*c2a0*/  IMAD.WIDE R2, R4, 0x2, R88 ;  /* 0x0000000204027825 */ /* 0x001fe200078e0258 */
[----:B------:R-:W-:-:S02]  /*c2b0*/  PRMT R93, RZ, 0x7610, R93 ;  /* 0x00007610ff5d7816 */ /* 0x000fc4000000005d */
[----:B------:R-:W-:Y:S01]  /*c2c0*/  PRMT R92, RZ, 0x7610, R92 ;  /* 0x00007610ff5c7816 */ /* 0x000fe2000000005c */
[----:B-1----:R-:W-:Y:S01]  /*c2d0*/  IMAD.WIDE R80, R4, 0x2, R86 ;  /* 0x0000000204507825 */ /* 0x002fe200078e0256 */
[----:B------:R0:W-:Y:S03]  /*c2e0*/  STL.64 [R1+0xb20], R2 ;  /* 0x000b200201007387 */ /* 0x0001e60000100a00 */
[----:B------:R-:W-:Y:S01]  /*c2f0*/  VIADD R4, R11, 0xffffffdc ;  /* 0xffffffdc0b047836 */ /* 0x000fe20000000000 */
[----:B------:R1:W-:Y:S04]  /*c300*/  STL.64 [R1+0xb18], R80 ;  /* 0x000b185001007387 */ /* 0x0003e80000100a00 */
[----:B------:R-:W3:Y:S04]  /*c310*/  @!P5 LDG.E.U16 R93, desc[UR6][R2.64] ;  /* 0x00000006025dd981 */ /* 0x000ee8000c1e1500 */
[----:B------:R-:W4:Y:S01]  /*c320*/  @!P5 LDG.E.U16 R92, desc[UR6][R80.64] ;  /* 0x00000006505cd981 */ /* 0x000f22000c1e1500 */
[----:B------:R-:W-:Y:S01]  /*c330*/  ISETP.GE.U32.AND P5, PT, R4, 0x7fffff5d, PT ;  /* 0x7fffff5d0400780c */ /* 0x000fe20003fa6070 */
[----:B------:R-:W-:-:S02]  /*c340*/  IMAD R4, R90, 0x1e, RZ ;  /* 0x0000001e5a047824 */ /* 0x000fc400078e02ff */
[----:B0-----:R-:W3:Y:S04]  /*c350*/  LDL.LU.64 R2, [R1+0x24d8] ;  /* 0x0024d80001027983 */ /* 0x001ee80000300a00 */
[----:B------:R-:W-:Y:S01]  /*c360*/  STL.64 [R1+0xb10], R64 ;  /* 0x000b104001007387 */ /* 0x000fe20000100a00 */
[----:B------:R-:W-:-:S03]  /*c370*/  PRMT R68, RZ, 0x7610, R68 ;  /* 0x00007610ff447816 */ /* 0x000fc60000000044 */
[----:B-1----:R-:W3:Y:S04]  /*c380*/  LDL.LU.64 R80, [R1+0x24d0] ;  /* 0x0024d00001507983 */ /* 0x002ee80000300a00 */
[----:B------:R-:W-:Y:S04]  /*c390*/  STL.64 [R1+0xb08], R52 ;  /* 0x000b083401007387 */ /* 0x000fe80000100a00 */
[----:B--2---:R-:W-:Y:S04]  /*c3a0*/  STL [R1+0x1238], R6 ;  /* 0x0012380601007387 */ /* 0x004fe80000100800 */
[----:B------:R0:W-:Y:S02]  /*c3b0*/  STL [R1+0x123c], R7 ;  /* 0x00123c0701007387 */ /* 0x0001e40000100800 */
[----:B0-----:R-:W-:-:S05]  /*c3c0*/  IMAD.WIDE R6, R4, 0x2, R88 ;  /* 0x0000000204067825 */ /* 0x001fca00078e0258 */
[----:B------:R-:W2:Y:S01]  /*c3d0*/  @!P4 LDG.E.U16 R68, desc[UR6][R6.64] ;  /* 0x000000060644c981 */ /* 0x000ea2000c1e1500 */
[----:B------:R-:W-:Y:S01]  /*c3e0*/  PRMT R56, RZ, 0x7610, R56 ;  /* 0x00007610ff387816 */ /* 0x000fe20000000038 */
[----:B------:R-:W-:Y:S01]  /*c3f0*/  IMAD.WIDE R52, R4, 0x2, R82 ;  /* 0x0000000204347825 */ /* 0x000fe200078e0252 */
[----:B------:R-:W-:-:S03]  /*c400*/  PRMT R57, RZ, 0x7610, R57 ;  /* 0x00007610ff397816 */ /* 0x000fc60000000039 */
[----:B------:R-:W-:-:S05]  /*c410*/  IMAD.WIDE R64, R4, 0x2, R84 ;  /* 0x0000000204407825 */ /* 0x000fca00078e0254 */
[----:B------:R-:W2:Y:S04]  /*c420*/  @!P4 LDG.E.U16 R56, desc[UR6][R64.64] ;  /* 0x000000064038c981 */ /* 0x000ea8000c1e1500 */
[----:B----4-:R-:W-:Y:S04]  /*c430*/  STL [R1+0x1240], R92 ;  /* 0x0012405c01007387 */ /* 0x010fe80000100800 */
[----:B---3--:R0:W-:Y:S04]  /*c440*/  STL [R1+0x1244], R93 ;  /* 0x0012445d01007387 */ /* 0x0081e80000100800 */
[----:B------:R1:W-:Y:S01]  /*c450*/  STL.64 [R1+0xb00], R6 ;  /* 0x000b000601007387 */ /* 0x0003e20000100a00 */
[----:B0-----:R-:W-:Y:S01]  /*c460*/  IMAD.WIDE R92, R4, 0x2, R86 ;  /* 0x00000002045c7825 */ /* 0x001fe200078e0256 */
[----:B------:R-:W-:-:S04]  /*c470*/  PRMT R80, RZ, 0x7610, R80 ;  /* 0x00007610ff507816 */ /* 0x000fc80000000050 */
[----:B------:R-:W-:Y:S04]  /*c480*/  STL.64 [R1+0xaf8], R92 ;  /* 0x000af85c01007387 */ /* 0x000fe80000100a00 */
[----:B-1----:R-:W3:Y:S04]  /*c490*/  LDL.LU.64 R6, [R1+0x24c8] ;  /* 0x0024c80001067983 */ /* 0x002ee80000300a00 */
[----:B------:R-:W4:Y:S04]  /*c4a0*/  @!P4 LDG.E.U16 R80, desc[UR6][R52.64] ;  /* 0x000000063450c981 */ /* 0x000f28000c1e1500 */
[----:B------:R0:W3:Y:S04]  /*c4b0*/  @!P4 LDG.E.U16 R57, desc[UR6][R92.64] ;  /* 0x000000065c39c981 */ /* 0x0000e8000c1e1500 */
[----:B--2---:R1:W-:Y:S04]  /*c4c0*/  STL [R1+0x1288], R68 ;  /* 0x0012884401007387 */ /* 0x0043e80000100800 */
[----:B-1----:R-:W2:Y:S01]  /*c4d0*/  LDL.LU R68, [R1+0x24c0] ;  /* 0x0024c00001447983 */ /* 0x002ea20000300800 */
[----:B------:R-:W-:-:S05]  /*c4e0*/  VIADD R4, R11, 0xffffffdb ;  /* 0xffffffdb0b047836 */ /* 0x000fca0000000000 */
[----:B------:R-:W-:Y:S01]  /*c4f0*/  ISETP.GE.U32.AND P4, PT, R4, 0x7fffff5c, PT ;  /* 0x7fffff5c0400780c */ /* 0x000fe20003f86070 */
[----:B------:R-:W-:Y:S01]  /*c500*/  IMAD R4, R90, 0x1f, RZ ;  /* 0x0000001f5a047824 */ /* 0x000fe200078e02ff */
[----:B------:R1:W-:Y:S03]  /*c510*/  STL.64 [R1+0xaf0], R64 ;  /* 0x000af04001007387 */ /* 0x0003e60000100a00 */
[C---:B0-----:R-:W-:Y:S01]  /*c520*/  IMAD.WIDE R92, R4.reuse, 0x2, R86 ;  /* 0x00000002045c7825 */ /* 0x041fe200078e0256 */
[----:B------:R-:W-:Y:S01]  /*c530*/  STL.64 [R1+0xae8], R52 ;  /* 0x000ae83401007387 */ /* 0x000fe20000100a00 */
[----:B------:R-:W-:Y:S02]  /*c540*/  PRMT R54, RZ, 0x7610, R54 ;  /* 0x00007610ff367816 */ /* 0x000fe40000000036 */
[----:B------:R-:W-:Y:S01]  /*c550*/  PRMT R55, RZ, 0x7610, R55 ;  /* 0x00007610ff377816 */ /* 0x000fe20000000037 */
[----:B-1----:R-:W-:-:S05]  /*c560*/  IMAD.WIDE R64, R4, 0x2, R88 ;  /* 0x0000000204407825 */ /* 0x002fca00078e0258 */
[----:B------:R0:W2:Y:S04]  /*c570*/  @!P2 LDG.E.U16 R55, desc[UR6][R92.64] ;  /* 0x000000065c37a981 */ /* 0x0000a8000c1e1500 */
[----:B----4-:R-:W-:Y:S04]  /*c580*/  STL [R1+0x2148], R80 ;  /* 0x0021485001007387 */ /* 0x010fe80000100800 */
[----:B------:R-:W-:Y:S04]  /*c590*/  STL [R1+0x1280], R56 ;  /* 0x0012803801007387 */ /* 0x000fe80000100800 */
[----:B---3--:R1:W-:Y:S04]  /*c5a0*/  STL [R1+0x1284], R57 ;  /* 0x0012843901007387 */ /* 0x0083e80000100800 */
[----:B------:R3:W-:Y:S04]  /*c5b0*/  STL.64 [R1+0xae0], R64 ;  /* 0x000ae04001007387 */ /* 0x0007e80000100a00 */
[----:B------:R0:W-:Y:S01]  /*c5c0*/  STL.64 [R1+0xad8], R92 ;  /* 0x000ad85c01007387 */ /* 0x0001e20000100a00 */
[----:B-1----:R-:W-:-:S05]  /*c5d0*/  IMAD.WIDE R56, R4, 0x2, R84 ;  /* 0x0000000204387825 */ /* 0x002fca00078e0254 */
[----:B------:R-:W4:Y:S01]  /*c5e0*/  @!P2 LDG.E.U16 R54, desc[UR6][R56.64] ;  /* 0x000000063836a981 */ /* 0x000f22000c1e1500 */
[----:B--2---:R-:W-:-:S06]  /*c5f0*/  PRMT R68, RZ, 0x7610, R68 ;  /* 0x00007610ff447816 */ /* 0x004fcc0000000044 */
[----:B------:R-:W2:Y:S04]  /*c600*/  @!P2 LDG.E.U16 R68, desc[UR6][R64.64] ;  /* 0x000000064044a981 */ /* 0x000ea8000c1e1500 */
[----:B---3--:R-:W3:Y:S01]  /*c610*/  LDL.LU.64 R64, [R1+0x24b8] ;  /* 0x0024b80001407983 */ /* 0x008ee20000300a00 */
[----:B------:R-:W-:Y:S01]  /*c620*/  PRMT R7, RZ, 0x7610, R7 ;  /* 0x00007610ff077816 */ /* 0x000fe20000000007 */
[----:B------:R-:W-:-:S04]  /*c630*/  IMAD.WIDE R52, R4, 0x2, R82 ;  /* 0x0000000204347825 */ /* 0x000fc800078e0252 */
[----:B------:R-:W-:Y:S01]  /*c640*/  VIADD R4, R11, 0xffffffda ;  /* 0xffffffda0b047836 */ /* 0x000fe20000000000 */
[----:B------:R1:W4:Y:S04]  /*c650*/  @!P2 LDG.E.U16 R7, desc[UR6][R52.64] ;  /* 0x000000063407a981 */ /* 0x000328000c1e1500 */
[----:B------:R-:W-:Y:S01]  /*c660*/  ISETP.GE.U32.AND P2, PT, R4, 0x7fffff5b, PT ;  /* 0x7fffff5b0400780c */ /* 0x000fe20003f46070 */
[----:B------:R-:W-:Y:S01]  /*c670*/  IMAD R4, R90, 0x23, RZ ;  /* 0x000000235a047824 */ /* 0x000fe200078e02ff */
[----:B------:R-:W-:-:S03]  /*c680*/  PRMT R6, RZ, 0x7610, R6 ;  /* 0x00007610ff067816 */ /* 0x000fc60000000006 */
[----:B0-----:R-:W-:Y:S01]  /*c690*/  IMAD.WIDE R92, R4, 0x2, R88 ;  /* 0x00000002045c7825 */ /* 0x001fe200078e0258 */
[----:B--2---:R0:W-:Y:S04]  /*c6a0*/  STL [R1+0x146c], R68 ;  /* 0x00146c4401007387 */ /* 0x0041e80000100800 */
[----:B0-----:R-:W2:Y:S01]  /*c6b0*/  LDL.LU R68, [R1+0x24b0] ;  /* 0x0024b00001447983 */ /* 0x001ea20000300800 */
[----:B---3--:R-:W-:-:S03]  /*c6c0*/  PRMT R65, RZ, 0x7610, R65 ;  /* 0x00007610ff417816 */ /* 0x008fc60000000041 */
[----:B------:R0:W-:Y:S04]  /*c6d0*/  STL.64 [R1+0xad0], R56 ;  /* 0x000ad03801007387 */ /* 0x0001e80000100a00 */
[----:B------:R1:W-:Y:S04]  /*c6e0*/  STL.64 [R1+0xac8], R52 ;  /* 0x000ac83401007387 */ /* 0x0003e80000100a00 */
[----:B----4-:R-:W-:Y:S01]  /*c6f0*/  STL [R1+0x1464], R54 ;  /* 0x0014643601007387 */ /* 0x010fe20000100800 */
[----:B0-----:R-:W-:-:S03]  /*c700*/  IMAD.WIDE R56, R4, 0x2, R86 ;  /* 0x0000000204387825 */ /* 0x001fc600078e0256 */
[----:B------:R-:W-:Y:S01]  /*c710*/  STL [R1+0x1468], R55 ;  /* 0x0014683701007387 */ /* 0x000fe20000100800 */
[----:B-1----:R-:W-:-:S03]  /*c720*/  IMAD.WIDE R52, R4, 0x2, R82 ;  /* 0x0000000204347825 */ /* 0x002fc600078e0252 */
[----:B------:R0:W-:Y:S04]  /*c730*/  STL.64 [R1+0xa60], R92 ;  /* 0x000a605c01007387 */ /* 0x0001e80000100a00 */
[----:B------:R1:W-:Y:S04]  /*c740*/  STL.64 [R1+0xa58], R56 ;  /* 0x000a583801007387 */ /* 0x0003e80000100a00 */
[----:B------:R-:W3:Y:S04]  /*c750*/  @!P5 LDG.E.U16 R65, desc[UR6][R92.64] ;  /* 0x000000065c41d981 */ /* 0x000ee8000c1e1500 */
[----:B------:R-:W4:Y:S04]  /*c760*/  @!P5 LDG.E.U16 R6, desc[UR6][R52.64] ;  /* 0x000000063406d981 */ /* 0x000f28000c1e1500 */
[----:B0-----:R-:W2:Y:S01]  /*c770*/  LDL.LU.64 R92, [R1+0x24a8] ;  /* 0x0024a800015c7983 */ /* 0x001ea20000300a00 */
[----:B------:R-:W-:Y:S01]  /*c780*/  PRMT R64, RZ, 0x7610, R64 ;  /* 0x00007610ff407816 */ /* 0x000fe20000000040 */
[----:B------:R-:W-:Y:S01]  /*c790*/  IMAD.WIDE R54, R4, 0x2, R84 ;  /* 0x0000000204367825 */ /* 0x000fe200078e0254 */
[----:B------:R-:W-:-:S03]  /*c7a0*/  PRMT R58, RZ, 0x7610, R58 ;  /* 0x00007610ff3a7816 */ /* 0x000fc6000000003a */
[----:B------:R-:W-:Y:S01]  /*c7b0*/  VIADD R4, R11, 0xffffffd9 ;  /* 0xffffffd90b047836 */ /* 0x000fe20000000000 */
[----:B------:R1:W3:Y:S04]  /*c7c0*/  @!P5 LDG.E.U16 R64, desc[UR6][R56.64] ;  /* 0x000000063840d981 */ /* 0x0002e8000c1e1500 */
[----:B------:R0:W3:Y:S01]  /*c7d0*/  @!P5 LDG.E.U16 R58, desc[UR6][R54.64] ;  /* 0x00000006363ad981 */ /* 0x0000e2000c1e1500 */
[----:B------:R-:W-:Y:S01]  /*c7e0*/  ISETP.GE.U32.AND P5, PT, R4, 0x7fffff5a, PT ;  /* 0x7fffff5a0400780c */ /* 0x000fe20003fa6070 */
[----:B------:R-:W-:Y:S01]  /*c7f0*/  IMAD R4, R90, 0x24, RZ ;  /* 0x000000245a047824 */ /* 0x000fe200078e02ff */
[----:B------:R-:W-:Y:S01]  /*c800*/  PRMT R2, RZ, 0x7610, R2 ;  /* 0x00007610ff027816 */ /* 0x000fe20000000002 */
[----:B------:R0:W-:Y:S01]  /*c810*/  STL.64 [R1+0xa50], R54 ;  /* 0x000a503601007387 */ /* 0x0001e20000100a00 */
[----:B------:R-:W-:Y:S01]  /*c820*/  PRMT R3, RZ, 0x7610, R3 ;  /* 0x00007610ff037816 */ /* 0x000fe20000000003 */
[----:B-1----:R-:W-:-:S02]  /*c830*/  IMAD.WIDE R56, R4, 0x2, R88 ;  /* 0x0000000204387825 */ /* 0x002fc400078e0258 */
[----:B------:R1:W-:Y:S04]  /*c840*/  STL.64 [R1+0xa48], R52 ;  /* 0x000a483401007387 */ /* 0x0003e80000100a00 */
[----:B------:R-:W-:Y:S01]  /*c850*/  STL [R1+0x1460], R7 ;  /* 0x0014600701007387 */ /* 0x000fe20000100800 */
[----:B0-----:R-:W-:-:S04]  /*c860*/  IMAD.WIDE R54, R4, 0x2, R84 ;  /* 0x0000000204367825 */ /* 0x001fc800078e0254 */
[----:B-1----:R-:W-:Y:S01]  /*c870*/  IMAD.WIDE R52, R4, 0x2, R82 ;  /* 0x0000000204347825 */ /* 0x002fe200078e0252 */
[----:B------:R-:W3:Y:S04]  /*c880*/  @!P4 LDG.E.U16 R3, desc[UR6][R54.64] ;  /* 0x000000063603c981 */ /* 0x000ee8000c1e1500 */
[----:B------:R-:W3:Y:S04]  /*c890*/  @!P4 LDG.E.U16 R2, desc[UR6][R52.64] ;  /* 0x000000063402c981 */ /* 0x000ee8000c1e1500 */
[----:B----4-:R0:W-:Y:S01]  /*c8a0*/  STL [R1+0x1094], R6 ;  /* 0x0010940601007387 */ /* 0x0101e20000100800 */
[----:B--2---:R-:W-:-:S02]  /*c8b0*/  PRMT R93, RZ, 0x7610, R93 ;  /* 0x00007610ff5d7816 */ /* 0x004fc4000000005d */
[----:B------:R-:W-:Y:S01]  /*c8c0*/  PRMT R92, RZ, 0x7610, R92 ;  /* 0x00007610ff5c7816 */ /* 0x000fe2000000005c */
[----:B0-----:R-:W-:Y:S01]  /*c8d0*/  IMAD.WIDE R6, R4, 0x2, R86 ;  /* 0x0000000204067825 */ /* 0x001fe200078e0256 */
[----:B------:R0:W-:Y:S04]  /*c8e0*/  STL.64 [R1+0xa40], R56 ;  /* 0x000a403801007387 */ /* 0x0001e80000100a00 */
[----:B------:R1:W-:Y:S04]  /*c8f0*/  STL.64 [R1+0xa38], R6 ;  /* 0x000a380601007387 */ /* 0x0003e80000100a00 */
[----:B------:R-:W2:Y:S04]  /*c900*/  @!P4 LDG.E.U16 R93, desc[UR6][R56.64] ;  /* 0x00000006385dc981 */ /* 0x000ea8000c1e1500 */
[----:B------:R-:W4:Y:S04]  /*c910*/  @!P4 LDG.E.U16 R92, desc[UR6][R6.64] ;  /* 0x00000006065cc981 */ /* 0x000f28000c1e1500 */
[----:B0-----:R-:W2:Y:S01]  /*c920*/  LDL.LU.64 R56, [R1+0x24a0] ;  /* 0x0024a00001387983 */ /* 0x001ea20000300a00 */
[----:B------:R-:W-:-:S03]  /*c930*/  VIADD R4, R11, 0xffffffd8 ;  /* 0xffffffd80b047836 */ /* 0x000fc60000000000 */
[----:B------:R-:W-:Y:S02]  /*c940*/  STL.64 [R1+0xa30], R54 ;  /* 0x000a303601007387 */ /* 0x000fe40000100a00 */
[----:B------:R-:W-:Y:S02]  /*c950*/  ISETP.GE.U32.AND P4, PT, R4, 0x7fffff59, PT ;  /* 0x7fffff590400780c */ /* 0x000fe40003f86070 */
[----:B-1----:R-:W2:Y:S01]  /*c960*/  LDL.LU.64 R6, [R1+0x2498] ;  /* 0x0024980001067983 */ /* 0x002ea20000300a00 */
[----:B------:R-:W-:-:S03]  /*c970*/  IMAD R4, R90, 0x25, RZ ;  /* 0x000000255a047824 */ /* 0x000fc600078e02ff */
[----:B------:R-:W-:Y:S04]  /*c980*/  STL.64 [R1+0xa28], R52 ;  /* 0x000a283401007387 */ /* 0x000fe80000100a00 */
[----:B---3--:R-:W-:Y:S04]  /*c990*/  STL [R1+0x1138], R2 ;  /* 0x0011380201007387 */ /* 0x008fe80000100800 */
[----:B------:R0:W-:Y:S02]  /*c9a0*/  STL [R1+0x113c], R3 ;  /* 0x00113c0301007387 */ /* 0x0001e40000100800 */
[----:B0-----:R-:W-:-:S02]  /*c9b0*/  IMAD.WIDE R2, R4, 0x2, R88 ;  /* 0x0000000204027825 */ /* 0x001fc400078e0258 */
[----:B----4-:R-:W-:Y:S04]  /*c9c0*/  STL [R1+0x1140], R92 ;  /* 0x0011405c01007387 */ /* 0x010fe80000100800 */
[----:B--2---:R0:W-:Y:S01]  /*c9d0*/  STL [R1+0x1144], R93 ;  /* 0x0011445d01007387 */ /* 0x0041e20000100800 */
[----:B------:R-:W-:Y:S02]  /*c9e0*/  PRMT R56, RZ, 0x7610, R56 ;  /* 0x00007610ff387816 */ /* 0x000fe40000000038 */
[----:B------:R-:W-:Y:S01]  /*c9f0*/  PRMT R57, RZ, 0x7610, R57 ;  /* 0x00007610ff397816 */ /* 0x000fe20000000039 */
[----:B0-----:R-:W-:-:S05]  /*ca00*/  IMAD.WIDE R92, R4, 0x2, R86 ;  /* 0x00000002045c7825 */ /* 0x001fca00078e0256 */
[----:B------:R-:W2:Y:S04]  /*ca10*/  @!P2 LDG.E.U16 R57, desc[UR6][R2.64] ;  /* 0x000000060239a981 */ /* 0x000ea8000c1e1500 */
[----:B------:R-:W3:Y:S01]  /*ca20*/  @!P2 LDG.E.U16 R56, desc[UR6][R92.64] ;  /* 0x000000065c38a981 */ /* 0x000ee2000c1e1500 */
[----:B------:R-:W-:Y:S01]  /*ca30*/  PRMT R7, RZ, 0x7610, R7 ;  /* 0x00007610ff077816 */ /* 0x000fe20000000007 */
[----:B------:R-:W-:Y:S01]  /*ca40*/  IMAD.WIDE R54, R4, 0x2, R84 ;  /* 0x0000000204367825 */ /* 0x000fe200078e0254 */
[----:B------:R-:W-:-:S03]  /*ca50*/  PRMT R6, RZ, 0x7610, R6 ;  /* 0x00007610ff067816 */ /* 0x000fc60000000006 */
[----:B------:R-:W-:Y:S01]  /*ca60*/  IMAD.WIDE R52, R4, 0x2, R82 ;  /* 0x0000000204347825 */ /* 0x000fe200078e0252 */
[----:B------:R0:W-:Y:S03]  /*ca70*/  STL.64 [R1+0xa20], R2 ;  /* 0x000a200201007387 */ /* 0x0001e60000100a00 */
[----:B------:R-:W-:Y:S01]  /*ca80*/  VIADD R4, R11, 0xffffffd4 ;  /* 0xffffffd40b047836 */ /* 0x000fe20000000000 */
[----:B------:R1:W-:Y:S04]  /*ca90*/  STL.64 [R1+0xa18], R92 ;  /* 0x000a185c01007387 */ /* 0x0003e80000100a00 */
[----:B------:R-:W4:Y:S04]  /*caa0*/  @!P2 LDG.E.U16 R7, desc[UR6][R54.64] ;  /* 0x000000063607a981 */ /* 0x000f28000c1e1500 */
[----:B0-----:R-:W4:Y:S04]  /*cab0*/  LDL.LU.64 R2, [R1+0x2490] ;  /* 0x0024900001027983 */ /* 0x001f280000300a00 */
[----:B------:R-:W4:Y:S01]  /*cac0*/  @!P2 LDG.E.U16 R6, desc[UR6][R52.64] ;  /* 0x000000063406a981 */ /* 0x000f22000c1e1500 */
[----:B------:R-:W-:Y:S01]  /*cad0*/  ISETP.GE.U32.AND P2, PT, R4, 0x7fffff55, PT ;  /* 0x7fffff550400780c */ /* 0x000fe20003f46070 */
[----:B------:R-:W-:-:S02]  /*cae0*/  IMAD R4, R90, 0x26, RZ ;  /* 0x000000265a047824 */ /* 0x000fc400078e02ff */
[----:B------:R-:W-:Y:S01]  /*caf0*/  STL.64 [R1+0xa10], R54 ;  /* 0x000a103601007387 */ /* 0x000fe20000100a00 */
[----:B------:R-:W-:-:S03]  /*cb00*/  PRMT R68, RZ, 0x7610, R68 ;  /* 0x00007610ff447816 */ /* 0x000fc60000000044 */
[----:B-1----:R-:W4:Y:S04]  /*cb10*/  LDL.LU R92, [R1+0x2488] ;  /* 0x00248800015c7983 */ /* 0x002f280000300800 */
[----:B------:R-:W-:Y:S04]  /*cb20*/  STL.64 [R1+0xa08], R52 ;  /* 0x000a083401007387 */ /* 0x000fe80000100a00 */
[----:B---3--:R-:W-:Y:S04]  /*cb30*/  STL [R1+0x1230], R56 ;  /* 0x0012303801007387 */ /* 0x008fe80000100800 */
[----:B--2---:R0:W-:Y:S02]  /*cb40*/  STL [R1+0x1234], R57 ;  /* 0x0012343901007387 */ /* 0x0041e40000100800 */
[----:B0-----:R-:W-:-:S05]  /*cb50*/  IMAD.WIDE R56, R4, 0x2, R88 ;  /* 0x0000000204387825 */ /* 0x001fca00078e0258 */
[----:B------:R-:W2:Y:S01]  /*cb60*/  @!P5 LDG.E.U16 R68, desc[UR6][R56.64] ;  /* 0x000000063844d981 */ /* 0x000ea2000c1e1500 */
[----:B----4-:R-:W-:-:S03]  /*cb70*/  PRMT R2, RZ, 0x7610, R2 ;  /* 0x00007610ff027816 */ /* 0x010fc60000000002 */
[----:B------:R-:W-:Y:S01]  /*cb80*/  STL [R1+0x1228], R6 ;  /* 0x0012280601007387 */ /* 0x000fe20000100800 */
[----:B------:R-:W-:Y:S01]  /*cb90*/  PRMT R3, RZ, 0x7610, R3 ;  /* 0x00007610ff037816 */ /* 0x000fe20000000003 */
[C---:B------:R-:W-:Y:S02]  /*cba0*/  IMAD.WIDE R52, R4.reuse, 0x2, R82 ;  /* 0x0000000204347825 */ /* 0x040fe400078e0252 */
[----:B------:R0:W-:Y:S02]  /*cbb0*/  STL [R1+0x122c], R7 ;  /* 0x00122c0701007387 */ /* 0x0001e40000100800 */
[C---:B------:R-:W-:Y:S01]  /*cbc0*/  IMAD.WIDE R54, R4.reuse, 0x2, R84 ;  /* 0x0000000204367825 */ /* 0x040fe200078e0254 */
[----:B------:R-:W-:Y:S01]  /*cbd0*/  PRMT R92, RZ, 0x7610, R92 ;  /* 0x00007610ff5c7816 */ /* 0x000fe2000000005c */
[----:B------:R1:W-:Y:S04]  /*cbe0*/  STL.64 [R1+0xa00], R56 ;  /* 0x000a003801007387 */ /* 0x0003e80000100a00 */
[----:B------:R-:W3:Y:S01]  /*cbf0*/  @!P5 LDG.E.U16 R2, desc[UR6][R52.64] ;  /* 0x000000063402d981 */ /* 0x000ee2000c1e1500 */
[----:B0-----:R-:W-:-:S03]  /*cc00*/  IMAD.WIDE R6, R4, 0x2, R86 ;  /* 0x0000000204067825 */ /* 0x001fc600078e0256 */
[----:B------:R-:W4:Y:S04]  /*cc10*/  @!P5 LDG.E.U16 R3, desc[UR6][R54.64] ;  /* 0x000000063603d981 */ /* 0x000f28000c1e1500 */
[----:B------:R0:W-:Y:S04]  /*cc20*/  STL.64 [R1+0x9f8], R6 ;  /* 0x0009f80601007387 */ /* 0x0001e80000100a00 */
[----:B-1----:R-:W4:Y:S04]  /*cc30*/  LDL.LU.64 R56, [R1+0x2480] ;  /* 0x0024800001387983 */ /* 0x002f280000300a00 */
[----:B------:R1:W-:Y:S04]  /*cc40*/  STL.64 [R1+0x9f0], R54 ;  /* 0x0009f03601007387 */ /* 0x0003e80000100a00 */
[----:B------:R-:W4:Y:S04]  /*cc50*/  @!P5 LDG.E.U16 R92, desc[UR6][R6.64] ;  /* 0x00000006065cd981 */ /* 0x000f28000c1e1500 */
[----:B--2---:R-:W-:Y:S04]  /*cc60*/  STL [R1+0x214c], R68 ;  /* 0x00214c4401007387 */ /* 0x004fe80000100800 */
[----:B------:R2:W-:Y:S04]  /*cc70*/  STL.64 [R1+0x9e8], R52 ;  /* 0x0009e83401007387 */ /* 0x0005e80000100a00 */
[----:B0-----:R-:W4:Y:S01]  /*cc80*/  LDL.LU.64 R6, [R1+0x2478] ;  /* 0x0024780001067983 */ /* 0x001f220000300a00 */
[----:B------:R-:W-:-:S05]  /*cc90*/  VIADD R4, R11, 0xffffffd3 ;  /* 0xffffffd30b047836 */ /* 0x000fca0000000000 */
[----:B------:R-:W-:Y:S01]  /*cca0*/  ISETP.GE.U32.AND P5, PT, R4, 0x7fffff54, PT ;  /* 0x7fffff540400780c */ /* 0x000fe20003fa6070 */
[----:B------:R-:W-:Y:S01]  /*ccb0*/  IMAD R4, R90, 0x27, RZ ;  /* 0x000000275a047824 */ /* 0x000fe200078e02ff */
[----:B---3--:R-:W-:Y:S04]  /*ccc0*/  STL [R1+0x13a4], R2 ;  /* 0x0013a40201007387 */ /* 0x008fe80000100800 */
[----:B----4-:R0:W-:Y:S01]  /*ccd0*/  STL [R1+0x13a8], R3 ;  /* 0x0013a80301007387 */ /* 0x0101e20000100800 */
[----:B-1----:R-:W-:-:S04]  /*cce0*/  IMAD.WIDE R54, R4, 0x2, R84 ;  /* 0x0000000204367825 */ /* 0x002fc800078e0254 */
[C---:B--2---:R-:W-:Y:S01]  /*ccf0*/  IMAD.WIDE R52, R4.reuse, 0x2, R82 ;  /* 0x0000000204347825 */ /* 0x044fe200078e0252 */
[----:B------:R-:W-:Y:S02]  /*cd00*/  PRMT R57, RZ, 0x7610, R57 ;  /* 0x00007610ff397816 */ /* 0x000fe40000000039 */
[----:B------:R-:W-:Y:S01]  /*cd10*/  PRMT R56, RZ, 0x7610, R56 ;  /* 0x00007610ff387816 */ /* 0x000fe20000000038 */
[C---:B0-----:R-:W-:Y:S01]  /*cd20*/  IMAD.WIDE R2, R4.reuse, 0x2, R88 ;  /* 0x0000000204027825 */ /* 0x041fe200078e0258 */
[----:B------:R0:W-:Y:S04]  /*cd30*/  STL [R1+0x13ac], R92 ;  /* 0x0013ac5c01007387 */ /* 0x0001e80000100800 */
[----:B------:R1:W-:Y:S04]  /*cd40*/  STL.64 [R1+0x9e0], R2 ;  /* 0x0009e00201007387 */ /* 0x0003e80000100a00 */
[----:B------:R-:W2:Y:S01]  /*cd50*/  @!P4 LDG.E.U16 R57, desc[UR6][R2.64] ;  /* 0x000000060239c981 */ /* 0x000ea2000c1e1500 */
[----:B0-----:R-:W-:-:S05]  /*cd60*/  IMAD.WIDE R92, R4, 0x2, R86 ;  /* 0x00000002045c7825 */ /* 0x001fca00078e0256 */
[----:B------:R0:W-:Y:S04]  /*cd70*/  STL.64 [R1+0x9d8], R92 ;  /* 0x0009d85c01007387 */ /* 0x0001e80000100a00 */
[----:B------:R-:W3:Y:S04]  /*cd80*/  @!P4 LDG.E.U16 R56, desc[UR6][R92.64] ;  /* 0x000000065c38c981 */ /* 0x000ee8000c1e1500 */
[----:B-1----:R-:W4:Y:S04]  /*cd90*/  LDL.LU.64 R2, [R1+0x2470] ;  /* 0x0024700001027983 */ /* 0x002f280000300a00 */
[----:B------:R1:W-:Y:S04]  /*cda0*/  STL.64 [R1+0x9d0], R54 ;  /* 0x0009d03601007387 */ /* 0x0003e80000100a00 */
[----:B0-----:R-:W2:Y:S01]  /*cdb0*/  LDL.LU.64 R92, [R1+0x2468] ;  /* 0x00246800015c7983 */ /* 0x001ea20000300a00 */
[----:B------:R-:W-:-:S02]  /*cdc0*/  PRMT R6, RZ, 0x7610, R6 ;  /* 0x00007610ff067816 */ /* 0x000fc40000000006 */
[----:B------:R-:W-:-:S04]  /*cdd0*/  PRMT R7, RZ, 0x7610, R7 ;  /* 0x00007610ff077816 */ /* 0x000fc80000000007 */
[----:B------:R-:W2:Y:S04]  /*cde0*/  @!P4 LDG.E.U16 R6, desc[UR6][R52.64] ;  /* 0x000000063406c981 */ /* 0x000ea8000c1e1500 */
[----:B------:R1:W2:Y:S01]  /*cdf0*/  @!P4 LDG.E.U16 R7, desc[UR6][R54.64] ;  /* 0x000000063607c981 */ /* 0x0002a2000c1e1500 */
[----:B------:R-:W-:-:S03]  /*ce00*/  VIADD R4, R11, 0xffffffd2 ;  /* 0xffffffd20b047836 */ /* 0x000fc60000000000 */
[----:B------:R0:W-:Y:S02]  /*ce10*/  STL.64 [R1+0x9c8], R52 ;  /* 0x0009c83401007387 */ /* 0x0001e40000100a00 */
[----:B------:R-:W-:Y:S01]  /*ce20*/  ISETP.GE.U32.AND P4, PT, R4, 0x7fffff53, PT ;  /* 0x7fffff530400780c */ /* 0x000fe20003f86070 */
[----:B------:R-:W-:-:S04]  /*ce30*/  IMAD R4, R90, 0x2b, RZ ;  /* 0x0000002b5a047824 */ /* 0x000fc800078e02ff */
[----:B-1----:R-:W-:-:S04]  /*ce40*/  IMAD.WIDE R54, R4, 0x2, R84 ;  /* 0x0000000204367825 */ /* 0x002fc800078e0254 */
[----:B0-----:R-:W-:Y:S01]  /*ce50*/  IMAD.WIDE R52, R4, 0x2, R82 ;  /* 0x0000000204347825 */ /* 0x001fe200078e0252 */
[----:B---3--:R-:W-:Y:S01]  /*ce60*/  STL [R1+0x1458], R56 ;  /* 0x0014583801007387 */ /* 0x008fe20000100800 */
[----:B----4-:R-:W-:-:S03]  /*ce70*/  PRMT R2, RZ, 0x7610, R2 ;  /* 0x00007610ff027816 */ /* 0x010fc60000000002 */
[----:B--2---:R0:W-:Y:S01]  /*ce80*/  STL [R1+0x145c], R57 ;  /* 0x00145c3901007387 */ /* 0x0041e20000100800 */
[----:B------:R-:W-:-:S03]  /*ce90*/  PRMT R3, RZ, 0x7610, R3 ;  /* 0x00007610ff037816 */ /* 0x000fc60000000003 */
[----:B------:R-:W2:Y:S01]  /*cea0*/  @!P2 LDG.E.U16 R2, desc[UR6][R52.64] ;  /* 0x000000063402a981 */ /* 0x000ea2000c1e1500 */
[----:B------:R-:W-:Y:S02]  /*ceb0*/  PRMT R93, RZ, 0x7610, R93 ;  /* 0x00007610ff5d7816 */ /* 0x000fe4000000005d */
[----:B------:R-:W-:Y:S01]  /*cec0*/  PRMT R92, RZ, 0x7610, R92 ;  /* 0x00007610ff5c7816 */ /* 0x000fe2000000005c */
[C---:B0-----:R-:W-:Y:S01]  /*ced0*/  IMAD.WIDE R56, R4.reuse, 0x2, R88 ;  /* 0x0000000204387825 */ /* 0x041fe200078e0258 */
[----:B------:R0:W3:Y:S04]  /*cee0*/  @!P2 LDG.E.U16 R3, desc[UR6][R54.64] ;  /* 0x000000063603a981 */ /* 0x0000e8000c1e1500 */
[----:B------:R1:W4:Y:S04]  /*cef0*/  @!P2 LDG.E.U16 R93, desc[UR6][R56.64] ;  /* 0x00000006385da981 */ /* 0x000328000c1e1500 */
[----:B------:R-:W-:Y:S04]  /*cf00*/  STL [R1+0x1450], R6 ;  /* 0x0014500601007387 */ /* 0x000fe80000100800 */
[----:B------:R0:W-:Y:S04]  /*cf10*/  STL [R1+0x1454], R7 ;  /* 0x0014540701007387 */ /* 0x0001e80000100800 */
[----:B------:R1:W-:Y:S01]  /*cf20*/  STL.64 [R1+0x960], R56 ;  /* 0x0009603801007387 */ /* 0x0003e20000100a00 */
[----:B0-----:R-:W-:-:S05]  /*cf30*/  IMAD.WIDE R6, R4, 0x2, R86 ;  /* 0x0000000204067825 */ /* 0x001fca00078e0256 */
        /* <DEDUP_REMOVED lines=9> */
[C---:B-1----:R-:W-:Y:S01]  /*cfd0*/  IMAD.WIDE R54, R4.reuse, 0x2, R84 ;  /* 0x0000000204367825 */ /* 0x042fe200078e0254 */
[----:B--2---:R-:W-:Y:S03]  /*cfe0*/  STL [R1+0x1084], R2 ;  /* 0x0010840201007387 */ /* 0x004fe60000100800 */
[C---:B0-----:R-:W-:Y:S01]  /*cff0*/  IMAD.WIDE R52, R4.reuse, 0x2, R82 ;  /* 0x0000000204347825 */ /* 0x041fe200078e0252 */
[----:B---3--:R0:W-:Y:S03]  /*d000*/  STL [R1+0x1088], R3 ;  /* 0x0010880301007387 */ /* 0x0081e60000100800 */
[----:B0-----:R-:W-:Y:S01]  /*d010*/  IMAD.WIDE R2, R4, 0x2, R88 ;  /* 0x0000000204027825 */ /* 0x001fe200078e0258 */
[----:B----4-:R-:W-:Y:S01]  /*d020*/  STL [R1+0x108c], R92 ;  /* 0x00108c5c01007387 */ /* 0x010fe20000100800 */
        /* <DEDUP_REMOVED lines=465> */
[----:B------:R-:W-:-:S04]  /*ed40*/  IADD3 R4, PT, PT, R11, -0x4e, RZ ;  /* 0xffffffb20b047810 */ /* 0x000fc80007ffe0ff */
[----:B------:R-:W-:Y:S01]  /*ed50*/  ISETP.GE.U32.AND P5, PT, R4, 0x7fffff33, PT ;  /* 0x7fffff330400780c */ /* 0x000fe20003fa6070 */
[----:B------:R-:W-:Y:S01]  /*ed60*/  IMAD R4, R90, 0x4b, RZ ;  /* 0x0000004b5a047824 */ /* 0x000fe200078e02ff */
[----:B------:R0:W-:Y:S03]  /*ed70*/  STL.64 [R1+0x5c8], R52 ;  /* 0x0005c83401007387 */ /* 0x0001e60000100a00 */
        /* <DEDUP_REMOVED lines=404> */
[----:B------:R-:W-:Y:S02]  /*106c0*/  PRMT R2, RZ, 0x7610, R2 ;  /* 0x00007610ff027816 */ /* 0x000fe40000000002 */
[----:B------:R-:W-:Y:S01]  /*106d0*/  PRMT R3, RZ, 0x7610, R3 ;  /* 0x00007610ff037816 */ /* 0x000fe20000000003 */
[----:B---3--:R-:W-:Y:S01]  /*106e0*/  STL [R1+0x1008], R6 ;  /* 0x0010080601007387 */ /* 0x008fe20000100800 */
[----:B------:R-:W-:-:S03]  /*106f0*/  PRMT R93, RZ, 0x7610, R93 ;  /* 0x00007610ff5d7816 */ /* 0x000fc6000000005d */
        /* <DEDUP_REMOVED lines=10> */
[----:B------:R-:W3:Y:S04]  /*107a0*/  @!P2 LDG.E.U16 R92, desc[UR6][R6.64] ;  /* 0x00000006065ca981 */ /* 0x000ee8000c1e1500 */
[----:B------:R1:W-:Y:S04]  /*107b0*/  STL.64 [R1+0x230], R54 ;  /* 0x0002303601007387 */ /* 0x0003e80000100a00 */
[----:B0-----:R-:W3:Y:S01]  /*107c0*/  LDL.LU.64 R6, [R1+0x2218] ;  /* 0x0022180001067983 */ /* 0x001ee20000300a00 */
[----:B------:R-:W-:-:S03]  /*107d0*/  VIADD R4, R11, 0xffffff98 ;  /* 0xffffff980b047836 */ /* 0x000fc60000000000 */
[----:B------:R0:W-:Y:S02]  /*107e0*/  STL.64 [R1+0x228], R52 ;  /* 0x0002283401007387 */ /* 0x0001e40000100a00 */
[----:B------:R-:W-:Y:S01]  /*107f0*/  ISETP.GE.U32.AND P2, PT, R4, 0x7fffff19, PT ;  /* 0x7fffff190400780c */ /* 0x000fe20003f46070 */
[----:B------:R-:W-:Y:S01]  /*10800*/  IMAD R4, R90, 0x65, RZ ;  /* 0x000000655a047824 */ /* 0x000fe200078e02ff */
[----:B------:R-:W-:Y:S02]  /*10810*/  PRMT R80, RZ, 0x7610, R80 ;  /* 0x00007610ff507816 */ /* 0x000fe40000000050 */
[----:B------:R-:W-:Y:S01]  /*10820*/  PRMT R68, RZ, 0x7610, R68 ;  /* 0x00007610ff447816 */ /* 0x000fe20000000044 */
[----:B-1----:R-:W-:-:S04]  /*10830*/  IMAD.WIDE R54, R4, 0x2, R84 ;  /* 0x0000000204367825 */ /* 0x002fc800078e0254 */
[C---:B0-----:R-:W-:Y:S01]  /*10840*/  IMAD.WIDE R52, R4.reuse, 0x2, R82 ;  /* 0x0000000204347825 */ /* 0x041fe200078e0252 */
[----:B------:R-:W-:Y:S02]  /*10850*/  PRMT R44, RZ, 0x7610, R44 ;  /* 0x00007610ff2c7816 */ /* 0x000fe4000000002c */
[----:B------:R-:W-:Y:S01]  /*10860*/  PRMT R45, RZ, 0x7610, R45 ;  /* 0x00007610ff2d7816 */ /* 0x000fe2000000002d */
[----:B--2---:R-:W-:Y:S04]  /*10870*/  STL [R1+0x10b8], R2 ;  /* 0x0010b80201007387 */ /* 0x004fe80000100800 */
[----:B----4-:R0:W-:Y:S02]  /*10880*/  STL [R1+0x10bc], R3 ;  /* 0x0010bc0301007387 */ /* 0x0101e40000100800 */
[----:B0-----:R-:W-:-:S02]  /*10890*/  IMAD.WIDE R2, R4, 0x2, R88 ;  /* 0x0000000204027825 */ /* 0x001fc400078e0258 */
[----:B---3--:R-:W-:Y:S04]  /*108a0*/  STL [R1+0x10c0], R92 ;  /* 0x0010c05c01007387 */ /* 0x008fe80000100800 */
[----:B------:R0:W-:Y:S04]  /*108b0*/  STL [R1+0x10c4], R93 ;  /* 0x0010c45d01007387 */ /* 0x0001e80000100800 */
[----:B------:R-:W2:Y:S01]  /*108c0*/  @!P5 LDG.E.U16 R80, desc[UR6][R2.64] ;  /* 0x000000060250d981 */ /* 0x000ea2000c1e1500 */
[----:B------:R-:W-:Y:S02]  /*108d0*/  PRMT R6, RZ, 0x7610, R6 ;  /* 0x00007610ff067816 */ /* 0x000fe40000000006 */
[----:B------:R-:W-:Y:S01]  /*108e0*/  PRMT R7, RZ, 0x7610, R7 ;  /* 0x00007610ff077816 */ /* 0x000fe20000000007 */
[----:B0-----:R-:W-:-:S03]  /*108f0*/  IMAD.WIDE R92, R4, 0x2, R86 ;  /* 0x00000002045c7825 */ /* 0x001fc600078e0256 */
[----:B------:R-:W3:Y:S01]  /*10900*/  @!P5 LDG.E.U16 R6, desc[UR6][R52.64] ;  /* 0x000000063406d981 */ /* 0x000ee2000c1e1500 */
[----:B------:R-:W-:-:S03]  /*10910*/  VIADD R4, R11, 0xffffff94 ;  /* 0xffffff940b047836 */ /* 0x000fc60000000000 */
[----:B------:R-:W4:Y:S04]  /*10920*/  @!P5 LDG.E.U16 R68, desc[UR6][R92.64] ;  /* 0x000000065c44d981 */ /* 0x000f28000c1e1500 */
[----:B------:R0:W3:Y:S01]  /*10930*/  @!P5 LDG.E.U16 R7, desc[UR6][R54.64] ;  /* 0x000000063607d981 */ /* 0x0000e2000c1e1500 */
[----:B------:R-:W-:Y:S01]  /*10940*/  ISETP.GE.U32.AND P5, PT, R4, 0x7fffff15, PT ;  /* 0x7fffff150400780c */ /* 0x000fe20003fa6070 */
[----:B------:R-:W-:Y:S02]  /*10950*/  IMAD R4, R90, 0x66, RZ ;  /* 0x000000665a047824 */ /* 0x000fe400078e02ff */
[----:B------:R1:W-:Y:S04]  /*10960*/  STL.64 [R1+0x220], R2 ;  /* 0x0002200201007387 */ /* 0x0003e80000100a00 */
[----:B------:R-:W-:Y:S04]  /*10970*/  STL.64 [R1+0x218], R92 ;  /* 0x0002185c01007387 */ /* 0x000fe80000100a00 */
[----:B-1----:R-:W3:Y:S04]  /*10980*/  LDL.LU.64 R2, [R1+0x2210] ;  /* 0x0022100001027983 */ /* 0x002ee80000300a00 */
[----:B------:R0:W-:Y:S04]  /*10990*/  STL.64 [R1+0x210], R54 ;  /* 0x0002103601007387 */ /* 0x0001e80000100a00 */
[----:B------:R1:W-:Y:S01]  /*109a0*/  STL.64 [R1+0x208], R52 ;  /* 0x0002083401007387 */ /* 0x0003e20000100a00 */
[----:B0-----:R-:W-:-:S04]  /*109b0*/  IMAD.WIDE R54, R4, 0x2, R84 ;  /* 0x0000000204367825 */ /* 0x001fc800078e0254 */
[C---:B-1----:R-:W-:Y:S01]  /*109c0*/  IMAD.WIDE R52, R4.reuse, 0x2, R82 ;  /* 0x0000000204347825 */ /* 0x042fe200078e0252 */
[----:B------:R-:W3:Y:S04]  /*109d0*/  @!P4 LDG.E.U16 R45, desc[UR6][R54.64] ;  /* 0x00000006362dc981 */ /* 0x000ee8000c1e1500 */
[----:B------:R-:W3:Y:S01]  /*109e0*/  @!P4 LDG.E.U16 R44, desc[UR6][R52.64] ;  /* 0x00000006342cc981 */ /* 0x000ee2000c1e1500 */
[----:B------:R-:W-:Y:S01]  /*109f0*/  PRMT R73, RZ, 0x7610, R73 ;  /* 0x00007610ff497816 */ /* 0x000fe20000000049 */
[----:B------:R-:W-:Y:S01]  /*10a00*/  IMAD.WIDE R92, R4, 0x2, R86 ;  /* 0x00000002045c7825 */ /* 0x000fe200078e0256 */
[----:B------:R-:W-:-:S06]  /*10a10*/  PRMT R57, RZ, 0x7610, R57 ;  /* 0x00007610ff397816 */ /* 0x000fcc0000000039 */
[----:B------:R0:W3:Y:S01]  /*10a20*/  @!P4 LDG.E.U16 R57, desc[UR6][R92.64] ;  /* 0x000000065c39c981 */ /* 0x0000e2000c1e1500 */
[----:B------:R-:W-:Y:S02]  /*10a30*/  PRMT R40, RZ, 0x7610, R40 ;  /* 0x00007610ff287816 */ /* 0x000fe40000000028 */
[----:B------:R-:W-:Y:S01]  /*10a40*/  PRMT R41, RZ, 0x7610, R41 ;  /* 0x00007610ff297816 */ /* 0x000fe20000000029 */
[----:B--2---:R-:W-:Y:S04]  /*10a50*/  STL [R1+0x21bc], R80 ;  /* 0x0021bc5001007387 */ /* 0x004fe80000100800 */
[----:B----4-:R-:W-:Y:S04]  /*10a60*/  STL [R1+0x21c0], R68 ;  /* 0x0021c04401007387 */ /* 0x010fe80000100800 */
[----:B---3--:R-:W-:Y:S04]  /*10a70*/  STL [R1+0x11a8], R6 ;  /* 0x0011a80601007387 */ /* 0x008fe80000100800 */
[----:B------:R1:W-:Y:S02]  /*10a80*/  STL [R1+0x11ac], R7 ;  /* 0x0011ac0701007387 */ /* 0x0003e40000100800 */
[----:B-1----:R-:W-:-:S04]  /*10a90*/  IMAD.WIDE R6, R4, 0x2, R88 ;  /* 0x0000000204067825 */ /* 0x002fc800078e0258 */
[----:B------:R-:W-:Y:S01]  /*10aa0*/  VIADD R4, R11, 0xffffff93 ;  /* 0xffffff930b047836 */ /* 0x000fe20000000000 */
[----:B------:R1:W-:Y:S04]  /*10ab0*/  STL.64 [R1+0x200], R6 ;  /* 0x0002000601007387 */ /* 0x0003e80000100a00 */
[----:B------:R-:W-:Y:S04]  /*10ac0*/  STL.64 [R1+0x1f8], R92 ;  /* 0x0001f85c01007387 */ /* 0x000fe80000100a00 */
[----:B------:R-:W2:Y:S01]  /*10ad0*/  @!P4 LDG.E.U16 R73, desc[UR6][R6.64] ;  /* 0x000000060649c981 */ /* 0x000ea2000c1e1500 */
[----:B------:R-:W-:Y:S01]  /*10ae0*/  ISETP.GE.U32.AND P4, PT, R4, 0x7fffff14, PT ;  /* 0x7fffff140400780c */ /* 0x000fe20003f86070 */
[----:B------:R-:W-:-:S02]  /*10af0*/  IMAD R4, R90, 0x67, RZ ;  /* 0x000000675a047824 */ /* 0x000fc400078e02ff */
[----:B-1----:R-:W3:Y:S04]  /*10b00*/  LDL.LU.64 R6, [R1+0x2208] ;  /* 0x0022080001067983 */ /* 0x002ee80000300a00 */
[----:B------:R-:W-:Y:S04]  /*10b10*/  STL.64 [R1+0x1f0], R54 ;  /* 0x0001f03601007387 */ /* 0x000fe80000100a00 */
[----:B------:R1:W-:Y:S04]  /*10b20*/  STL.64 [R1+0x1e8], R52 ;  /* 0x0001e83401007387 */ /* 0x0003e80000100a00 */
[----:B------:R-:W-:Y:S04]  /*10b30*/  STL [R1+0x1324], R44 ;  /* 0x0013242c01007387 */ /* 0x000fe80000100800 */
[----:B------:R4:W-:Y:S01]  /*10b40*/  STL [R1+0x1328], R45 ;  /* 0x0013282d01007387 */ /* 0x0009e20000100800 */
[----:B-1----:R-:W-:-:S05]  /*10b50*/  IMAD.WIDE R52, R4, 0x2, R84 ;  /* 0x0000000204347825 */ /* 0x002fca00078e0254 */
[----:B------:R-:W3:Y:S01]  /*10b60*/  @!P2 LDG.E.U16 R41, desc[UR6][R52.64] ;  /* 0x000000063429a981 */ /* 0x000ee2000c1e1500 */
[----:B----4-:R-:W-:-:S05]  /*10b70*/  IMAD.WIDE R44, R4, 0x2, R82 ;  /* 0x00000002042c7825 */ /* 0x010fca00078e0252 */
[----:B------:R-:W4:Y:S01]  /*10b80*/  @!P2 LDG.E.U16 R40, desc[UR6][R44.64] ;  /* 0x000000062c28a981 */ /* 0x000f22000c1e1500 */
[----:B------:R-:W-:Y:S01]  /*10b90*/  PRMT R56, RZ, 0x7610, R56 ;  /* 0x00007610ff387816 */ /* 0x000fe20000000038 */
[----:B0-----:R-:W-:Y:S01]  /*10ba0*/  IMAD.WIDE R92, R4, 0x2, R88 ;  /* 0x00000002045c7825 */ /* 0x001fe200078e0258 */
[----:B------:R-:W-:-:S03]  /*10bb0*/  PRMT R51, RZ, 0x7610, R51 ;  /* 0x00007610ff337816 */ /* 0x000fc60000000033 */
[----:B------:R-:W-:Y:S01]  /*10bc0*/  IMAD.WIDE R54, R4, 0x2, R86 ;  /* 0x0000000204367825 */ /* 0x000fe200078e0256 */
[----:B------:R-:W-:Y:S03]  /*10bd0*/  STL.64 [R1+0x1e0], R92 ;  /* 0x0001e05c01007387 */ /* 0x000fe60000100a00 */
[----:B------:R-:W-:Y:S01]  /*10be0*/  VIADD R4, R11, 0xffffff92 ;  /* 0xffffff920b047836 */ /* 0x000fe20000000000 */
[----:B------:R0:W-:Y:S04]  /*10bf0*/  STL.64 [R1+0x1d8], R54 ;  /* 0x0001d83601007387 */ /* 0x0001e80000100a00 */
[----:B------:R-:W3:Y:S04]  /*10c00*/  @!P2 LDG.E.U16 R56, desc[UR6][R92.64] ;  /* 0x000000065c38a981 */ /* 0x000ee8000c1e1500 */
[----:B------:R0:W3:Y:S01]  /*10c10*/  @!P2 LDG.E.U16 R51, desc[UR6][R54.64] ;  /* 0x000000063633a981 */ /* 0x0000e2000c1e1500 */
[----:B------:R-:W-:Y:S01]  /*10c20*/  ISETP.GE.U32.AND P2, PT, R4, 0x7fffff13, PT ;  /* 0x7fffff130400780c */ /* 0x000fe20003f46070 */
[----:B------:R-:W-:Y:S01]  /*10c30*/  IMAD R4, R90, 0x6b, RZ ;  /* 0x0000006b5a047824 */ /* 0x000fe200078e02ff */
[----:B------:R-:W-:-:S02]  /*10c40*/  PRMT R80, RZ, 0x7610, R80 ;  /* 0x00007610ff507816 */ /* 0x000fc40000000050 */
[----:B------:R-:W-:Y:S02]  /*10c50*/  PRMT R68, RZ, 0x7610, R68 ;  /* 0x00007610ff447816 */ /* 0x000fe40000000044 */
[----:B------:R-:W-:Y:S02]  /*10c60*/  PRMT R49, RZ, 0x7610, R49 ;  /* 0x00007610ff317816 */ /* 0x000fe40000000031 */
[----:B------:R-:W-:Y:S01]  /*10c70*/  PRMT R48, RZ, 0x7610, R48 ;  /* 0x00007610ff307816 */ /* 0x000fe20000000030 */
[----:B0-----:R-:W-:-:S05]  /*10c80*/  IMAD.WIDE R54, R4, 0x2, R88 ;  /* 0x0000000204367825 */ /* 0x001fca00078e0258 */
[----:B------:R-:W3:Y:S01]  /*10c90*/  @!P5 LDG.E.U16 R49, desc[UR6][R54.64] ;  /* 0x000000063631d981 */ /* 0x000ee2000c1e1500 */
[----:B------:R-:W-:Y:S02]  /*10ca0*/  PRMT R36, RZ, 0x7610, R36 ;  /* 0x00007610ff247816 */ /* 0x000fe40000000024 */
[----:B------:R-:W-:Y:S01]  /*10cb0*/  PRMT R37, RZ, 0x7610, R37 ;  /* 0x00007610ff257816 */ /* 0x000fe20000000025 */
[----:B--2---:R-:W-:Y:S04]  /*10cc0*/  STL [R1+0x1330], R73 ;  /* 0x0013304901007387 */ /* 0x004fe80000100800 */
[----:B------:R-:W2:Y:S04]  /*10cd0*/  LDL.LU.64 R92, [R1+0x2200] ;  /* 0x00220000015c7983 */ /* 0x000ea80000300a00 */
[----:B------:R-:W-:Y:S04]  /*10ce0*/  STL [R1+0x132c], R57 ;  /* 0x00132c3901007387 */ /* 0x000fe80000100800 */
[----:B------:R0:W-:Y:S04]  /*10cf0*/  STL.64 [R1+0x1d0], R52 ;  /* 0x0001d03401007387 */ /* 0x0001e80000100a00 */
[----:B------:R1:W-:Y:S01]  /*10d00*/  STL.64 [R1+0x1c8], R44 ;  /* 0x0001c82c01007387 */ /* 0x0003e20000100a00 */
[----:B0-----:R-:W-:-:S04]  /*10d10*/  IMAD.WIDE R52, R4, 0x2, R86 ;  /* 0x0000000204347825 */ /* 0x001fc800078e0256 */
[C---:B-1----:R-:W-:Y:S01]  /*10d20*/  IMAD.WIDE R44, R4.reuse, 0x2, R84 ;  /* 0x00000002042c7825 */ /* 0x042fe200078e0254 */
[----:B------:R-:W2:Y:S04]  /*10d30*/  @!P5 LDG.E.U16 R48, desc[UR6][R52.64] ;  /* 0x000000063430d981 */ /* 0x000ea8000c1e1500 */
[----:B------:R0:W2:Y:S04]  /*10d40*/  @!P5 LDG.E.U16 R80, desc[UR6][R44.64] ;  /* 0x000000062c50d981 */ /* 0x0000a8000c1e1500 */
[----:B----4-:R-:W-:Y:S04]  /*10d50*/  STL [R1+0x13d0], R40 ;  /* 0x0013d02801007387 */ /* 0x010fe80000100800 */
[----:B---3--:R1:W-:Y:S02]  /*10d60*/  STL [R1+0x13d4], R41 ;  /* 0x0013d42901007387 */ /* 0x0083e40000100800 */
[----:B-1----:R-:W-:-:S04]  /*10d70*/  IMAD.WIDE R40, R4, 0x2, R82 ;  /* 0x0000000204287825 */ /* 0x002fc800078e0252 */
[----:B------:R-:W-:Y:S01]  /*10d80*/  VIADD R4, R11, 0xffffff91 ;  /* 0xffffff910b047836 */ /* 0x000fe20000000000 */
[----:B------:R1:W3:Y:S04]  /*10d90*/  @!P5 LDG.E.U16 R68, desc[UR6][R40.64] ;  /* 0x000000062844d981 */ /* 0x0002e8000c1e1500 */
[----:B------:R-:W-:Y:S01]  /*10da0*/  ISETP.GE.U32.AND P5, PT, R4, 0x7fffff12, PT ;  /* 0x7fffff120400780c */ /* 0x000fe20003fa6070 */
[----:B------:R-:W-:Y:S01]  /*10db0*/  STL.64 [R1+0x160], R54 ;  /* 0x0001603601007387 */ /* 0x000fe20000100a00 */
[----:B------:R-:W-:-:S03]  /*10dc0*/  IMAD R4, R90, 0x6c, RZ ;  /* 0x0000006c5a047824 */ /* 0x000fc600078e02ff */
[----:B------:R-:W-:Y:S04]  /*10dd0*/  STL.64 [R1+0x158], R52 ;  /* 0x0001583401007387 */ /* 0x000fe80000100a00 */
[----:B------:R0:W-:Y:S04]  /*10de0*/  STL.64 [R1+0x150], R44 ;  /* 0x0001502c01007387 */ /* 0x0001e80000100a00 */
[----:B------:R1:W-:Y:S01]  /*10df0*/  STL.64 [R1+0x148], R40 ;  /* 0x0001482801007387 */ /* 0x0003e20000100a00 */
[----:B0-----:R-:W-:-:S04]  /*10e00*/  IMAD.WIDE R44, R4, 0x2, R84 ;  /* 0x00000002042c7825 */ /* 0x001fc800078e0254 */
[C---:B-1----:R-:W-:Y:S01]  /*10e10*/  IMAD.WIDE R40, R4.reuse, 0x2, R82 ;  /* 0x0000000204287825 */ /* 0x042fe200078e0252 */
[----:B------:R-:W4:Y:S04]  /*10e20*/  @!P4 LDG.E.U16 R37, desc[UR6][R44.64] ;  /* 0x000000062c25c981 */ /* 0x000f28000c1e1500 */
[----:B------:R-:W4:Y:S01]  /*10e30*/  @!P4 LDG.E.U16 R36, desc[UR6][R40.64] ;  /* 0x000000062824c981 */ /* 0x000f22000c1e1500 */
[----:B------:R-:W-:Y:S01]  /*10e40*/  PRMT R50, RZ, 0x7610, R50 ;  /* 0x00007610ff327816 */ /* 0x000fe20000000032 */
[----:B------:R-:W-:Y:S01]  /*10e50*/  IMAD.WIDE R52, R4, 0x2, R88 ;  /* 0x0000000204347825 */ /* 0x000fe200078e0258 */
[----:B------:R-:W-:-:S04]  /*10e60*/  PRMT R47, RZ, 0x7610, R47 ;  /* 0x00007610ff2f7816 */ /* 0x000fc8000000002f */
[----:B------:R-:W4:Y:S01]  /*10e70*/  @!P4 LDG.E.U16 R50, desc[UR6][R52.64] ;  /* 0x000000063432c981 */ /* 0x000f22000c1e1500 */
[----:B------:R-:W-:Y:S02]  /*10e80*/  PRMT R32, RZ, 0x7610, R32 ;  /* 0x00007610ff207816 */ /* 0x000fe40000000020 */
[----:B------:R-:W-:Y:S01]  /*10e90*/  PRMT R33, RZ, 0x7610, R33 ;  /* 0x00007610ff217816 */ /* 0x000fe20000000021 */
[----:B--2---:R-:W-:Y:S04]  /*10ea0*/  STL [R1+0x21cc], R80 ;  /* 0x0021cc5001007387 */ /* 0x004fe80000100800 */
[----:B------:R-:W-:Y:S04]  /*10eb0*/  STL [R1+0x13dc], R56 ;  /* 0x0013dc3801007387 */ /* 0x000fe80000100800 */
[----:B------:R-:W-:Y:S04]  /*10ec0*/  STL [R1+0x13d8], R51 ;  /* 0x0013d83301007387 */ /* 0x000fe80000100800 */
[----:B---3--:R-:W-:Y:S04]  /*10ed0*/  STL [R1+0x21d0], R68 ;  /* 0x0021d04401007387 */ /* 0x008fe80000100800 */
[----:B------:R-:W-:Y:S04]  /*10ee0*/  STL [R1+0x1000], R48 ;  /* 0x0010003001007387 */ /* 0x000fe80000100800 */
[----:B------:R0:W-:Y:S04]  /*10ef0*/  STL [R1+0x1004], R49 ;  /* 0x0010043101007387 */ /* 0x0001e80000100800 */
[----:B------:R-:W-:Y:S01]  /*10f00*/  STL.64 [R1+0x140], R52 ;  /* 0x0001403401007387 */ /* 0x000fe20000100a00 */
[----:B0-----:R-:W-:-:S04]  /*10f10*/  IMAD.WIDE R48, R4, 0x2, R86 ;  /* 0x0000000204307825 */ /* 0x001fc800078e0256 */
[----:B------:R-:W-:Y:S01]  /*10f20*/  VIADD R4, R11, 0xffffff90 ;  /* 0xffffff900b047836 */ /* 0x000fe20000000000 */
[----:B------:R0:W2:Y:S04]  /*10f30*/  @!P4 LDG.E.U16 R47, desc[UR6][R48.64] ;  /* 0x00000006302fc981 */ /* 0x0000a8000c1e1500 */
[----:B------:R-:W-:Y:S01]  /*10f40*/  STL.64 [R1+0x138], R48 ;  /* 0x0001383001007387 */ /* 0x000fe20000100a00 */
[----:B------:R-:W-:Y:S01]  /*10f50*/  ISETP.GE.U32.AND P4, PT, R4, 0x7fffff11, PT ;  /* 0x7fffff110400780c */ /* 0x000fe20003f86070 */
[----:B------:R-:W-:Y:S02]  /*10f60*/  IMAD R4, R90, 0x6d, RZ ;  /* 0x0000006d5a047824 */ /* 0x000fe400078e02ff */
[----:B------:R-:W-:Y:S04]  /*10f70*/  STL.64 [R1+0x130], R44 ;  /* 0x0001302c01007387 */ /* 0x000fe80000100a00 */
[----:B------:R1:W-:Y:S04]  /*10f80*/  STL.64 [R1+0x128], R40 ;  /* 0x0001282801007387 */ /* 0x0003e80000100a00 */
[----:B----4-:R-:W-:Y:S04]  /*10f90*/  STL [R1+0x10a8], R36 ;  /* 0x0010a82401007387 */ /* 0x010fe80000100800 */
[----:B------:R3:W-:Y:S01]  /*10fa0*/  STL [R1+0x10ac], R37 ;  /* 0x0010ac2501007387 */ /* 0x0007e20000100800 */
[----:B-1----:R-:W-:-:S05]  /*10fb0*/  IMAD.WIDE R40, R4, 0x2, R84 ;  /* 0x0000000204287825 */ /* 0x002fca00078e0254 */
[----:B------:R-:W4:Y:S01]  /*10fc0*/  @!P2 LDG.E.U16 R33, desc[UR6][R40.64] ;  /* 0x000000062821a981 */ /* 0x000f22000c1e1500 */
[----:B---3--:R-:W-:-:S05]  /*10fd0*/  IMAD.WIDE R36, R4, 0x2, R82 ;  /* 0x0000000204247825 */ /* 0x008fca00078e0252 */
[----:B------:R1:W3:Y:S01]  /*10fe0*/  @!P2 LDG.E.U16 R32, desc[UR6][R36.64] ;  /* 0x000000062420a981 */ /* 0x0002e2000c1e1500 */
[C---:B0-----:R-:W-:Y:S01]  /*10ff0*/  IMAD.WIDE R48, R4.reuse, 0x2, R88 ;  /* 0x0000000204307825 */ /* 0x041fe200078e0258 */
[----:B------:R-:W-:Y:S02]  /*11000*/  PRMT R46, RZ, 0x7610, R46 ;  /* 0x00007610ff2e7816 */ /* 0x000fe4000000002e */
[----:B------:R-:W-:Y:S01]  /*11010*/  PRMT R43, RZ, 0x7610, R43 ;  /* 0x00007610ff2b7816 */ /* 0x000fe2000000002b */
[----:B------:R-:W-:Y:S01]  /*11020*/  IMAD.WIDE R44, R4, 0x2, R86 ;  /* 0x00000002042c7825 */ /* 0x000fe200078e0256 */
[----:B------:R-:W-:Y:S03]  /*11030*/  STL.64 [R1+0x120], R48 ;  /* 0x0001203001007387 */ /* 0x000fe60000100a00 */
[----:B------:R-:W-:Y:S01]  /*11040*/  VIADD R4, R11, 0xffffff8c ;  /* 0xffffff8c0b047836 */ /* 0x000fe20000000000 */
[----:B------:R-:W-:Y:S04]  /*11050*/  STL.64 [R1+0x118], R44 ;  /* 0x0001182c01007387 */ /* 0x000fe80000100a00 */
[----:B------:R-:W4:Y:S04]  /*11060*/  @!P2 LDG.E.U16 R46, desc[UR6][R48.64] ;  /* 0x00000006302ea981 */ /* 0x000f28000c1e1500 */
[----:B------:R-:W-:Y:S04]  /*11070*/  STL.64 [R1+0x110], R40 ;  /* 0x0001102801007387 */ /* 0x000fe80000100a00 */
[----:B------:R0:W4:Y:S01]  /*11080*/  @!P2 LDG.E.U16 R43, desc[UR6][R44.64] ;  /* 0x000000062c2ba981 */ /* 0x000122000c1e1500 */
[----:B------:R-:W-:Y:S01]  /*11090*/  ISETP.GE.U32.AND P2, PT, R4, 0x7fffff0d, PT ;  /* 0x7fffff0d0400780c */ /* 0x000fe20003f46070 */
[----:B------:R-:W-:-:S02]  /*110a0*/  IMAD R4, R90, 0x6e, RZ ;  /* 0x0000006e5a047824 */ /* 0x000fc400078e02ff */
[----:B------:R1:W-:Y:S01]  /*110b0*/  STL.64 [R1+0x108], R36 ;  /* 0x0001082401007387 */ /* 0x0003e20000100a00 */
[----:B------:R-:W-:-:S03]  /*110c0*/  PRMT R28, RZ, 0x7610, R28 ;  /* 0x00007610ff1c7816 */ /* 0x000fc6000000001c */
[----:B------:R-:W-:Y:S01]  /*110d0*/  STL [R1+0x10b4], R50 ;  /* 0x0010b43201007387 */ /* 0x000fe20000100800 */
[----:B------:R-:W-:Y:S01]  /*110e0*/  PRMT R29, RZ, 0x7610, R29 ;  /* 0x00007610ff1d7816 */ /* 0x000fe2000000001d */
[----:B-1----:R-:W-:-:S05]  /*110f0*/  IMAD.WIDE R36, R4, 0x2, R84 ;  /* 0x0000000204247825 */ /* 0x002fca00078e0254 */
[----:B------:R-:W4:Y:S04]  /*11100*/  @!P5 LDG.E.U16 R29, desc[UR6][R36.64] ;  /* 0x00000006241dd981 */ /* 0x000f28000c1e1500 */
[----:B--2---:R-:W-:Y:S04]  /*11110*/  STL [R1+0x10b0], R47 ;  /* 0x0010b02f01007387 */ /* 0x004fe80000100800 */
[----:B---3--:R-:W-:Y:S04]  /*11120*/  STL [R1+0x1198], R32 ;  /* 0x0011982001007387 */ /* 0x008fe80000100800 */
[----:B----4-:R1:W-:Y:S02]  /*11130*/  STL [R1+0x119c], R33 ;  /* 0x00119c2101007387 */ /* 0x0103e40000100800 */
[----:B-1----:R-:W-:-:S05]  /*11140*/  IMAD.WIDE R32, R4, 0x2, R82 ;  /* 0x0000000204207825 */ /* 0x002fca00078e0252 */
[----:B------:R1:W2:Y:S01]  /*11150*/  @!P5 LDG.E.U16 R28, desc[UR6][R32.64] ;  /* 0x00000006201cd981 */ /* 0x0002a2000c1e1500 */
[C---:B0-----:R-:W-:Y:S01]  /*11160*/  IMAD.WIDE R44, R4.reuse, 0x2, R88 ;  /* 0x00000002042c7825 */ /* 0x041fe200078e0258 */
[----:B------:R-:W-:Y:S02]  /*11170*/  PRMT R42, RZ, 0x7610, R42 ;  /* 0x00007610ff2a7816 */ /* 0x000fe4000000002a */
[----:B------:R-:W-:Y:S01]  /*11180*/  PRMT R39, RZ, 0x7610, R39 ;  /* 0x00007610ff277816 */ /* 0x000fe20000000027 */
[----:B------:R-:W-:Y:S01]  /*11190*/  IMAD.WIDE R40, R4, 0x2, R86 ;  /* 0x0000000204287825 */ /* 0x000fe200078e0256 */
[----:B------:R-:W-:Y:S03]  /*111a0*/  STL.64 [R1+0x100], R44 ;  /* 0x0001002c01007387 */ /* 0x000fe60000100a00 */
[----:B------:R-:W-:Y:S01]  /*111b0*/  VIADD R4, R11, 0xffffff8b ;  /* 0xffffff8b0b047836 */ /* 0x000fe20000000000 */
[----:B------:R-:W-:Y:S04]  /*111c0*/  STL.64 [R1+0xf8], R40 ;  /* 0x0000f82801007387 */ /* 0x000fe80000100a00 */
[----:B------:R-:W-:Y:S04]  /*111d0*/  STL [R1+0x11a4], R46 ;  /* 0x0011a42e01007387 */ /* 0x000fe80000100800 */
[----:B------:R-:W3:Y:S04]  /*111e0*/  @!P5 LDG.E.U16 R42, desc[UR6][R44.64] ;  /* 0x000000062c2ad981 */ /* 0x000ee8000c1e1500 */
[----:B------:R0:W4:Y:S01]  /*111f0*/  @!P5 LDG.E.U16 R39, desc[UR6][R40.64] ;  /* 0x000000062827d981 */ /* 0x000122000c1e1500 */
[----:B------:R-:W-:Y:S01]  /*11200*/  ISETP.GE.U32.AND P5, PT, R4, 0x7fffff0c, PT ;  /* 0x7fffff0c0400780c */ /* 0x000fe20003fa6070 */
[----:B------:R-:W-:-:S02]  /*11210*/  IMAD R4, R90, 0x6f, RZ ;  /* 0x0000006f5a047824 */ /* 0x000fc400078e02ff */
[----:B------:R-:W-:Y:S01]  /*11220*/  STL.64 [R1+0xf0], R36 ;  /* 0x0000f02401007387 */ /* 0x000fe20000100a00 */
[----:B------:R-:W-:-:S03]  /*11230*/  PRMT R24, RZ, 0x7610, R24 ;  /* 0x00007610ff187816 */ /* 0x000fc60000000018 */
[----:B------:R-:W-:Y:S01]  /*11240*/  STL [R1+0x11a0], R43 ;  /* 0x0011a02b01007387 */ /* 0x000fe20000100800 */
[----:B------:R-:W-:-:S03]  /*11250*/  PRMT R25, RZ, 0x7610, R25 ;  /* 0x00007610ff197816 */ /* 0x000fc60000000019 */
[----:B------:R1:W-:Y:S02]  /*11260*/  STL.64 [R1+0xe8], R32 ;  /* 0x0000e82001007387 */ /* 0x0003e40000100a00 */
[----:B-1----:R-:W-:-:S05]  /*11270*/  IMAD.WIDE R32, R4, 0x2, R84 ;  /* 0x0000000204207825 */ /* 0x002fca00078e0254 */
[----:B------:R-:W4:Y:S04]  /*11280*/  @!P4 LDG.E.U16 R25, desc[UR6][R32.64] ;  /* 0x000000062019c981 */ /* 0x000f28000c1e1500 */
[----:B--2---:R-:W-:Y:S04]  /*11290*/  STL [R1+0x1314], R28 ;  /* 0x0013141c01007387 */ /* 0x004fe80000100800 */
[----:B------:R1:W-:Y:S02]  /*112a0*/  STL [R1+0x1318], R29 ;  /* 0x0013181d01007387 */ /* 0x0003e40000100800 */
        /* <DEDUP_REMOVED lines=9> */
[----:B------:R-:W2:Y:S04]  /*11340*/  @!P4 LDG.E.U16 R38, desc[UR6][R40.64] ;  /* 0x000000062826c981 */ /* 0x000ea8000c1e1500 */
[----:B------:R-:W-:Y:S04]  /*11350*/  STL.64 [R1+0xd0], R32 ;  /* 0x0000d02001007387 */ /* 0x000fe80000100a00 */
[----:B------:R0:W2:Y:S01]  /*11360*/  @!P4 LDG.E.U16 R35, desc[UR6][R36.64] ;  /* 0x000000062423c981 */ /* 0x0000a2000c1e1500 */
[----:B------:R-:W-:Y:S01]  /*11370*/  ISETP.GE.U32.AND P4, PT, R4, 0x7fffff0b, PT ;  /* 0x7fffff0b0400780c */ /* 0x000fe20003f86070 */
[----:B------:R-:W-:-:S02]  /*11380*/  IMAD R4, R90, 0x73, RZ ;  /* 0x000000735a047824 */ /* 0x000fc400078e02ff */
[----:B------:R1:W-:Y:S01]  /*11390*/  STL.64 [R1+0xc8], R28 ;  /* 0x0000c81c01007387 */ /* 0x0003e20000100a00 */
[----:B------:R-:W-:-:S03]  /*113a0*/  PRMT R18, RZ, 0x7610, R18 ;  /* 0x00007610ff127816 */ /* 0x000fc60000000012 */
[----:B---3--:R-:W-:Y:S01]  /*113b0*/  STL [R1+0x1320], R42 ;  /* 0x0013202a01007387 */ /* 0x008fe20000100800 */
[----:B------:R-:W-:-:S03]  /*113c0*/  PRMT R19, RZ, 0x7610, R19 ;  /* 0x00007610ff137816 */ /* 0x000fc60000000013 */
[----:B----4-:R-:W-:Y:S01]  /*113d0*/  STL [R1+0x131c], R39 ;  /* 0x00131c2701007387 */ /* 0x010fe20000100800 */
[----:B-1----:R-:W-:-:S05]  /*113e0*/  IMAD.WIDE R28, R4, 0x2, R84 ;  /* 0x00000002041c7825 */ /* 0x002fca00078e0254 */
[----:B------:R-:W3:Y:S04]  /*113f0*/  @!P2 LDG.E.U16 R19, desc[UR6][R28.64] ;  /* 0x000000061c13a981 */ /* 0x000ee8000c1e1500 */
[----:B--2---:R-:W-:Y:S04]  /*11400*/  STL [R1+0x13c0], R24 ;  /* 0x0013c01801007387 */ /* 0x004fe80000100800 */
[----:B------:R1:W-:Y:S02]  /*11410*/  STL [R1+0x13c4], R25 ;  /* 0x0013c41901007387 */ /* 0x0003e40000100800 */
[----:B-1----:R-:W-:-:S05]  /*11420*/  IMAD.WIDE R24, R4, 0x2, R82 ;  /* 0x0000000204187825 */ /* 0x002fca00078e0252 */
[----:B------:R-:W2:Y:S01]  /*11430*/  @!P2 LDG.E.U16 R18, desc[UR6][R24.64] ;  /* 0x000000061812a981 */ /* 0x000ea2000c1e1500 */
[C---:B0-----:R-:W-:Y:S01]  /*11440*/  IMAD.WIDE R36, R4.reuse, 0x2, R88 ;  /* 0x0000000204247825 */ /* 0x041fe200078e0258 */
[----:B------:R-:W-:Y:S02]  /*11450*/  PRMT R34, RZ, 0x7610, R34 ;  /* 0x00007610ff227816 */ /* 0x000fe40000000022 */
[----:B------:R-:W-:Y:S01]  /*11460*/  PRMT R31, RZ, 0x7610, R31 ;  /* 0x00007610ff1f7816 */ /* 0x000fe2000000001f */
[----:B------:R-:W-:Y:S01]  /*11470*/  IMAD.WIDE R32, R4, 0x2, R86 ;  /* 0x0000000204207825 */ /* 0x000fe200078e0256 */
[----:B------:R-:W-:Y:S03]  /*11480*/  STL.64 [R1+0x60], R36 ;  /* 0x0000602401007387 */ /* 0x000fe60000100a00 */
[----:B------:R-:W-:Y:S01]  /*11490*/  VIADD R4, R11, 0xffffff89 ;  /* 0xffffff890b047836 */ /* 0x000fe20000000000 */
[----:B------:R0:W-:Y:S04]  /*114a0*/  STL.64 [R1+0x58], R32 ;  /* 0x0000582001007387 */ /* 0x0001e80000100a00 */
[----:B------:R-:W-:Y:S04]  /*114b0*/  STL [R1+0x13cc], R38 ;  /* 0x0013cc2601007387 */ /* 0x000fe80000100800 */
[----:B------:R-:W4:Y:S04]  /*114c0*/  @!P2 LDG.E.U16 R34, desc[UR6][R36.64] ;  /* 0x000000062422a981 */ /* 0x000f28000c1e1500 */
[----:B------:R0:W4:Y:S01]  /*114d0*/  @!P2 LDG.E.U16 R31, desc[UR6][R32.64] ;  /* 0x00000006201fa981 */ /* 0x000122000c1e1500 */
[----:B------:R-:W-:Y:S01]  /*114e0*/  ISETP.GE.U32.AND P2, PT, R4, 0x7fffff0a, PT ;  /* 0x7fffff0a0400780c */ /* 0x000fe20003f46070 */
[----:B------:R-:W-:-:S02]  /*114f0*/  IMAD R4, R90, 0x74, RZ ;  /* 0x000000745a047824 */ /* 0x000fc400078e02ff */
[----:B------:R1:W-:Y:S01]  /*11500*/  STL.64 [R1+0x50], R28 ;  /* 0x0000501c01007387 */ /* 0x0003e20000100a00 */
[----:B------:R-:W-:-:S03]  /*11510*/  PRMT R5, RZ, 0x7610, R5 ;  /* 0x00007610ff057816 */ /* 0x000fc60000000005 */
[----:B------:R-:W-:Y:S01]  /*11520*/  STL [R1+0x13c8], R35 ;  /* 0x0013c82301007387 */ /* 0x000fe20000100800 */
[----:B------:R-:W-:-:S03]  /*11530*/  PRMT R30, RZ, 0x7610, R30 ;  /* 0x00007610ff1e7816 */ /* 0x000fc6000000001e */
[----:B------:R3:W-:Y:S01]  /*11540*/  STL.64 [R1+0x48], R24 ;  /* 0x0000481801007387 */ /* 0x0007e20000100a00 */
[----:B0-----:R-:W-:Y:S01]  /*11550*/  IMAD.WIDE R32, R4, 0x2, R88 ;  /* 0x0000000204207825 */ /* 0x001fe200078e0258 */
[----:B------:R-:W-:-:S04]  /*11560*/  PRMT R22, RZ, 0x7610, R22 ;  /* 0x00007610ff167816 */ /* 0x000fc80000000016 */
[----:B------:R-:W4:Y:S01]  /*11570*/  @!P5 LDG.E.U16 R30, desc[UR6][R32.64] ;  /* 0x00000006201ed981 */ /* 0x000f22000c1e1500 */
[----:B------:R-:W-:Y:S01]  /*11580*/  PRMT R23, RZ, 0x7610, R23 ;  /* 0x00007610ff177816 */ /* 0x000fe20000000017 */
[----:B-1----:R-:W-:-:S04]  /*11590*/  IMAD.WIDE R28, R4, 0x2, R86 ;  /* 0x00000002041c7825 */ /* 0x002fc800078e0256 */
[C---:B---3--:R-:W-:Y:S01]  /*115a0*/  IMAD.WIDE R24, R4.reuse, 0x2, R84 ;  /* 0x0000000204187825 */ /* 0x048fe200078e0254 */
[----:B------:R0:W3:Y:S04]  /*115b0*/  @!P5 LDG.E.U16 R23, desc[UR6][R28.64] ;  /* 0x000000061c17d981 */ /* 0x0000e8000c1e1500 */
[----:B------:R1:W3:Y:S04]  /*115c0*/  @!P5 LDG.E.U16 R22, desc[UR6][R24.64] ;  /* 0x000000061816d981 */ /* 0x0002e8000c1e1500 */
[----:B--2---:R-:W-:Y:S04]  /*115d0*/  STL [R1+0xfe8], R18 ;  /* 0x000fe81201007387 */ /* 0x004fe80000100800 */
[----:B------:R2:W-:Y:S02]  /*115e0*/  STL [R1+0xfec], R19 ;  /* 0x000fec1301007387 */ /* 0x0005e40000100800 */
[----:B--2---:R-:W-:-:S05]  /*115f0*/  IMAD.WIDE R18, R4, 0x2, R82 ;  /* 0x0000000204127825 */ /* 0x004fca00078e0252 */
[----:B------:R2:W3:Y:S01]  /*11600*/  @!P5 LDG.E.U16 R5, desc[UR6][R18.64] ;  /* 0x000000061205d981 */ /* 0x0004e2000c1e1500 */
        /* <DEDUP_REMOVED lines=8> */
[----:B----4-:R-:W-:Y:S04]  /*11690*/  STL [R1+0xff4], R34 ;  /* 0x000ff42201007387 */ /* 0x010fe80000100800 */
[----:B------:R-:W-:Y:S01]  /*116a0*/  STL [R1+0xff0], R31 ;  /* 0x000ff01f01007387 */ /* 0x000fe20000100800 */
[----:B------:R-:W-:Y:S01]  /*116b0*/  PRMT R26, RZ, 0x7610, R26 ;  /* 0x00007610ff1a7816 */ /* 0x000fe2000000001a */
[C---:B0-----:R-:W-:Y:S01]  /*116c0*/  IMAD.WIDE R28, R4.reuse, 0x2, R86 ;  /* 0x00000002041c7825 */ /* 0x041fe200078e0256 */
[----:B------:R-:W-:Y:S02]  /*116d0*/  PRMT R21, RZ, 0x7610, R21 ;  /* 0x00007610ff157816 */ /* 0x000fe40000000015 */
[----:B------:R-:W-:Y:S01]  /*116e0*/  PRMT R20, RZ, 0x7610, R20 ;  /* 0x00007610ff147816 */ /* 0x000fe20000000014 */
[----:B-1----:R-:W-:Y:S01]  /*116f0*/  IMAD.WIDE R24, R4, 0x2, R84 ;  /* 0x0000000204187825 */ /* 0x002fe200078e0254 */
[----:B------:R0:W4:Y:S04]  /*11700*/  @!P4 LDG.E.U16 R26, desc[UR6][R28.64] ;  /* 0x000000061c1ac981 */ /* 0x000128000c1e1500 */
[----:B------:R-:W4:Y:S01]  /*11710*/  @!P4 LDG.E.U16 R21, desc[UR6][R24.64] ;  /* 0x000000061815c981 */ /* 0x000f22000c1e1500 */
[----:B------:R-:W-:Y:S01]  /*11720*/  IMAD R52, R90, 0x76, RZ ;  /* 0x000000765a347824 */ /* 0x000fe200078e02ff */
[----:B------:R-:W-:-:S02]  /*11730*/  PRMT R17, RZ, 0x7610, R17 ;  /* 0x00007610ff117816 */ /* 0x000fc40000000011 */
[----:B------:R-:W-:Y:S01]  /*11740*/  PRMT R16, RZ, 0x7610, R16 ;  /* 0x00007610ff107816 */ /* 0x000fe20000000010 */
[----:B--2---:R-:W-:-:S04]  /*11750*/  IMAD.WIDE R18, R52, 0x2, R88 ;  /* 0x0000000234127825 */ /* 0x004fc800078e0258 */
[C---:B------:R-:W-:Y:S01]  /*11760*/  IMAD.WIDE R56, R52.reuse, 0x2, R86 ;  /* 0x0000000234387825 */ /* 0x040fe200078e0256 */
[----:B------:R-:W2:Y:S01]  /*11770*/  @!P2 LDG.E.U16 R17, desc[UR6][R18.64] ;  /* 0x000000061211a981 */ /* 0x000ea2000c1e1500 */
[----:B------:R-:W-:Y:S02]  /*11780*/  PRMT R15, RZ, 0x7610, R15 ;  /* 0x00007610ff0f7816 */ /* 0x000fe4000000000f */
[C---:B------:R-:W-:Y:S01]  /*11790*/  IMAD.WIDE R54, R52.reuse, 0x2, R84 ;  /* 0x0000000234367825 */ /* 0x040fe200078e0254 */
[----:B------:R-:W2:Y:S01]  /*117a0*/  @!P2 LDG.E.U16 R16, desc[UR6][R56.64] ;  /* 0x000000063810a981 */ /* 0x000ea2000c1e1500 */
[----:B------:R-:W-:Y:S02]  /*117b0*/  PRMT R14, RZ, 0x7610, R14 ;  /* 0x00007610ff0e7816 */ /* 0x000fe4000000000e */
[----:B------:R-:W-:Y:S01]  /*117c0*/  IMAD.WIDE R52, R52, 0x2, R82 ;  /* 0x0000000234347825 */ /* 0x000fe200078e0252 */
[----:B------:R-:W2:Y:S04]  /*117d0*/  @!P2 LDG.E.U16 R15, desc[UR6][R54.64] ;  /* 0x00000006360fa981 */ /* 0x000ea8000c1e1500 */
[----:B------:R1:W2:Y:S04]  /*117e0*/  @!P2 LDG.E.U16 R14, desc[UR6][R52.64] ;  /* 0x00000006340ea981 */ /* 0x0002a8000c1e1500 */
[----:B---3--:R-:W-:Y:S04]  /*117f0*/  STL [R1+0x1098], R5 ;  /* 0x0010980501007387 */ /* 0x008fe80000100800 */
[----:B------:R3:W-:Y:S02]  /*11800*/  STL [R1+0x10a4], R30 ;  /* 0x0010a41e01007387 */ /* 0x0007e40000100800 */
[----:B---3--:R-:W-:-:S05]  /*11810*/  IMAD.WIDE R30, R4, 0x2, R88 ;  /* 0x00000002041e7825 */ /* 0x008fca00078e0258 */
[----:B------:R-:W3:Y:S04]  /*11820*/  @!P4 LDG.E.U16 R27, desc[UR6][R30.64] ;  /* 0x000000061e1bc981 */ /* 0x000ee8000c1e1500 */
[----:B------:R-:W-:Y:S04]  /*11830*/  STL.64 [R1+0x20], R30 ;  /* 0x0000201e01007387 */ /* 0x000fe80000100a00 */
[----:B------:R-:W-:Y:S04]  /*11840*/  STL [R1+0x109c], R22 ;  /* 0x00109c1601007387 */ /* 0x000fe80000100800 */
[----:B------:R0:W-:Y:S02]  /*11850*/  STL [R1+0x10a0], R23 ;  /* 0x0010a01701007387 */ /* 0x0001e40000100800 */
[----:B0-----:R-:W-:-:S05]  /*11860*/  IMAD.WIDE R22, R4, 0x2, R82 ;  /* 0x0000000204167825 */ /* 0x001fca00078e0252 */
[----:B------:R-:W2:Y:S04]  /*11870*/  @!P4 LDG.E.U16 R20, desc[UR6][R22.64] ;  /* 0x000000061614c981 */ /* 0x000ea8000c1e1500 */
[----:B------:R0:W-:Y:S04]  /*11880*/  STL.64 [R1+0x18], R28 ;  /* 0x0000181c01007387 */ /* 0x0001e80000100a00 */
[----:B------:R-:W-:Y:S04]  /*11890*/  STL.64 [R1], R18 ;  /* 0x0000001201007387 */ /* 0x000fe80000100a00 */
[----:B------:R-:W-:Y:S04]  /*118a0*/  STL.64 [R1+0x10], R24 ;  /* 0x0000101801007387 */ /* 0x000fe80000100a00 */
[----:B------:R-:W-:Y:S04]  /*118b0*/  STL.64 [R1+0x8], R22 ;  /* 0x0000081601007387 */ /* 0x000fe80000100a00 */
[----:B------:R-:W-:Y:S01]  /*118c0*/  STL [R1+0x1fac], R56 ;  /* 0x001fac3801007387 */ /* 0x000fe20000100800 */
[----:B------:R-:W-:-:S03]  /*118d0*/  VIADD R5, R11, 0xffffff84 ;  /* 0xffffff840b057836 */ /* 0x000fc60000000000 */
[----:B------:R-:W-:Y:S04]  /*118e0*/  STL [R1+0x2150], R56 ;  /* 0x0021503801007387 */ /* 0x000fe80000100800 */
[----:B------:R-:W-:Y:S04]  /*118f0*/  STL [R1+0x1fa8], R57 ;  /* 0x001fa83901007387 */ /* 0x000fe80000100800 */
[----:B------:R-:W-:Y:S01]  /*11900*/  STL [R1+0x2154], R57 ;  /* 0x0021543901007387 */ /* 0x000fe20000100800 */
[----:B------:R-:W-:Y:S01]  /*11910*/  IMAD R44, R90, 0x77, RZ ;  /* 0x000000775a2c7824 */ /* 0x000fe200078e02ff */
[----:B------:R-:W-:-:S02]  /*11920*/  ISETP.GE.U32.AND P4, PT, R5, 0x7fffff05, PT ;  /* 0x7fffff050500780c */ /* 0x000fc40003f86070 */
[----:B------:R-:W-:Y:S01]  /*11930*/  PRMT R13, RZ, 0x7610, R13 ;  /* 0x00007610ff0d7816 */ /* 0x000fe2000000000d */
[----:B------:R-:W-:Y:S01]  /*11940*/  IMAD.WIDE R50, R44, 0x2, R88 ;  /* 0x000000022c327825 */ /* 0x000fe200078e0258 */
[----:B------:R-:W-:-:S03]  /*11950*/  PRMT R12, RZ, 0x7610, R12 ;  /* 0x00007610ff0c7816 */ /* 0x000fc6000000000c */
[----:B------:R-:W-:Y:S01]  /*11960*/  IMAD R36, R90, 0x7b, RZ ;  /* 0x0000007b5a247824 */ /* 0x000fe200078e02ff */
[----:B------:R0:W2:Y:S01]  /*11970*/  @!P5 LDG.E.U16 R13, desc[UR6][R50.64] ;  /* 0x00000006320dd981 */ /* 0x0000a2000c1e1500 */
[----:B------:R-:W-:-:S04]  /*11980*/  IMAD.WIDE R48, R44, 0x2, R86 ;  /* 0x000000022c307825 */ /* 0x000fc800078e0256 */
[----:B------:R-:W-:Y:S01]  /*11990*/  IMAD.WIDE R42, R36, 0x2, R88 ;  /* 0x00000002242a7825 */ /* 0x000fe200078e0258 */
[----:B------:R0:W2:Y:S01]  /*119a0*/  @!P5 LDG.E.U16 R12, desc[UR6][R48.64] ;  /* 0x00000006300cd981 */ /* 0x0000a2000c1e1500 */
[----:B------:R-:W-:Y:S02]  /*119b0*/  PRMT R10, RZ, 0x7610, R10 ;  /* 0x00007610ff0a7816 */ /* 0x000fe4000000000a */
[----:B------:R-:W-:Y:S01]  /*119c0*/  IMAD.WIDE R46, R44, 0x2, R84 ;  /* 0x000000022c2e7825 */ /* 0x000fe200078e0254 */
[----:B------:R-:W-:-:S03]  /*119d0*/  PRMT R5, RZ, 0x7610, R5 ;  /* 0x00007610ff057816 */ /* 0x000fc60000000005 */
[----:B------:R-:W-:Y:S01]  /*119e0*/  IMAD.WIDE R40, R36, 0x2, R86 ;  /* 0x0000000224287825 */ /* 0x000fe200078e0256 */
[----:B------:R0:W2:Y:S03]  /*119f0*/  @!P5 LDG.E.U16 R10, desc[UR6][R46.64] ;  /* 0x000000062e0ad981 */ /* 0x0000a6000c1e1500 */
[----:B------:R-:W-:-:S04]  /*11a00*/  IMAD.WIDE R44, R44, 0x2, R82 ;  /* 0x000000022c2c7825 */ /* 0x000fc800078e0252 */
[----:B------:R-:W-:Y:S01]  /*11a10*/  VIADD R4, R11, 0xffffff83 ;  /* 0xffffff830b047836 */ /* 0x000fe20000000000 */
[----:B------:R-:W2:Y:S01]  /*11a20*/  @!P5 LDG.E.U16 R5, desc[UR6][R44.64] ;  /* 0x000000062c05d981 */ /* 0x000ea2000c1e1500 */
[----:B------:R-:W-:-:S03]  /*11a30*/  IMAD.WIDE R38, R36, 0x2, R84 ;  /* 0x0000000224267825 */ /* 0x000fc600078e0254 */
[----:B------:R-:W-:Y:S01]  /*11a40*/  ISETP.GE.U32.AND P2, PT, R4, 0x7fffff04, PT ;  /* 0x7fffff040400780c */ /* 0x000fe20003f46070 */
[----:B------:R-:W-:-:S04]  /*11a50*/  IMAD.WIDE R36, R36, 0x2, R82 ;  /* 0x0000000224247825 */ /* 0x000fc800078e0252 */
[----:B0-----:R-:W-:-:S04]  /*11a60*/  IMAD R28, R90, 0x7c, RZ ;  /* 0x0000007c5a1c7824 */ /* 0x001fc800078e02ff */
[----:B------:R-:W-:Y:S01]  /*11a70*/  IMAD.WIDE R34, R28, 0x2, R88 ;  /* 0x000000021c227825 */ /* 0x000fe200078e0258 */
[----:B---3--:R-:W-:Y:S04]  /*11a80*/  STL [R1+0x1194], R27 ;  /* 0x0011941b01007387 */ /* 0x008fe80000100800 */
[----:B------:R-:W-:Y:S04]  /*11a90*/  STL [R1+0x1fb4], R54 ;  /* 0x001fb43601007387 */ /* 0x000fe80000100800 */
[----:B------:R-:W-:Y:S04]  /*11aa0*/  STL [R1+0x2158], R54 ;  /* 0x0021583601007387 */ /* 0x000fe80000100800 */
[----:B------:R-:W-:Y:S04]  /*11ab0*/  STL [R1+0x1fb0], R55 ;  /* 0x001fb03701007387 */ /* 0x000fe80000100800 */
[----:B----4-:R-:W-:Y:S04]  /*11ac0*/  STL [R1+0x1190], R26 ;  /* 0x0011901a01007387 */ /* 0x010fe80000100800 */
[----:B------:R-:W-:Y:S04]  /*11ad0*/  STL [R1+0x215c], R55 ;  /* 0x00215c3701007387 */ /* 0x000fe80000100800 */
[----:B------:R-:W-:Y:S04]  /*11ae0*/  STL [R1+0x1fbc], R52 ;  /* 0x001fbc3401007387 */ /* 0x000fe80000100800 */
[----:B------:R-:W-:Y:S04]  /*11af0*/  STL [R1+0x118c], R21 ;  /* 0x00118c1501007387 */ /* 0x000fe80000100800 */
[----:B------:R-:W-:Y:S04]  /*11b00*/  STL [R1+0x2160], R52 ;  /* 0x0021603401007387 */ /* 0x000fe80000100800 */
[----:B--2---:R-:W-:Y:S04]  /*11b10*/  STL [R1+0x1188], R20 ;  /* 0x0011881401007387 */ /* 0x004fe80000100800 */
[----:B------:R-:W-:Y:S04]  /*11b20*/  STL [R1+0x1fb8], R53 ;  /* 0x001fb83501007387 */ /* 0x000fe80000100800 */
[----:B------:R1:W-:Y:S02]  /*11b30*/  STL [R1+0x2164], R53 ;  /* 0x0021643501007387 */ /* 0x0003e40000100800 */
[----:B-1----:R-:W-:-:S02]  /*11b40*/  PRMT R53, RZ, 0x7610, R53 ;  /* 0x00007610ff357816 */ /* 0x002fc40000000035 */
[----:B------:R-:W-:Y:S04]  /*11b50*/  STL [R1+0x1310], R17 ;  /* 0x0013101101007387 */ /* 0x000fe80000100800 */
[----:B------:R-:W2:Y:S04]  /*11b60*/  @!P4 LDG.E.U16 R53, desc[UR6][R42.64] ;  /* 0x000000062a35c981 */ /* 0x000ea8000c1e1500 */
[----:B------:R-:W-:Y:S04]  /*11b70*/  STL [R1+0x130c], R16 ;  /* 0x00130c1001007387 */ /* 0x000fe80000100800 */
[----:B------:R-:W-:Y:S04]  /*11b80*/  STL [R1+0x1fc4], R50 ;  /* 0x001fc43201007387 */ /* 0x000fe80000100800 */
[----:B------:R-:W-:Y:S04]  /*11b90*/  STL [R1+0x2168], R50 ;  /* 0x0021683201007387 */ /* 0x000fe80000100800 */
[----:B------:R-:W-:Y:S04]  /*11ba0*/  STL [R1+0x1fc0], R51 ;  /* 0x001fc03301007387 */ /* 0x000fe80000100800 */
[----:B------:R0:W-:Y:S04]  /*11bb0*/  STL [R1+0x216c], R51 ;  /* 0x00216c3301007387 */ /* 0x0001e80000100800 */
[----:B------:R-:W-:Y:S04]  /*11bc0*/  STL [R1+0x1308], R15 ;  /* 0x0013080f01007387 */ /* 0x000fe80000100800 */
[----:B------:R-:W-:Y:S01]  /*11bd0*/  STL [R1+0x1fcc], R48 ;  /* 0x001fcc3001007387 */ /* 0x000fe20000100800 */
[----:B0-----:R-:W-:-:S03]  /*11be0*/  PRMT R51, RZ, 0x7610, R51 ;  /* 0x00007610ff337816 */ /* 0x001fc60000000033 */
[----:B------:R0:W-:Y:S04]  /*11bf0*/  STL [R1+0x2170], R48 ;  /* 0x0021703001007387 */ /* 0x0001e80000100800 */
[----:B------:R-:W-:Y:S04]  /*11c00*/  STL [R1+0x1fc8], R49 ;  /* 0x001fc83101007387 */ /* 0x000fe80000100800 */
[----:B------:R-:W-:Y:S01]  /*11c10*/  STL [R1+0x2174], R49 ;  /* 0x0021743101007387 */ /* 0x000fe20000100800 */
[----:B------:R-:W-:Y:S01]  /*11c20*/  PRMT R50, RZ, 0x7610, R50 ;  /* 0x00007610ff327816 */ /* 0x000fe20000000032 */
[----:B------:R-:W-:-:S02]  /*11c30*/  VIADD R4, R11, 0xffffff82 ;  /* 0xffffff820b047836 */ /* 0x000fc40000000000 */
[C---:B------:R-:W-:Y:S01]  /*11c40*/  IMAD.WIDE R32, R28.reuse, 0x2, R86 ;  /* 0x000000021c207825 */ /* 0x040fe200078e0256 */
[----:B------:R-:W-:Y:S03]  /*11c50*/  STL [R1+0x1304], R14 ;  /* 0x0013040e01007387 */ /* 0x000fe60000100800 */
[----:B------:R-:W-:Y:S01]  /*11c60*/  IMAD.WIDE R30, R28, 0x2, R84 ;  /* 0x000000021c1e7825 */ /* 0x000fe200078e0254 */
[----:B------:R-:W-:Y:S01]  /*11c70*/  STL [R1+0x1fd4], R46 ;  /* 0x001fd42e01007387 */ /* 0x000fe20000100800 */
[----:B------:R-:W-:Y:S01]  /*11c80*/  PRMT R6, RZ, 0x7610, R6 ;  /* 0x00007610ff067816 */ /* 0x000fe20000000006 */
[----:B0-----:R-:W0:Y:S02]  /*11c90*/  LDC R48, c[0x0][0x3b0] ;  /* 0x0000ec00ff307b82 */ /* 0x001e240000000800 */
[----:B------:R1:W-:Y:S04]  /*11ca0*/  STL [R1+0x2178], R46 ;  /* 0x0021782e01007387 */ /* 0x0003e80000100800 */
[----:B------:R-:W-:Y:S04]  /*11cb0*/  STL [R1+0x1fd0], R47 ;  /* 0x001fd02f01007387 */ /* 0x000fe80000100800 */
[----:B------:R3:W-:Y:S04]  /*11cc0*/  STL [R1+0x217c], R47 ;  /* 0x00217c2f01007387 */ /* 0x0007e80000100800 */
[----:B------:R-:W4:Y:S01]  /*11cd0*/  @!P4 LDG.E.U16 R51, desc[UR6][R40.64] ;  /* 0x000000062833c981 */ /* 0x000f22000c1e1500 */
[----:B-1----:R-:W-:-:S03]  /*11ce0*/  PRMT R46, RZ, 0x7610, R46 ;  /* 0x00007610ff2e7816 */ /* 0x002fc6000000002e */
[----:B------:R-:W4:Y:S01]  /*11cf0*/  @!P2 LDG.E.U16 R50, desc[UR6][R34.64] ;  /* 0x000000062232a981 */ /* 0x000f22000c1e1500 */
[----:B---3--:R-:W-:-:S03]  /*11d00*/  PRMT R47, RZ, 0x7610, R47 ;  /* 0x00007610ff2f7816 */ /* 0x008fc6000000002f */
[----:B------:R-:W3:Y:S04]  /*11d10*/  @!P4 LDG.E.U16 R46, desc[UR6][R36.64] ;  /* 0x00000006242ec981 */ /* 0x000ee8000c1e1500 */
[----:B------:R-:W3:Y:S04]  /*11d20*/  @!P4 LDG.E.U16 R47, desc[UR6][R38.64] ;  /* 0x00000006262fc981 */ /* 0x000ee8000c1e1500 */
[----:B------:R-:W-:Y:S04]  /*11d30*/  STL [R1+0x13bc], R13 ;  /* 0x0013bc0d01007387 */ /* 0x000fe80000100800 */
[----:B------:R-:W-:Y:S04]  /*11d40*/  STL [R1+0x1fdc], R44 ;  /* 0x001fdc2c01007387 */ /* 0x000fe80000100800 */
[----:B------:R-:W-:Y:S04]  /*11d50*/  STL [R1+0x2180], R44 ;  /* 0x0021802c01007387 */ /* 0x000fe80000100800 */
[----:B------:R-:W-:Y:S04]  /*11d60*/  STL [R1+0x1fd8], R45 ;  /* 0x001fd82d01007387 */ /* 0x000fe80000100800 */
[----:B------:R-:W-:Y:S04]  /*11d70*/  STL [R1+0x2184], R45 ;  /* 0x0021842d01007387 */ /* 0x000fe80000100800 */
[----:B------:R-:W-:Y:S01]  /*11d80*/  STL [R1+0x13b8], R12 ;  /* 0x0013b80c01007387 */ /* 0x000fe20000100800 */
[----:B------:R-:W-:-:S03]  /*11d90*/  ISETP.GE.U32.AND P5, PT, R4, 0x7fffff03, PT ;  /* 0x7fffff030400780c */ /* 0x000fc60003fa6070 */
[----:B--2---:R1:W-:Y:S02]  /*11da0*/  STL [R1+0x21d4], R53 ;  /* 0x0021d43501007387 */ /* 0x0043e40000100800 */
[----:B-1----:R-:W1:Y:S02]  /*11db0*/  LDC R53, c[0x0][0x3a0] ;  /* 0x0000e800ff357b82 */ /* 0x002e640000000800 */
[----:B------:R-:W-:Y:S04]  /*11dc0*/  STL [R1+0x1fe4], R42 ;  /* 0x001fe42a01007387 */ /* 0x000fe80000100800 */
[----:B------:R2:W-:Y:S04]  /*11dd0*/  STL [R1+0x2188], R42 ;  /* 0x0021882a01007387 */ /* 0x0005e80000100800 */
[----:B------:R-:W-:Y:S04]  /*11de0*/  STL [R1+0x1fe0], R43 ;  /* 0x001fe02b01007387 */ /* 0x000fe80000100800 */
[----:B------:R-:W-:Y:S01]  /*11df0*/  STL [R1+0x13b4], R10 ;  /* 0x0013b40a01007387 */ /* 0x000fe20000100800 */
[----:B------:R-:W-:Y:S01]  /*11e00*/  IMAD.WIDE R28, R28, 0x2, R82 ;  /* 0x000000021c1c7825 */ /* 0x000fe200078e0252 */
[----:B------:R-:W-:Y:S01]  /*11e10*/  PRMT R9, RZ, 0x7610, R9 ;  /* 0x00007610ff097816 */ /* 0x000fe20000000009 */
[----:B--2---:R-:W2:Y:S01]  /*11e20*/  LDC R42, c[0x0][0x3b0] ;  /* 0x0000ec00ff2a7b82 */ /* 0x004ea20000000800 */
[----:B------:R-:W-:Y:S01]  /*11e30*/  STL [R1+0x218c], R43 ;  /* 0x00218c2b01007387 */ /* 0x000fe20000100800 */
[----:B-1----:R-:W-:-:S04]  /*11e40*/  IADD3 R4, PT, PT, R53, -0x7f, RZ ;  /* 0xffffff8135047810 */ /* 0x002fc80007ffe0ff */
[----:B------:R-:W-:Y:S02]  /*11e50*/  ISETP.GE.U32.AND P4, PT, R4, 0x7fffff02, PT ;  /* 0x7fffff020400780c */ /* 0x000fe40003f86070 */
[----:B------:R-:W-:Y:S01]  /*11e60*/  PRMT R4, RZ, 0x7610, R4 ;  /* 0x00007610ff047816 */ /* 0x000fe20000000004 */
[----:B----4-:R-:W-:Y:S04]  /*11e70*/  STL [R1+0x21d8], R51 ;  /* 0x0021d83301007387 */ /* 0x010fe80000100800 */
[----:B------:R-:W-:Y:S04]  /*11e80*/  STL [R1+0x1fec], R40 ;  /* 0x001fec2801007387 */ /* 0x000fe80000100800 */
[----:B------:R-:W-:Y:S04]  /*11e90*/  STL [R1+0x2190], R40 ;  /* 0x0021902801007387 */ /* 0x000fe80000100800 */
[----:B------:R-:W-:Y:S04]  /*11ea0*/  STL [R1+0x13b0], R5 ;  /* 0x0013b00501007387 */ /* 0x000fe80000100800 */
[----:B------:R-:W-:Y:S04]  /*11eb0*/  STL [R1+0x1fe8], R41 ;  /* 0x001fe82901007387 */ /* 0x000fe80000100800 */
[----:B------:R1:W-:Y:S04]  /*11ec0*/  STL [R1+0x2194], R41 ;  /* 0x0021942901007387 */ /* 0x0003e80000100800 */
[----:B---3--:R3:W-:Y:S04]  /*11ed0*/  STL [R1+0x21dc], R47 ;  /* 0x0021dc2f01007387 */ /* 0x0087e80000100800 */
[----:B------:R-:W-:Y:S04]  /*11ee0*/  STL [R1+0x1ff4], R38 ;  /* 0x001ff42601007387 */ /* 0x000fe80000100800 */
[----:B------:R-:W-:Y:S01]  /*11ef0*/  STL [R1+0x2198], R38 ;  /* 0x0021982601007387 */ /* 0x000fe20000100800 */
[----:B------:R-:W-:Y:S01]  /*11f00*/  IMAD R12, R90, 0x7e, RZ ;  /* 0x0000007e5a0c7824 */ /* 0x000fe200078e02ff */
[----:B------:R-:W-:-:S02]  /*11f10*/  PRMT R8, RZ, 0x7610, R8 ;  /* 0x00007610ff087816 */ /* 0x000fc40000000008 */
[----:B------:R-:W-:Y:S01]  /*11f20*/  PRMT R7, RZ, 0x7610, R7 ;  /* 0x00007610ff077816 */ /* 0x000fe20000000007 */
[----:B------:R-:W-:Y:S01]  /*11f30*/  STL [R1+0x1ff0], R39 ;  /* 0x001ff02701007387 */ /* 0x000fe20000100800 */
[----:B------:R-:W-:Y:S01]  /*11f40*/  IMAD R20, R90, 0x7d, RZ ;  /* 0x0000007d5a147824 */ /* 0x000fe200078e02ff */
[----:B-1----:R-:W-:Y:S01]  /*11f50*/  PRMT R41, RZ, 0x7610, R41 ;  /* 0x00007610ff297816 */ /* 0x002fe20000000029 */
[----:B---3--:R-:W1:Y:S01]  /*11f60*/  LDC R47, c[0x0][0x3b0] ;  /* 0x0000ec00ff2f7b82 */ /* 0x008e620000000800 */
[----:B------:R-:W-:Y:S04]  /*11f70*/  STL [R1+0x219c], R39 ;  /* 0x00219c2701007387 */ /* 0x000fe80000100800 */
[----:B------:R3:W-:Y:S04]  /*11f80*/  STL [R1+0x21e0], R46 ;  /* 0x0021e02e01007387 */ /* 0x0007e80000100800 */
[----:B------:R-:W-:Y:S04]  /*11f90*/  STL [R1+0x1ffc], R36 ;  /* 0x001ffc2401007387 */ /* 0x000fe80000100800 */
[----:B------:R4:W-:Y:S01]  /*11fa0*/  STL [R1+0x21a0], R36 ;  /* 0x0021a02401007387 */ /* 0x0009e20000100800 */
[----:B------:R-:W-:Y:S01]  /*11fb0*/  IMAD.WIDE R18, R12, 0x2, R88 ;  /* 0x000000020c127825 */ /* 0x000fe200078e0258 */
[----:B------:R-:W-:Y:S01]  /*11fc0*/  PRMT R40, RZ, 0x7610, R40 ;  /* 0x00007610ff287816 */ /* 0x000fe20000000028 */
[----:B---3--:R-:W3:Y:S01]  /*11fd0*/  LDC R46, c[0x0][0x3b0] ;  /* 0x0000ec00ff2e7b82 */ /* 0x008ee20000000800 */
[----:B------:R-:W-:Y:S04]  /*11fe0*/  STL [R1+0x1ff8], R37 ;  /* 0x001ff82501007387 */ /* 0x000fe80000100800 */
[----:B------:R0:W-:Y:S04]  /*11ff0*/  STL [R1+0x21a4], R37 ;  /* 0x0021a42501007387 */ /* 0x0001e80000100800 */
[----:B------:R-:W-:Y:S04]  /*12000*/  STL.S16 [R1+0x1180], R4 ;  /* 0x0011800401007387 */ /* 0x000fe80000100600 */
[----:B------:R-:W-:Y:S04]  /*12010*/  STL [R1+0x21e4], R50 ;  /* 0x0021e43201007387 */ /* 0x000fe80000100800 */
[----:B------:R-:W-:Y:S04]  /*12020*/  STL [R1+0x2004], R34 ;  /* 0x0020042201007387 */ /* 0x000fe80000100800 */
[----:B------:R1:W-:Y:S01]  /*12030*/  STL [R1+0x21a8], R34 ;  /* 0x0021a82201007387 */ /* 0x0003e20000100800 */
[----:B----4-:R-:W-:-:S02]  /*12040*/  PRMT R36, RZ, 0x7610, R36 ;  /* 0x00007610ff247816 */ /* 0x010fc40000000024 */
[----:B0-----:R-:W-:Y:S01]  /*12050*/  PRMT R37, RZ, 0x7610, R37 ;  /* 0x00007610ff257816 */ /* 0x001fe20000000025 */
[C---:B------:R-:W-:Y:S01]  /*12060*/  IMAD.WIDE R16, R12.reuse, 0x2, R86 ;  /* 0x000000020c107825 */ /* 0x040fe200078e0256 */
[----:B------:R-:W4:Y:S04]  /*12070*/  @!P4 LDG.E.U16 R9, desc[UR6][R18.64] ;  /* 0x000000061209c981 */ /* 0x000f28000c1e1500 */
[----:B------:R-:W2:Y:S04]  /*12080*/  @!P2 LDG.E.U16 R37, desc[UR6][R30.64] ;  /* 0x000000061e25a981 */ /* 0x000ea8000c1e1500 */
[----:B-1----:R-:W2:Y:S04]  /*12090*/  LDL.LU R34, [R1+0x1180] ;  /* 0x0011800001227983 */ /* 0x002ea80000300800 */
[----:B------:R-:W3:Y:S01]  /*120a0*/  @!P2 LDG.E.U16 R36, desc[UR6][R28.64] ;  /* 0x000000061c24a981 */ /* 0x000ee2000c1e1500 */
[----:B------:R-:W-:-:S03]  /*120b0*/  IMAD.WIDE R14, R12, 0x2, R84 ;  /* 0x000000020c0e7825 */ /* 0x000fc600078e0254 */
[----:B------:R-:W3:Y:S01]  /*120c0*/  @!P4 LDG.E.U16 R8, desc[UR6][R16.64] ;  /* 0x000000061008c981 */ /* 0x000ee2000c1e1500 */
[----:B------:R-:W-:-:S03]  /*120d0*/  IMAD.WIDE R12, R12, 0x2, R82 ;  /* 0x000000020c0c7825 */ /* 0x000fc600078e0252 */
[----:B------:R0:W3:Y:S04]  /*120e0*/  @!P4 LDG.E.U16 R7, desc[UR6][R14.64] ;  /* 0x000000060e07c981 */ /* 0x0000e8000c1e1500 */
[----:B------:R1:W3:Y:S04]  /*120f0*/  @!P4 LDG.E.U16 R6, desc[UR6][R12.64] ;  /* 0x000000060c06c981 */ /* 0x0002e8000c1e1500 */
[----:B--2---:R-:W2:Y:S04]  /*12100*/  @!P2 LDG.E.U16 R34, desc[UR6][R32.64] ;  /* 0x000000062022a981 */ /* 0x004ea8000c1e1500 */
[----:B------:R-:W-:Y:S04]  /*12110*/  STL [R1+0x2000], R35 ;  /* 0x0020002301007387 */ /* 0x000fe80000100800 */
[----:B------:R-:W-:Y:S01]  /*12120*/  STL [R1+0x21ac], R35 ;  /* 0x0021ac2301007387 */ /* 0x000fe20000100800 */
[----:B------:R-:W-:-:S02]  /*12130*/  VIADD R4, R53, 0xffffff80 ;  /* 0xffffff8035047836 */ /* 0x000fc40000000000 */
[C---:B------:R-:W-:Y:S01]  /*12140*/  IMAD.WIDE R26, R20.reuse, 0x2, R88 ;  /* 0x00000002141a7825 */ /* 0x040fe200078e0258 */
[----:B------:R-:W-:Y:S02]  /*12150*/  PRMT R43, RZ, 0x7610, R43 ;  /* 0x00007610ff2b7816 */ /* 0x000fe4000000002b */
[----:B------:R-:W-:Y:S01]  /*12160*/  PRMT R45, RZ, 0x7610, R45 ;  /* 0x00007610ff2d7816 */ /* 0x000fe2000000002d */
[----:B------:R-:W-:Y:S01]  /*12170*/  IMAD.WIDE R24, R20, 0x2, R86 ;  /* 0x0000000214187825 */ /* 0x000fe200078e0256 */
[----:B------:R-:W-:Y:S01]  /*12180*/  ISETP.GE.U32.AND P2, PT, R4, 0x7fffff01, PT ;  /* 0x7fffff010400780c */ /* 0x000fe20003f46070 */
[----:B------:R-:W3:Y:S02]  /*12190*/  @!P5 LDG.E.U16 R41, desc[UR6][R26.64] ;  /* 0x000000061a29d981 */ /* 0x000ee4000c1e1500 */
[C---:B------:R-:W-:Y:S02]  /*121a0*/  IMAD.WIDE R22, R20.reuse, 0x2, R84 ;  /* 0x0000000214167825 */ /* 0x040fe400078e0254 */
[----:B------:R-:W3:Y:S02]  /*121b0*/  @!P5 LDG.E.U16 R40, desc[UR6][R24.64] ;  /* 0x000000061828d981 */ /* 0x000ee4000c1e1500 */
[----:B------:R-:W-:-:S02]  /*121c0*/  IMAD.WIDE R20, R20, 0x2, R82 ;  /* 0x0000000214147825 */ /* 0x000fc400078e0252 */
[----:B------:R-:W3:Y:S02]  /*121d0*/  @!P5 LDG.E.U16 R43, desc[UR6][R22.64] ;  /* 0x00000006162bd981 */ /* 0x000ee4000c1e1500 */
[C---:B------:R-:W-:Y:S02]  /*121e0*/  VIADD R4, R93.reuse, 0x38 ;  /* 0x000000385d047836 */ /* 0x040fe40000000000 */
[----:B------:R-:W3:Y:S03]  /*121f0*/  @!P5 LDG.E.U16 R45, desc[UR6][R20.64] ;  /* 0x00000006142dd981 */ /* 0x000ee6000c1e1500 */
[----:B------:R-:W-:Y:S02]  /*12200*/  ISETP.GE.AND P5, PT, R4, RZ, PT ;  /* 0x000000ff0400720c */ /* 0x000fe40003fa6270 */
[----:B------:R-:W-:Y:S01]  /*12210*/  IABS R5, R4 ;  /* 0x0000000400057213 */ /* 0x000fe20000000000 */
[----:B------:R-:W-:-:S05]  /*12220*/  VIADD R4, R93, 0x39 ;  /* 0x000000395d047836 */ /* 0x000fca0000000000 */
[----:B------:R-:W-:Y:S02]  /*12230*/  ISETP.GE.AND P4, PT, R4, RZ, PT ;  /* 0x000000ff0400720c */ /* 0x000fe40003f86270 */
[----:B------:R-:W-:Y:S01]  /*12240*/  IABS R4, R4 ;  /* 0x0000000400047213 */ /* 0x000fe20000000000 */
[----:B--2---:R-:W-:Y:S04]  /*12250*/  STL [R1+0x21e8], R34 ;  /* 0x0021e82201007387 */ /* 0x004fe80000100800 */
[----:B------:R-:W-:Y:S04]  /*12260*/  STL [R1+0x200c], R32 ;  /* 0x00200c2001007387 */ /* 0x000fe80000100800 */
[----:B------:R-:W-:Y:S04]  /*12270*/  STL [R1+0x21b0], R32 ;  /* 0x0021b02001007387 */ /* 0x000fe80000100800 */
[----:B------:R-:W-:Y:S04]  /*12280*/  STL [R1+0x2008], R33 ;  /* 0x0020082101007387 */ /* 0x000fe80000100800 */
[----:B------:R-:W-:Y:S04]  /*12290*/  STL [R1+0x21b4], R33 ;  /* 0x0021b42101007387 */ /* 0x000fe80000100800 */
[----:B------:R-:W-:Y:S04]  /*122a0*/  STL [R1+0x21ec], R37 ;  /* 0x0021ec2501007387 */ /* 0x000fe80000100800 */
[----:B------:R-:W-:Y:S04]  /*122b0*/  STL [R1+0x2014], R30 ;  /* 0x0020141e01007387 */ /* 0x000fe80000100800 */
[----:B------:R2:W-:Y:S04]  /*122c0*/  STL [R1+0x21b8], R30 ;  /* 0x0021b81e01007387 */ /* 0x0005e80000100800 */
[----:B------:R-:W-:Y:S04]  /*122d0*/  STL [R1+0x2010], R31 ;  /* 0x0020101f01007387 */ /* 0x000fe80000100800 */
[----:B------:R-:W-:Y:S04]  /*122e0*/  STL [R1+0x21c4], R31 ;  /* 0x0021c41f01007387 */ /* 0x000fe80000100800 */
[----:B---3--:R-:W-:Y:S04]  /*122f0*/  STL [R1+0x21f0], R36 ;  /* 0x0021f02401007387 */ /* 0x008fe80000100800 */
[----:B------:R-:W-:Y:S04]  /*12300*/  STL [R1+0x201c], R28 ;  /* 0x00201c1c01007387 */ /* 0x000fe80000100800 */
        /* <DEDUP_REMOVED lines=14> */
[----:B------:R0:W-:Y:S04]  /*123f0*/  STL [R1+0x2054], R14 ;  /* 0x0020540e01007387 */ /* 0x0001e80000100800 */
[----:B------:R-:W-:Y:S01]  /*12400*/  STL [R1+0x2050], R15 ;  /* 0x0020500f01007387 */ /* 0x000fe20000100800 */
[----:B--2---:R-:W-:-:S03]  /*12410*/  IMAD.MOV.U32 R30, RZ, RZ, R4 ;  /* 0x000000ffff1e7224 */ /* 0x004fc600078e0004 */
[----:B------:R-:W2:Y:S01]  /*12420*/  LDL.LU R68, [R1+0xf88] ;  /* 0x000f880001447983 */ /* 0x000ea20000300800 */
[----:B------:R-:W-:-:S03]  /*12430*/  IMAD R4, R90, 0x7f, RZ ;  /* 0x0000007f5a047824 */ /* 0x000fc600078e02ff */
[----:B------:R-:W3:Y:S04]  /*12440*/  LDL.LU R80, [R1+0xf70] ;  /* 0x000f700001507983 */ /* 0x000ee80000300800 */
[----:B------:R1:W-:Y:S01]  /*12450*/  STL [R1+0x205c], R12 ;  /* 0x00205c0c01007387 */ /* 0x0003e20000100800 */
[----:B0-----:R-:W-:Y:S01]  /*12460*/  PRMT R14, RZ, 0x7610, R14 ;  /* 0x00007610ff0e7816 */ /* 0x001fe2000000000e */
[----:B------:R-:W-:Y:S02]  /*12470*/  IMAD.WIDE R10, R4, 0x2, R88 ;  /* 0x00000002040a7825 */ /* 0x000fe400078e0258 */
[----:B------:R-:W-:Y:S02]  /*12480*/  STL [R1+0x2058], R13 ;  /* 0x0020580d01007387 */ /* 0x000fe40000100800 */
[----:B-1----:R-:W-:-:S02]  /*12490*/  VIADD R12, R93, 0x3a ;  /* 0x0000003a5d0c7836 */ /* 0x002fc40000000000 */
[----:B------:R0:W-:Y:S01]  /*124a0*/  STL [R1+0x12f4], R6 ;  /* 0x0012f40601007387 */ /* 0x0001e20000100800 */
[----:B------:R-:W-:Y:S02]  /*124b0*/  PRMT R15, RZ, 0x7610, R15 ;  /* 0x00007610ff0f7816 */ /* 0x000fe4000000000f */
[----:B------:R-:W-:Y:S01]  /*124c0*/  PRMT R16, RZ, 0x7610, R16 ;  /* 0x00007610ff107816 */ /* 0x000fe20000000010 */
[----:B----4-:R-:W-:Y:S01]  /*124d0*/  STL [R1+0x1300], R9 ;  /* 0x0013000901007387 */ /* 0x010fe20000100800 */
[----:B------:R-:W-:Y:S01]  /*124e0*/  IMAD.MOV.U32 R31, RZ, RZ, R5 ;  /* 0x000000ffff1f7224 */ /* 0x000fe200078e0005 */
[----:B------:R-:W-:Y:S02]  /*124f0*/  PRMT R17, RZ, 0x7610, R17 ;  /* 0x00007610ff117816 */ /* 0x000fe40000000011 */
[----:B------:R-:W-:Y:S01]  /*12500*/  LOP3.LUT R52, R0, 0x30, RZ, 0x3c, !PT ;  /* 0x0000003000347812 */ /* 0x000fe200078e3cff */
[----:B------:R-:W4:Y:S01]  /*12510*/  @!P2 LDG.E.U16 R14, desc[UR6][R10.64] ;  /* 0x000000060a0ea981 */ /* 0x000f22000c1e1500 */
[----:B0-----:R-:W-:Y:S01]  /*12520*/  IABS R6, R12 ;  /* 0x0000000c00067213 */ /* 0x001fe20000000000 */
[----:B------:R-:W-:Y:S01]  /*12530*/  IMAD.HI.U32 R33, R3, R30, RZ ;  /* 0x0000001e03217227 */ /* 0x000fe200078e00ff */
[----:B------:R-:W0:Y:S01]  /*12540*/  LDC R13, c[0x0][0x3b0] ;  /* 0x0000ec00ff0d7b82 */ /* 0x000e220000000800 */
[----:B------:R1:W-:Y:S02]  /*12550*/  STL [R1+0x12fc], R8 ;  /* 0x0012fc0801007387 */ /* 0x0003e40000100800 */
[----:B------:R-:W-:-:S02]  /*12560*/  IMAD.MOV.U32 R28, RZ, RZ, R6 ;  /* 0x000000ffff1c7224 */ /* 0x000fc400078e0006 */
[----:B------:R-:W-:Y:S04]  /*12570*/  STL [R1+0x2060], R90 ;  /* 0x0020605a01007387 */ /* 0x000fe80000100800 */
[----:B------:R1:W-:Y:S02]  /*12580*/  STL [R1+0x12f8], R7 ;  /* 0x0012f80701007387 */ /* 0x0003e40000100800 */
[----:B-1----:R-:W-:-:S05]  /*12590*/  IMAD.WIDE R8, R4, 0x2, R86 ;  /* 0x0000000204087825 */ /* 0x002fca00078e0256 */
[----:B------:R-:W4:Y:S01]  /*125a0*/  @!P2 LDG.E.U16 R15, desc[UR6][R8.64] ;  /* 0x00000006080fa981 */ /* 0x000f22000c1e1500 */
[----:B------:R-:W-:-:S04]  /*125b0*/  IMAD.WIDE R6, R4, 0x2, R84 ;  /* 0x0000000204067825 */ /* 0x000fc800078e0254 */
[----:B------:R-:W-:Y:S01]  /*125c0*/  IMAD.WIDE R4, R4, 0x2, R82 ;  /* 0x0000000204047825 */ /* 0x000fe200078e0252 */
[----:B------:R-:W4:Y:S04]  /*125d0*/  @!P2 LDG.E.U16 R16, desc[UR6][R6.64] ;  /* 0x000000060610a981 */ /* 0x000f28000c1e1500 */
[----:B------:R-:W4:Y:S04]  /*125e0*/  @!P2 LDG.E.U16 R17, desc[UR6][R4.64] ;  /* 0x000000060411a981 */ /* 0x000f28000c1e1500 */
        /* <DEDUP_REMOVED lines=8> */
[----:B--2---:R-:W-:Y:S04]  /*12670*/  STS.U16 [R52+UR76+0x18580], R68 ;  /* 0x0185804434007988 */ /* 0x004fe8000800044c */
[----:B---3--:R-:W-:Y:S04]  /*12680*/  STS.U16 [R52+UR76+0x980], R80 ;  /* 0x0009805034007988 */ /* 0x008fe8000800044c */
[----:B------:R-:W-:Y:S04]  /*12690*/  STS.U16 [R52+UR76+0x8980], R59 ;  /* 0x0089803b34007988 */ /* 0x000fe8000800044c */
[----:B----4-:R1:W-:Y:S04]  /*126a0*/  STL [R1+0x208c], R14 ;  /* 0x00208c0e01007387 */ /* 0x0103e80000100800 */
[----:B------:R-:W-:Y:S04]  /*126b0*/  STL [R1+0x2088], R10 ;  /* 0x0020880a01007387 */ /* 0x000fe80000100800 */
[----:B------:R2:W-:Y:S01]  /*126c0*/  STL [R1+0x2084], R11 ;  /* 0x0020840b01007387 */ /* 0x0005e20000100800 */
[C---:B------:R-:W-:Y:S01]  /*126d0*/  ISETP.GT.U32.AND P2, PT, R2.reuse, R81, PT ;  /* 0x000000510200720c */ /* 0x040fe20003f44070 */
[----:B------:R-:W-:Y:S01]  /*126e0*/  IMAD.HI.U32 R34, R3, R31, RZ ;  /* 0x0000001f03227227 */ /* 0x000fe200078e00ff */
[----:B-1----:R-:W1:Y:S01]  /*126f0*/  LDC R14, c[0x0][0x3b0] ;  /* 0x0000ec00ff0e7b82 */ /* 0x002e620000000800 */
[----:B------:R3:W-:Y:S07]  /*12700*/  STL [R1+0x2098], R15 ;  /* 0x0020980f01007387 */ /* 0x0007ee0000100800 */
[----:B--2---:R-:W2:Y:S01]  /*12710*/  LDC.64 R10, c[0x0][0x388] ;  /* 0x0000e200ff0a7b82 */ /* 0x004ea20000000a00 */
[----:B------:R-:W-:Y:S04]  /*12720*/  STL [R1+0x2094], R8 ;  /* 0x0020940801007387 */ /* 0x000fe80000100800 */
[----:B------:R-:W-:Y:S04]  /*12730*/  STL [R1+0x2090], R9 ;  /* 0x0020900901007387 */ /* 0x000fe80000100800 */
[----:B------:R-:W-:Y:S01]  /*12740*/  STS.U16 [R52+UR76+0x10980], R91 ;  /* 0x0109805b34007988 */ /* 0x000fe2000800044c */
[----:B------:R-:W-:Y:S01]  /*12750*/  @!P2 IMAD.IADD R81, R81, 0x1, -R2 ;  /* 0x000000015151a824 */ /* 0x000fe200078e0a02 */
[----:B---3--:R-:W3:Y:S02]  /*12760*/  LDC R15, c[0x0][0x3b0] ;  /* 0x0000ec00ff0f7b82 */ /* 0x008ee40000000800 */
[----:B------:R4:W-:Y:S04]  /*12770*/  STL [R1+0x20a4], R16 ;  /* 0x0020a41001007387 */ /* 0x0009e80000100800 */
[----:B------:R-:W-:Y:S04]  /*12780*/  STL [R1+0x20a0], R6 ;  /* 0x0020a00601007387 */ /* 0x000fe80000100800 */
[----:B------:R-:W-:Y:S04]  /*12790*/  STL [R1+0x209c], R7 ;  /* 0x00209c0701007387 */ /* 0x000fe80000100800 */
[----:B------:R-:W-:Y:S01]  /*127a0*/  STS.U16 [R52+UR76+0x18980], R75 ;  /* 0x0189804b34007988 */ /* 0x000fe2000800044c */
[----:B------:R-:W-:Y:S01]  /*127b0*/  ISETP.GT.U32.AND P2, PT, R2, R92, PT ;  /* 0x0000005c0200720c */ /* 0x000fe20003f44070 */
[----:B------:R-:W-:Y:S01]  /*127c0*/  IMAD.HI.U32 R32, R3, R28, RZ ;  /* 0x0000001c03207227 */ /* 0x000fe200078e00ff */
[----:B----4-:R-:W4:Y:S01]  /*127d0*/  LDC R16, c[0x0][0x3b0] ;  /* 0x0000ec00ff107b82 */ /* 0x010f220000000800 */
[----:B------:R-:W-:Y:S04]  /*127e0*/  STL [R1+0x20b0], R17 ;  /* 0x0020b01101007387 */ /* 0x000fe80000100800 */
[----:B------:R-:W-:Y:S04]  /*127f0*/  STL [R1+0x20ac], R4 ;  /* 0x0020ac0401007387 */ /* 0x000fe80000100800 */
[----:B------:R-:W-:Y:S04]  /*12800*/  STL [R1+0x20a8], R5 ;  /* 0x0020a80501007387 */ /* 0x000fe80000100800 */
[----:B------:R-:W2:Y:S04]  /*12810*/  LDL.LU R73, [R1+0xeac] ;  /* 0x000eac0001497983 */ /* 0x000ea80000300800 */
[----:B------:R-:W2:Y:S04]  /*12820*/  LDL.LU R59, [R1+0x21f8] ;  /* 0x0021f800013b7983 */ /* 0x000ea80000300800 */
[----:B------:R-:W3:Y:S04]  /*12830*/  LDL.LU R91, [R1+0x21f4] ;  /* 0x0021f400015b7983 */ /* 0x000ee80000300800 */
[----:B------:R-:W3:Y:S04]  /*12840*/  LDL.LU R9, [R1+0xec8] ;  /* 0x000ec80001097983 */ /* 0x000ee80000300800 */
[----:B------:R-:W-:Y:S04]  /*12850*/  STS.U16 [R52+UR76+0xd80], R74 ;  /* 0x000d804a34007988 */ /* 0x000fe8000800044c */
[----:B------:R-:W-:Y:S04]  /*12860*/  STS.U16 [R52+UR76+0x8d80], R72 ;  /* 0x008d804834007988 */ /* 0x000fe8000800044c */
[----:B------:R-:W-:Y:S04]  /*12870*/  STS.U16 [R52+UR76+0x10d80], R71 ;  /* 0x010d804734007988 */ /* 0x000fe8000800044c */
[----:B------:R0:W-:Y:S04]  /*12880*/  STS.U16 [R52+UR76+0x18d80], R70 ;  /* 0x018d804634007988 */ /* 0x0001e8000800044c */
[----:B0-----:R-:W4:Y:S04]  /*12890*/  LDL.LU R70, [R1+0xf30] ;  /* 0x000f300001467983 */ /* 0x001f280000300800 */
[----:B------:R-:W4:Y:S04]  /*128a0*/  LDL.LU R71, [R1+0xf2c] ;  /* 0x000f2c0001477983 */ /* 0x000f280000300800 */
[----:B------:R-:W-:Y:S04]  /*128b0*/  STS.U16 [R52+UR76+0x1180], R65 ;  /* 0x0011804134007988 */ /* 0x000fe8000800044c */
[----:B------:R0:W-:Y:S04]  /*128c0*/  STS.U16 [R52+UR76+0x9180], R64 ;  /* 0x0091804034007988 */ /* 0x0001e8000800044c */
[----:B0-----:R-:W4:Y:S04]  /*128d0*/  LDL.LU R64, [R1+0xf28] ;  /* 0x000f280001407983 */ /* 0x001f280000300800 */
[----:B------:R-:W4:Y:S04]  /*128e0*/  LDL.LU R65, [R1+0xf24] ;  /* 0x000f240001417983 */ /* 0x000f280000300800 */
[----:B------:R0:W-:Y:S04]  /*128f0*/  STS.U16 [R52+UR76+0x11180], R58 ;  /* 0x0111803a34007988 */ /* 0x0001e8000800044c */
[----:B0-----:R-:W4:Y:S01]  /*12900*/  LDL.LU R58, [R1+0xf20] ;  /* 0x000f2000013a7983 */ /* 0x001f220000300800 */
[----:B--2---:R-:W-:-:S03]  /*12910*/  LOP3.LUT R44, R59, 0x7f, RZ, 0xc0, !PT ;  /* 0x0000007f3b2c7812 */ /* 0x004fc600078ec0ff */
[----:B------:R-:W2:Y:S01]  /*12920*/  LDL.LU R59, [R1+0xf1c] ;  /* 0x000f1c00013b7983 */ /* 0x000ea20000300800 */
[----:B------:R-:W-:Y:S02]  /*12930*/  @!P2 IMAD.IADD R92, R92, 0x1, -R2 ;  /* 0x000000015c5ca824 */ /* 0x000fe400078e0a02 */
[----:B---3--:R-:W-:Y:S01]  /*12940*/  @!P0 IMAD.MOV R9, RZ, RZ, -R9 ;  /* 0x000000ffff098224 */ /* 0x008fe200078e0a09 */
[C---:B------:R-:W-:Y:S02]  /*12950*/  ISETP.GT.U32.AND P0, PT, R2.reuse, R81, PT ;  /* 0x000000510200720c */ /* 0x040fe40003f04070 */
[C---:B------:R-:W-:Y:S01]  /*12960*/  ISETP.GT.U32.AND P2, PT, R2.reuse, R92, PT ;  /* 0x0000005c0200720c */ /* 0x040fe20003f44070 */
[----:B------:R-:W-:Y:S02]  /*12970*/  IMAD.MOV R6, RZ, RZ, -R34 ;  /* 0x000000ffff067224 */ /* 0x000fe400078e0a22 */
[----:B------:R-:W-:Y:S02]  /*12980*/  IMAD.MOV R4, RZ, RZ, -R32 ;  /* 0x000000ffff047224 */ /* 0x000fe400078e0a20 */
[----:B------:R-:W-:-:S02]  /*12990*/  IMAD R7, R2, R6, R31 ;  /* 0x0000000602077224 */ /* 0x000fc400078e021f */
[----:B------:R-:W0:Y:S04]  /*129a0*/  LDC R31, c[0x0][0x3b0] ;  /* 0x0000ec00ff1f7b82 */ /* 0x000e280000000800 */
[--C-:B------:R-:W-:Y:S01]  /*129b0*/  @!P0 IMAD.IADD R81, R81, 0x1, -R2.reuse ;  /* 0x0000000151518824 */ /* 0x100fe200078e0a02 */
[----:B------:R-:W-:Y:S01]  /*129c0*/  ISETP.GE.AND P0, PT, R93, RZ, PT ;  /* 0x000000ff5d00720c */ /* 0x000fe20003f06270 */
[----:B------:R-:W-:Y:S02]  /*129d0*/  @!P2 IMAD.IADD R92, R92, 0x1, -R2 ;  /* 0x000000015c5ca824 */ /* 0x000fe400078e0a02 */
[----:B------:R-:W-:Y:S02]  /*129e0*/  IMAD R6, R2, R4, R28 ;  /* 0x0000000402067224 */ /* 0x000fe400078e021c */
[----:B------:R-:W-:Y:S01]  /*129f0*/  IMAD.MOV.U32 R4, RZ, RZ, R10 ;  /* 0x000000ffff047224 */ /* 0x000fe200078e000a */
[----:B------:R-:W3:Y:S01]  /*12a00*/  LDC R28, c[0x0][0x3b0] ;  /* 0x0000ec00ff1c7b82 */ /* 0x000ee20000000800 */
[----:B------:R-:W-:-:S02]  /*12a10*/  IMAD.MOV R5, RZ, RZ, -R33 ;  /* 0x000000ffff057224 */ /* 0x000fc400078e0a21 */
[----:B------:R-:W-:Y:S01]  /*12a20*/  IMAD.MOV.U32 R10, RZ, RZ, R92 ;  /* 0x000000ffff0a7224 */ /* 0x000fe200078e005c */
[----:B------:R-:W-:Y:S01]  /*12a30*/  ISETP.NE.AND P2, PT, R73, RZ, PT ;  /* 0x000000ff4900720c */ /* 0x000fe20003f45270 */
[----:B------:R-:W-:Y:S01]  /*12a40*/  IMAD R8, R2, R5, R30 ;  /* 0x0000000502087224 */ /* 0x000fe200078e021e */
[----:B------:R-:W-:Y:S01]  /*12a50*/  LOP3.LUT R5, RZ, R73, RZ, 0x33, !PT ;  /* 0x00000049ff057212 */ /* 0x000fe200078e33ff */
[----:B------:R-:W-:Y:S02]  /*12a60*/  @!P0 IMAD.MOV R10, RZ, RZ, -R10 ;  /* 0x000000ffff0a8224 */ /* 0x000fe400078e0a0a */
[----:B------:R-:W-:-:S03]  /*12a70*/  IMAD R92, R44, R91, RZ ;  /* 0x0000005b2c5c7224 */ /* 0x000fc600078e02ff */
[C---:B------:R-:W-:Y:S02]  /*12a80*/  SEL R10, R5.reuse, R10, !P2 ;  /* 0x0000000a050a7207 */ /* 0x040fe40005000000 */
[----:B------:R-:W-:Y:S02]  /*12a90*/  LEA R4, P0, R92, R4, 0x1 ;  /* 0x000000045c047211 */ /* 0x000fe400078008ff */
[C---:B----4-:R-:W-:Y:S01]  /*12aa0*/  SEL R30, R5.reuse, R70, !P2 ;  /* 0x00000046051e7207 */ /* 0x050fe20005000000 */
[----:B-1----:R-:W-:Y:S01]  /*12ab0*/  IMAD R39, R10, R14, RZ ;  /* 0x0000000e0a277224 */ /* 0x002fe200078e02ff */
[----:B------:R-:W-:Y:S02]  /*12ac0*/  LEA.HI.X.SX32 R92, R92, R11, 0x1, P0 ;  /* 0x0000000b5c5c7211 */ /* 0x000fe400000f0eff */
[----:B------:R-:W-:Y:S01]  /*12ad0*/  SEL R17, R5, R71, !P2 ;  /* 0x0000004705117207 */ /* 0x000fe20005000000 */
[----:B0-----:R-:W-:Y:S01]  /*12ae0*/  IMAD R38, R30, R31, RZ ;  /* 0x0000001f1e267224 */ /* 0x001fe200078e02ff */
[----:B------:R-:W-:Y:S01]  /*12af0*/  LEA R74, P0, R39, R4, 0x1 ;  /* 0x00000004274a7211 */ /* 0x000fe200078008ff */
[----:B------:R-:W0:Y:S02]  /*12b00*/  LDC R11, c[0x0][0x3b0] ;  /* 0x0000ec00ff0b7b82 */ /* 0x000e240000000800 */
[----:B---3--:R-:W-:Y:S01]  /*12b10*/  IMAD R37, R17, R28, RZ ;  /* 0x0000001c11257224 */ /* 0x008fe200078e02ff */
[----:B------:R-:W-:-:S02]  /*12b20*/  LEA.HI.X.SX32 R75, R39, R92, 0x1, P0 ;  /* 0x0000005c274b7211 */ /* 0x000fc400000f0eff */
[C---:B------:R-:W-:Y:S02]  /*12b30*/  SEL R14, R5.reuse, R64, !P2 ;  /* 0x00000040050e7207 */ /* 0x040fe40005000000 */
[----:B------:R-:W-:Y:S01]  /*12b40*/  LEA R72, P0, R38, R4, 0x1 ;  /* 0x0000000426487211 */ /* 0x000fe200078008ff */
[----:B------:R-:W1:Y:S01]  /*12b50*/  LDC R17, c[0x0][0x3b0] ;  /* 0x0000ec00ff117b82 */ /* 0x000e620000000800 */
[----:B------:R-:W-:Y:S01]  /*12b60*/  SEL R10, R5, R65, !P2 ;  /* 0x00000041050a7207 */ /* 0x000fe20005000000 */
[----:B------:R-:W-:Y:S01]  /*12b70*/  IMAD R36, R14, R15, RZ ;  /* 0x0000000f0e247224 */ /* 0x000fe200078e02ff */
[----:B------:R-:W-:Y:S02]  /*12b80*/  LEA.HI.X.SX32 R73, R38, R92, 0x1, P0 ;  /* 0x0000005c26497211 */ /* 0x000fe400000f0eff */
[----:B------:R-:W-:-:S03]  /*12b90*/  LEA R70, P0, R37, R4, 0x1 ;  /* 0x0000000425467211 */ /* 0x000fc600078008ff */
[----:B------:R-:W3:Y:S01]  /*12ba0*/  LDC R15, c[0x0][0x3b0] ;  /* 0x0000ec00ff0f7b82 */ /* 0x000ee20000000800 */
[----:B------:R-:W-:Y:S01]  /*12bb0*/  IMAD R35, R10, R13, RZ ;  /* 0x0000000d0a237224 */ /* 0x000fe200078e02ff */
[----:B------:R-:W-:-:S06]  /*12bc0*/  LEA.HI.X.SX32 R71, R37, R92, 0x1, P0 ;  /* 0x0000005c25477211 */ /* 0x000fcc00000f0eff */
[----:B------:R-:W4:Y:S01]  /*12bd0*/  LDC R14, c[0x0][0x3b0] ;  /* 0x0000ec00ff0e7b82 */ /* 0x000f220000000800 */
[----:B------:R-:W-:Y:S02]  /*12be0*/  SEL R13, R5, R58, !P2 ;  /* 0x0000003a050d7207 */ /* 0x000fe40005000000 */
[----:B------:R-:W-:-:S05]  /*12bf0*/  LEA R58, P0, R36, R4, 0x1 ;  /* 0x00000004243a7211 */ /* 0x000fca00078008ff */
[----:B------:R-:W0:Y:S01]  /*12c00*/  LDC R31, c[0x0][0x3b0] ;  /* 0x0000ec00ff1f7b82 */ /* 0x000e220000000800 */
[----:B------:R-:W-:Y:S01]  /*12c10*/  IMAD R34, R13, R16, RZ ;  /* 0x000000100d227224 */ /* 0x000fe200078e02ff */
[----:B------:R-:W-:-:S06]  /*12c20*/  SEL R16, R5, R60, !P2 ;  /* 0x0000003c05107207 */ /* 0x000fcc0005000000 */
[----:B------:R-:W0:Y:S01]  /*12c30*/  LDC R28, c[0x0][0x3b0] ;  /* 0x0000ec00ff1c7b82 */ /* 0x000e220000000800 */
[----:B------:R-:W-:Y:S01]  /*12c40*/  SEL R13, R5, R61, !P2 ;  /* 0x0000003d050d7207 */ /* 0x000fe20005000000 */
[----:B-1----:R-:W-:-:S06]  /*12c50*/  IMAD R32, R16, R17, RZ ;  /* 0x0000001110207224 */ /* 0x002fcc00078e02ff */
[----:B------:R-:W1:Y:S01]  /*12c60*/  LDC R30, c[0x0][0x3b0] ;  /* 0x0000ec00ff1e7b82 */ /* 0x000e620000000800 */
[----:B---3--:R-:W-:Y:S01]  /*12c70*/  IMAD R13, R13, R15, RZ ;  /* 0x0000000f0d0d7224 */ /* 0x008fe200078e02ff */
[C---:B------:R-:W-:Y:S01]  /*12c80*/  SEL R16, R5.reuse, R67, !P2 ;  /* 0x0000004305107207 */ /* 0x040fe20005000000 */
[----:B------:R-:W-:Y:S01]  /*12c90*/  STL [R1+0x20b4], R91 ;  /* 0x0020b45b01007387 */ /* 0x000fe20000100800 */
[----:B------:R-:W-:-:S03]  /*12ca0*/  SEL R17, R5, R66, !P2 ;  /* 0x0000004205117207 */ /* 0x000fc60005000000 */
[----:B------:R-:W-:Y:S04]  /*12cb0*/  STL [R1+0x1528], R74 ;  /* 0x0015284a01007387 */ /* 0x000fe80000100800 */
[----:B------:R-:W-:Y:S04]  /*12cc0*/  STL [R1+0x1524], R75 ;  /* 0x0015244b01007387 */ /* 0x000fe80000100800 */
[----:B------:R-:W-:Y:S04]  /*12cd0*/  STL [R1+0x1530], R72 ;  /* 0x0015304801007387 */ /* 0x000fe80000100800 */
[----:B------:R-:W-:Y:S04]  /*12ce0*/  STL [R1+0x152c], R73 ;  /* 0x00152c4901007387 */ /* 0x000fe80000100800 */
[----:B------:R-:W-:Y:S01]  /*12cf0*/  STL [R1+0x1538], R70 ;  /* 0x0015384601007387 */ /* 0x000fe20000100800 */
[----:B-1----:R-:W-:-:S03]  /*12d00*/  IMAD R17, R17, R30, RZ ;  /* 0x0000001e11117224 */ /* 0x002fc600078e02ff */
[----:B------:R-:W-:Y:S04]  /*12d10*/  STL [R1+0x1534], R71 ;  /* 0x0015344701007387 */ /* 0x000fe80000100800 */
[----:B------:R-:W-:Y:S01]  /*12d20*/  STL [R1+0x1540], R58 ;  /* 0x0015403a01007387 */ /* 0x000fe20000100800 */
[----:B------:R-:W-:-:S05]  /*12d30*/  SEL R30, R5, R76, !P2 ;  /* 0x0000004c051e7207 */ /* 0x000fca0005000000 */
[----:B------:R-:W-:Y:S01]  /*12d40*/  IMAD R30, R30, R48, RZ ;  /* 0x000000301e1e7224 */ /* 0x000fe200078e02ff */
[----:B--2---:R-:W-:Y:S02]  /*12d50*/  SEL R10, R5, R59, !P2 ;  /* 0x0000003b050a7207 */ /* 0x004fe40005000000 */
[----:B------:R-:W-:Y:S02]  /*12d60*/  LEA.HI.X.SX32 R59, R36, R92, 0x1, P0 ;  /* 0x0000005c243b7211 */ /* 0x000fe400000f0eff */
[----:B------:R-:W-:Y:S01]  /*12d70*/  LEA R64, P0, R35, R4, 0x1 ;  /* 0x0000000423407211 */ /* 0x000fe200078008ff */
[----:B0-----:R-:W-:-:S03]  /*12d80*/  IMAD R33, R10, R11, RZ ;  /* 0x0000000b0a217224 */ /* 0x001fc600078e02ff */
[----:B------:R-:W-:Y:S01]  /*12d90*/  LEA.HI.X.SX32 R65, R35, R92, 0x1, P0 ;  /* 0x0000005c23417211 */ /* 0x000fe200000f0eff */
[----:B------:R-:W0:Y:S01]  /*12da0*/  LDC R11, c[0x0][0x3b0] ;  /* 0x0000ec00ff0b7b82 */ /* 0x000e220000000800 */
[C---:B------:R-:W-:Y:S02]  /*12db0*/  LEA R60, P0, R34.reuse, R4, 0x1 ;  /* 0x00000004223c7211 */ /* 0x040fe400078008ff */
[----:B------:R-:W-:Y:S02]  /*12dc0*/  SEL R10, R5, R62, !P2 ;  /* 0x0000003e050a7207 */ /* 0x000fe40005000000 */
[----:B------:R-:W-:Y:S02]  /*12dd0*/  LEA.HI.X.SX32 R61, R34, R92, 0x1, P0 ;  /* 0x0000005c223d7211 */ /* 0x000fe400000f0eff */
[----:B------:R-:W-:Y:S01]  /*12de0*/  LEA R88, P0, R33, R4, 0x1 ;  /* 0x0000000421587211 */ /* 0x000fe200078008ff */
[----:B----4-:R-:W-:Y:S01]  /*12df0*/  IMAD R15, R10, R14, RZ ;  /* 0x0000000e0a0f7224 */ /* 0x010fe200078e02ff */
[----:B------:R-:W-:-:S02]  /*12e00*/  SEL R14, R5, R63, !P2 ;  /* 0x0000003f050e7207 */ /* 0x000fc40005000000 */
[----:B------:R-:W-:Y:S02]  /*12e10*/  LEA.HI.X.SX32 R90, R33, R92, 0x1, P0 ;  /* 0x0000005c215a7211 */ /* 0x000fe400000f0eff */
[----:B------:R-:W-:Y:S01]  /*12e20*/  LEA R87, P0, R32, R4, 0x1 ;  /* 0x0000000420577211 */ /* 0x000fe200078008ff */
[----:B------:R-:W-:-:S03]  /*12e30*/  IMAD R14, R14, R31, RZ ;  /* 0x0000001f0e0e7224 */ /* 0x000fc600078e02ff */
[----:B------:R-:W-:Y:S02]  /*12e40*/  LEA.HI.X.SX32 R89, R32, R92, 0x1, P0 ;  /* 0x0000005c20597211 */ /* 0x000fe400000f0eff */
[----:B------:R-:W-:Y:S01]  /*12e50*/  LEA R67, P0, R13, R4, 0x1 ;  /* 0x000000040d437211 */ /* 0x000fe200078008ff */
[----:B------:R-:W-:Y:S01]  /*12e60*/  IMAD R31, R16, R28, RZ ;  /* 0x0000001c101f7224 */ /* 0x000fe200078e02ff */
[----:B------:R-:W-:Y:S02]  /*12e70*/  SEL R16, R5, R77, !P2 ;  /* 0x0000004d05107207 */ /* 0x000fe40005000000 */
[----:B------:R-:W-:Y:S02]  /*12e80*/  LEA.HI.X.SX32 R77, R13, R92, 0x1, P0 ;  /* 0x0000005c0d4d7211 */ /* 0x000fe400000f0eff */
[----:B------:R-:W-:-:S04]  /*12e90*/  LEA R13, P0, R15, R4, 0x1 ;  /* 0x000000040f0d7211 */ /* 0x000fc800078008ff */
[----:B------:R-:W-:Y:S02]  /*12ea0*/  LEA.HI.X.SX32 R15, R15, R92, 0x1, P0 ;  /* 0x0000005c0f0f7211 */ /* 0x000fe400000f0eff */
[C---:B------:R-:W-:Y:S01]  /*12eb0*/  LEA R62, P0, R14.reuse, R4, 0x1 ;  /* 0x000000040e3e7211 */ /* 0x040fe200078008ff */
[----:B------:R-:W-:Y:S01]  /*12ec0*/  STL [R1+0x153c], R59 ;  /* 0x00153c3b01007387 */ /* 0x000fe20000100800 */
[----:B------:R-:W-:Y:S02]  /*12ed0*/  SEL R10, R5, R69, !P2 ;  /* 0x00000045050a7207 */ /* 0x000fe40005000000 */
[----:B------:R-:W-:Y:S01]  /*12ee0*/  LEA.HI.X.SX32 R63, R14, R92, 0x1, P0 ;  /* 0x0000005c0e3f7211 */ /* 0x000fe200000f0eff */
[----:B------:R-:W-:Y:S01]  /*12ef0*/  STL [R1+0x1548], R64 ;  /* 0x0015484001007387 */ /* 0x000fe20000100800 */
[----:B------:R-:W-:-:S03]  /*12f00*/  LEA R14, P0, R17, R4, 0x1 ;  /* 0x00000004110e7211 */ /* 0x000fc600078008ff */
[----:B------:R-:W-:Y:S01]  /*12f10*/  STL [R1+0x1544], R65 ;  /* 0x0015444101007387 */ /* 0x000fe20000100800 */
[----:B------:R-:W-:-:S03]  /*12f20*/  LEA.HI.X.SX32 R66, R17, R92, 0x1, P0 ;  /* 0x0000005c11427211 */ /* 0x000fc600000f0eff */
[----:B------:R-:W-:Y:S01]  /*12f30*/  STL [R1+0x1550], R60 ;  /* 0x0015503c01007387 */ /* 0x000fe20000100800 */
[----:B0-----:R-:W-:-:S03]  /*12f40*/  IMAD R10, R10, R11, RZ ;  /* 0x0000000b0a0a7224 */ /* 0x001fc600078e02ff */
[----:B------:R-:W-:Y:S01]  /*12f50*/  STL [R1+0x154c], R61 ;  /* 0x00154c3d01007387 */ /* 0x000fe20000100800 */
[----:B------:R-:W-:-:S03]  /*12f60*/  LEA R17, P0, R31, R4, 0x1 ;  /* 0x000000041f117211 */ /* 0x000fc600078008ff */
[----:B------:R-:W-:Y:S04]  /*12f70*/  STL [R1+0x1558], R88 ;  /* 0x0015585801007387 */ /* 0x000fe80000100800 */
[----:B------:R-:W-:Y:S04]  /*12f80*/  STL [R1+0x1554], R90 ;  /* 0x0015545a01007387 */ /* 0x000fe80000100800 */
[----:B------:R-:W-:Y:S01]  /*12f90*/  STL [R1+0x1560], R87 ;  /* 0x0015605701007387 */ /* 0x000fe20000100800 */
[----:B------:R-:W-:-:S03]  /*12fa0*/  SEL R11, R5, R78, !P2 ;  /* 0x0000004e050b7207 */ /* 0x000fc60005000000 */
[----:B------:R-:W-:Y:S01]  /*12fb0*/  STL [R1+0x155c], R89 ;  /* 0x00155c5901007387 */ /* 0x000fe20000100800 */
[----:B------:R-:W-:-:S03]  /*12fc0*/  LEA.HI.X.SX32 R76, R31, R92, 0x1, P0 ;  /* 0x0000005c1f4c7211 */ /* 0x000fc600000f0eff */
[----:B------:R-:W-:Y:S01]  /*12fd0*/  STL [R1+0x1568], R67 ;  /* 0x0015684301007387 */ /* 0x000fe20000100800 */
[----:B------:R-:W-:-:S03]  /*12fe0*/  LEA R78, P0, R10, R4, 0x1 ;  /* 0x000000040a4e7211 */ /* 0x000fc600078008ff */
        /* <DEDUP_REMOVED lines=8> */
[----:B------:R-:W-:Y:S04]  /*13070*/  STL [R1+0x1580], R14 ;  /* 0x0015800e01007387 */ /* 0x000fe80000100800 */
[----:B------:R-:W-:Y:S04]  /*13080*/  STL [R1+0x157c], R66 ;  /* 0x00157c4201007387 */ /* 0x000fe80000100800 */
[----:B------:R-:W2:Y:S01]  /*13090*/  LDL.LU R49, [R1+0x1094] ;  /* 0x0010940001317983 */ /* 0x000ea20000300800 */
[----:B------:R-:W-:-:S03]  /*130a0*/  LEA.HI.X.SX32 R86, R30, R92, 0x1, P0 ;  /* 0x0000005c1e567211 */ /* 0x000fc600000f0eff */
[----:B------:R-:W3:Y:S04]  /*130b0*/  LDL.LU R48, [R1+0x1090] ;  /* 0x0010900001307983 */ /* 0x000ee80000300800 */
[----:B------:R-:W4:Y:S04]  /*130c0*/  LDL.LU R55, [R1+0x108c] ;  /* 0x00108c0001377983 */ /* 0x000f280000300800 */
[----:B------:R-:W4:Y:S04]  /*130d0*/  LDL.LU R68, [R1+0x1088] ;  /* 0x0010880001447983 */ /* 0x000f280000300800 */
[----:B------:R-:W-:Y:S04]  /*130e0*/  STL [R1+0x1588], R17 ;  /* 0x0015881101007387 */ /* 0x000fe80000100800 */
[----:B------:R-:W-:Y:S04]  /*130f0*/  STL [R1+0x1584], R76 ;  /* 0x0015844c01007387 */ /* 0x000fe80000100800 */
[----:B------:R-:W-:Y:S04]  /*13100*/  STL [R1+0x1590], R78 ;  /* 0x0015904e01007387 */ /* 0x000fe80000100800 */
[----:B------:R-:W-:Y:S04]  /*13110*/  STL [R1+0x158c], R79 ;  /* 0x00158c4f01007387 */ /* 0x000fe80000100800 */
[----:B------:R-:W-:Y:S04]  /*13120*/  STL [R1+0x1598], R10 ;  /* 0x0015980a01007387 */ /* 0x000fe80000100800 */
[----:B------:R-:W-:Y:S04]  /*13130*/  STL [R1+0x1594], R86 ;  /* 0x0015945601007387 */ /* 0x000fe80000100800 */
[----:B------:R-:W4:Y:S04]  /*13140*/  LDL.LU R54, [R1+0x1084] ;  /* 0x0010840001367983 */ /* 0x000f280000300800 */
[----:B------:R-:W4:Y:S04]  /*13150*/  LDL.LU R57, [R1+0x1080] ;  /* 0x0010800001397983 */ /* 0x000f280000300800 */
[----:B------:R-:W4:Y:S04]  /*13160*/  LDL.LU R56, [R1+0x107c] ;  /* 0x00107c0001387983 */ /* 0x000f280000300800 */
[----:B------:R-:W4:Y:S01]  /*13170*/  LDL.LU R80, [R1+0x1078] ;  /* 0x0010780001507983 */ /* 0x000f220000300800 */
[----:B------:R-:W-:-:S02]  /*13180*/  IMAD R16, R16, R47, RZ ;  /* 0x0000002f10107224 */ /* 0x000fc400078e02ff */
[----:B------:R-:W-:-:S03]  /*13190*/  IMAD R11, R11, R46, RZ ;  /* 0x0000002e0b0b7224 */ /* 0x000fc600078e02ff */
[----:B------:R-:W-:Y:S01]  /*131a0*/  LEA R84, P0, R16, R4, 0x1 ;  /* 0x0000000410547211 */ /* 0x000fe200078008ff */
[----:B------:R-:W-:-:S03]  /*131b0*/  IMAD R28, R28, R42, RZ ;  /* 0x0000002a1c1c7224 */ /* 0x000fc600078e02ff */
[----:B------:R-:W-:Y:S02]  /*131c0*/  LEA.HI.X.SX32 R85, R16, R92, 0x1, P0 ;  /* 0x0000005c10557211 */ /* 0x000fe400000f0eff */
[----:B------:R-:W-:-:S04]  /*131d0*/  LEA R16, P0, R11, R4, 0x1 ;  /* 0x000000040b107211 */ /* 0x000fc800078008ff */
[----:B------:R-:W-:Y:S02]  /*131e0*/  LEA.HI.X.SX32 R83, R11, R92, 0x1, P0 ;  /* 0x0000005c0b537211 */ /* 0x000fe400000f0eff */
[C---:B------:R-:W-:Y:S01]  /*131f0*/  LEA R11, P0, R28.reuse, R4, 0x1 ;  /* 0x000000041c0b7211 */ /* 0x040fe200078008ff */
[----:B------:R-:W-:Y:S03]  /*13200*/  STL [R1+0x15a0], R84 ;  /* 0x0015a05401007387 */ /* 0x000fe60000100800 */
[----:B------:R-:W-:Y:S01]  /*13210*/  LEA.HI.X.SX32 R82, R28, R92, 0x1, P0 ;  /* 0x0000005c1c527211 */ /* 0x000fe200000f0eff */
[----:B------:R-:W-:Y:S01]  /*13220*/  STL [R1+0x159c], R85 ;  /* 0x00159c5501007387 */ /* 0x000fe20000100800 */
[----:B------:R-:W-:-:S03]  /*13230*/  VIADD R69, R53, 0x7f ;  /* 0x0000007f35457836 */ /* 0x000fc60000000000 */
[----:B------:R-:W-:Y:S04]  /*13240*/  STL [R1+0x15a8], R16 ;  /* 0x0015a81001007387 */ /* 0x000fe80000100800 */
[----:B------:R-:W-:Y:S04]  /*13250*/  STL [R1+0x15a4], R83 ;  /* 0x0015a45301007387 */ /* 0x000fe80000100800 */
[----:B------:R-:W-:Y:S01]  /*13260*/  STL [R1+0x15b0], R11 ;  /* 0x0015b00b01007387 */ /* 0x000fe20000100800 */
[----:B------:R-:W-:-:S03]  /*13270*/  ISETP.GT.AND P0, PT, R69, 0x7f, PT ;  /* 0x0000007f4500780c */ /* 0x000fc60003f04270 */
[----:B------:R-:W-:Y:S04]  /*13280*/  STL [R1+0x15ac], R82 ;  /* 0x0015ac5201007387 */ /* 0x000fe80000100800 */
[----:B------:R-:W4:Y:S04]  /*13290*/  LDL.LU R36, [R1+0x1074] ;  /* 0x0010740001247983 */ /* 0x000f280000300800 */
[----:B------:R-:W4:Y:S04]  /*132a0*/  LDL.LU R37, [R1+0x1070] ;  /* 0x0010700001257983 */ /* 0x000f280000300800 */
[----:B------:R-:W4:Y:S01]  /*132b0*/  LDL.LU R34, [R1+0x106c] ;  /* 0x00106c0001227983 */ /* 0x000f220000300800 */
[----:B------:R-:W-:-:S03]  /*132c0*/  ISETP.LT.AND P0, PT, R44, R53, P0 ;  /* 0x000000352c00720c */ /* 0x000fc60000701270 */
[----:B------:R-:W4:Y:S04]  /*132d0*/  LDL.LU R50, [R1+0x1068] ;  /* 0x0010680001327983 */ /* 0x000f280000300800 */
[----:B------:R-:W4:Y:S04]  /*132e0*/  LDL.LU R46, [R1+0x1064] ;  /* 0x00106400012e7983 */ /* 0x000f280000300800 */
[----:B------:R-:W4:Y:S04]  /*132f0*/  LDL.LU R47, [R1+0x1060] ;  /* 0x00106000012f7983 */ /* 0x000f280000300800 */
[----:B------:R-:W4:Y:S04]  /*13300*/  LDL.LU R51, [R1+0x105c] ;  /* 0x00105c0001337983 */ /* 0x000f280000300800 */
[----:B------:R-:W4:Y:S04]  /*13310*/  LDL.LU R53, [R1+0x1058] ;  /* 0x0010580001357983 */ /* 0x000f280000300800 */
[----:B--2---:R-:W-:Y:S04]  /*13320*/  STS.U16 [R52+UR76+0x19180], R49 ;  /* 0x0191803134007988 */ /* 0x004fe8000800044c */
[----:B---3--:R-:W-:Y:S04]  /*13330*/  STS.U16 [R52+UR76+0x1580], R48 ;  /* 0x0015803034007988 */ /* 0x008fe8000800044c */
[----:B----4-:R-:W-:Y:S04]  /*13340*/  STS.U16 [R52+UR76+0x9580], R55 ;  /* 0x0095803734007988 */ /* 0x010fe8000800044c */
[----:B------:R0:W-:Y:S04]  /*13350*/  STS.U16 [R52+UR76+0x11580], R68 ;  /* 0x0115804434007988 */ /* 0x0001e8000800044c */
[----:B0-----:R-:W2:Y:S04]  /*13360*/  LDL.LU R68, [R1+0x1054] ;  /* 0x0010540001447983 */ /* 0x001ea80000300800 */
[----:B------:R-:W3:Y:S04]  /*13370*/  LDL.LU R39, [R1+0x1050] ;  /* 0x0010500001277983 */ /* 0x000ee80000300800 */
[----:B------:R-:W4:Y:S04]  /*13380*/  LDL.LU R38, [R1+0x104c] ;  /* 0x00104c0001267983 */ /* 0x000f280000300800 */
[----:B------:R-:W4:Y:S04]  /*13390*/  LDL.LU R42, [R1+0x1048] ;  /* 0x00104800012a7983 */ /* 0x000f280000300800 */
[----:B------:R-:W4:Y:S04]  /*133a0*/  LDL.LU R44, [R1+0x1044] ;  /* 0x00104400012c7983 */ /* 0x000f280000300800 */
[----:B------:R-:W-:Y:S04]  /*133b0*/  STS.U16 [R52+UR76+0x19580], R54 ;  /* 0x0195803634007988 */ /* 0x000fe8000800044c */
[----:B------:R-:W-:Y:S04]  /*133c0*/  STS.U16 [R52+UR76+0x1980], R57 ;  /* 0x0019803934007988 */ /* 0x000fe8000800044c */
[----:B------:R-:W-:Y:S04]  /*133d0*/  STS.U16 [R52+UR76+0x9980], R56 ;  /* 0x0099803834007988 */ /* 0x000fe8000800044c */
        /* <DEDUP_REMOVED lines=16> */
[----:B------:R1:W-:Y:S04]  /*134e0*/  STS.U16 [R52+UR76+0x1d80], R37 ;  /* 0x001d802534007988 */ /* 0x0003e8000800044c */
[----:B------:R1:W-:Y:S04]  /*134f0*/  STS.U16 [R52+UR76+0x9d80], R34 ;  /* 0x009d802234007988 */ /* 0x0003e8000800044c */
[----:B0-----:R-:W4:Y:S04]  /*13500*/  LDL.LU R36, [R1+0x21f0] ;  /* 0x0021f00001247983 */ /* 0x001f280000300800 */
[----:B-1----:R-:W4:Y:S04]  /*13510*/  LDL.LU R37, [R1+0x21ec] ;  /* 0x0021ec0001257983 */ /* 0x002f280000300800 */
        /* <DEDUP_REMOVED lines=9> */
[----:B0-----:R-:W4:Y:S04]  /*135b0*/  LDL.LU R51, [R1+0x21d8] ;  /* 0x0021d80001337983 */ /* 0x001f280000300800 */
[----:B-1----:R-:W4:Y:S04]  /*135c0*/  LDL.LU R53, [R1+0x21d4] ;  /* 0x0021d40001357983 */ /* 0x002f280000300800 */
[----:B--2---:R0:W-:Y:S04]  /*135d0*/  STS.U16 [R52+UR76+0x1a180], R68 ;  /* 0x01a1804434007988 */ /* 0x0041e8000800044c */
[----:B---3--:R1:W-:Y:S04]  /*135e0*/  STS.U16 [R52+UR76+0x2580], R39 ;  /* 0x0025802734007988 */ /* 0x0083e8000800044c */
[----:B----4-:R2:W-:Y:S04]  /*135f0*/  STS.U16 [R52+UR76+0xa580], R38 ;  /* 0x00a5802634007988 */ /* 0x0105e8000800044c */
[----:B0-----:R-:W3:Y:S04]  /*13600*/  LDL.LU R68, [R1+0x21d0] ;  /* 0x0021d00001447983 */ /* 0x001ee80000300800 */
[----:B-1----:R-:W4:Y:S04]  /*13610*/  LDL.LU R39, [R1+0xff4] ;  /* 0x000ff40001277983 */ /* 0x002f280000300800 */
[----:B------:R0:W-:Y:S04]  /*13620*/  STS.U16 [R52+UR76+0x12580], R42 ;  /* 0x0125802a34007988 */ /* 0x0001e8000800044c */
[----:B--2---:R-:W2:Y:S04]  /*13630*/  LDL.LU R38, [R1+0xff0] ;  /* 0x000ff00001267983 */ /* 0x004ea80000300800 */
[----:B------:R1:W-:Y:S04]  /*13640*/  STS.U16 [R52+UR76+0x1a580], R44 ;  /* 0x01a5802c34007988 */ /* 0x0003e8000800044c */
[----:B0-----:R-:W2:Y:S04]  /*13650*/  LDL.LU R42, [R1+0xfec] ;  /* 0x000fec00012a7983 */ /* 0x001ea80000300800 */
[----:B-1----:R-:W2:Y:S04]  /*13660*/  LDL.LU R44, [R1+0xfe8] ;  /* 0x000fe800012c7983 */ /* 0x002ea80000300800 */
[----:B------:R0:W-:Y:S04]  /*13670*/  STS.U16 [R52+UR76+0x2980], R80 ;  /* 0x0029805034007988 */ /* 0x0001e8000800044c */
[----:B0-----:R-:W2:Y:S04]  /*13680*/  LDL.LU R80, [R1+0x21cc] ;  /* 0x0021cc0001507983 */ /* 0x001ea80000300800 */
[----:B------:R-:W-:Y:S04]  /*13690*/  STS.U16 [R52+UR76+0xa980], R91 ;  /* 0x00a9805b34007988 */ /* 0x000fe8000800044c */
[----:B------:R-:W-:Y:S04]  /*136a0*/  STS.U16 [R52+UR76+0x12980], R28 ;  /* 0x0129801c34007988 */ /* 0x000fe8000800044c */
[----:B------:R-:W-:Y:S04]  /*136b0*/  STS.U16 [R52+UR76+0x1a980], R31 ;  /* 0x01a9801f34007988 */ /* 0x000fe8000800044c */
[----:B------:R0:W-:Y:S04]  /*136c0*/  STS.U16 [R52+UR76+0x2d80], R30 ;  /* 0x002d801e34007988 */ /* 0x0001e8000800044c */
[----:B------:R1:W-:Y:S04]  /*136d0*/  STS.U16 [R52+UR76+0xad80], R33 ;  /* 0x00ad802134007988 */ /* 0x0003e8000800044c */
[----:B------:R1:W-:Y:S04]  /*136e0*/  STS.U16 [R52+UR76+0x12d80], R32 ;  /* 0x012d802034007988 */ /* 0x0003e8000800044c */
[----:B------:R-:W-:Y:S04]  /*136f0*/  STS.U16 [R52+UR76+0x1ad80], R35 ;  /* 0x01ad802334007988 */ /* 0x000fe8000800044c */
[----:B0-----:R-:W4:Y:S04]  /*13700*/  LDL.LU R30, [R1+0x12b8] ;  /* 0x0012b800011e7983 */ /* 0x001f280000300800 */
[----:B------:R0:W-:Y:S04]  /*13710*/  STS.U16 [R52+UR76+0x3180], R49 ;  /* 0x0031803134007988 */ /* 0x0001e8000800044c */
        /* <DEDUP_REMOVED lines=8> */
[----:B------:R-:W4:Y:S04]  /*137a0*/  LDL.LU R55, [R1+0x1170] ;  /* 0x0011700001377983 */ /* 0x000f280000300800 */
[----:B------:R1:W-:Y:S04]  /*137b0*/  STS.U16 [R52+UR76+0xb580], R56 ;  /* 0x00b5803834007988 */ /* 0x0003e8000800044c */
[----:B0-----:R-:W4:Y:S04]  /*137c0*/  LDL.LU R54, [R1+0x116c] ;  /* 0x00116c0001367983 */ /* 0x001f280000300800 */
[----:B-1----:R-:W4:Y:S04]  /*137d0*/  LDL.LU R57, [R1+0x1168] ;  /* 0x0011680001397983 */ /* 0x002f280000300800 */
[----:B------:R-:W4:Y:S04]  /*137e0*/  LDL.LU R56, [R1+0x1164] ;  /* 0x0011640001387983 */ /* 0x000f280000300800 */
[----:B--2---:R-:W-:Y:S04]  /*137f0*/  STS.U16 [R52+UR76+0x13580], R80 ;  /* 0x0135805034007988 */ /* 0x004fe8000800044c */
[----:B---3--:R0:W-:Y:S04]  /*13800*/  STS.U16 [R52+UR76+0x1b580], R68 ;  /* 0x01b5804434007988 */ /* 0x0081e8000800044c */
[----:B0-----:R-:W2:Y:S04]  /*13810*/  LDL.LU R68, [R1+0x1160] ;  /* 0x0011600001447983 */ /* 0x001ea80000300800 */
[----:B------:R-:W3:Y:S04]  /*13820*/  LDL.LU R80, [R1+0x115c] ;  /* 0x00115c0001507983 */ /* 0x000ee80000300800 */
[----:B----4-:R0:W-:Y:S04]  /*13830*/  STS.U16 [R52+UR76+0x3980], R39 ;  /* 0x0039802734007988 */ /* 0x0101e8000800044c */
[----:B------:R1:W-:Y:S04]  /*13840*/  STS.U16 [R52+UR76+0xb980], R38 ;  /* 0x00b9802634007988 */ /* 0x0003e8000800044c */
[----:B------:R4:W-:Y:S04]  /*13850*/  STS.U16 [R52+UR76+0x13980], R42 ;  /* 0x0139802a34007988 */ /* 0x0009e8000800044c */
[----:B------:R-:W3:Y:S04]  /*13860*/  LDL.LU R35, [R1+0x1158] ;  /* 0x0011580001237983 */ /* 0x000ee80000300800 */
[----:B------:R1:W-:Y:S04]  /*13870*/  STS.U16 [R52+UR76+0x1b980], R44 ;  /* 0x01b9802c34007988 */ /* 0x0003e8000800044c */
[----:B0-----:R-:W3:Y:S04]  /*13880*/  LDL.LU R39, [R1+0x1154] ;  /* 0x0011540001277983 */ /* 0x001ee80000300800 */
[----:B------:R-:W-:Y:S04]  /*13890*/  STS.U16 [R52+UR76+0x3d80], R53 ;  /* 0x003d803534007988 */ /* 0x000fe8000800044c */
[----:B-1----:R-:W3:Y:S04]  /*138a0*/  LDL.LU R38, [R1+0x1150] ;  /* 0x0011500001267983 */ /* 0x002ee80000300800 */
[----:B------:R-:W-:Y:S04]  /*138b0*/  STS.U16 [R52+UR76+0xbd80], R51 ;  /* 0x00bd803334007988 */ /* 0x000fe8000800044c */
[----:B----4-:R-:W4:Y:S04]  /*138c0*/  LDL.LU R42, [R1+0x114c] ;  /* 0x00114c00012a7983 */ /* 0x010f280000300800 */
[----:B------:R0:W-:Y:S04]  /*138d0*/  STS.U16 [R52+UR76+0x13d80], R47 ;  /* 0x013d802f34007988 */ /* 0x0001e8000800044c */
[----:B------:R-:W4:Y:S04]  /*138e0*/  LDL.LU R44, [R1+0x1148] ;  /* 0x00114800012c7983 */ /* 0x000f280000300800 */
[----:B------:R1:W-:Y:S04]  /*138f0*/  STS.U16 [R52+UR76+0x1bd80], R46 ;  /* 0x01bd802e34007988 */ /* 0x0003e8000800044c */
[----:B0-----:R-:W4:Y:S01]  /*13900*/  LDL.LU R47, [R1+0x1144] ;  /* 0x00114400012f7983 */ /* 0x001f220000300800 */
[----:B------:R-:W-:-:S03]  /*13910*/  LOP3.LUT R28, R0, 0x40, RZ, 0x3c, !PT ;  /* 0x00000040001c7812 */ /* 0x000fc600078e3cff */
[----:B-1----:R-:W4:Y:S04]  /*13920*/  LDL.LU R46, [R1+0x1140] ;  /* 0x00114000012e7983 */ /* 0x002f280000300800 */
[----:B------:R-:W4:Y:S04]  /*13930*/  LDL.LU R51, [R1+0x113c] ;  /* 0x00113c0001337983 */ /* 0x000f280000300800 */
[----:B------:R-:W4:Y:S04]  /*13940*/  LDL.LU R53, [R1+0x1138] ;  /* 0x0011380001357983 */ /* 0x000f280000300800 */
[----:B------:R-:W4:Y:S04]  /*13950*/  LDL.LU R52, [R1+0x1134] ;  /* 0x0011340001347983 */ /* 0x000f280000300800 */
[----:B------:R-:W-:Y:S04]  /*13960*/  STS.U16 [R28+UR76+0x200], R30 ;  /* 0x0002001e1c007988 */ /* 0x000fe8000800044c */
[----:B------:R-:W-:Y:S04]  /*13970*/  STS.U16 [R28+UR76+0x8200], R33 ;  /* 0x008200211c007988 */ /* 0x000fe8000800044c */
[----:B------:R-:W-:Y:S04]  /*13980*/  STS.U16 [R28+UR76+0x10200], R32 ;  /* 0x010200201c007988 */ /* 0x000fe8000800044c */
        /* <DEDUP_REMOVED lines=11> */
[----:B0-----:R-:W4:Y:S04]  /*13a40*/  LDL.LU R56, [R1+0x111c] ;  /* 0x00111c0001387983 */ /* 0x001f280000300800 */
[----:B--2---:R0:W-:Y:S04]  /*13a50*/  STS.U16 [R28+UR76+0x8a00], R68 ;  /* 0x008a00441c007988 */ /* 0x0041e8000800044c */
[----:B---3--:R1:W-:Y:S04]  /*13a60*/  STS.U16 [R28+UR76+0x10a00], R80 ;  /* 0x010a00501c007988 */ /* 0x0083e8000800044c */
[----:B0-----:R-:W2:Y:S04]  /*13a70*/  LDL.LU R68, [R1+0x1118] ;  /* 0x0011180001447983 */ /* 0x001ea80000300800 */
[----:B-1----:R-:W3:Y:S04]  /*13a80*/  LDL.LU R80, [R1+0x1114] ;  /* 0x0011140001507983 */ /* 0x002ee80000300800 */
[----:B------:R-:W3:Y:S04]  /*13a90*/  LDL.LU R91, [R1+0x1110] ;  /* 0x00111000015b7983 */ /* 0x000ee80000300800 */
[----:B------:R-:W3:Y:S04]  /*13aa0*/  LDL.LU R31, [R1+0x110c] ;  /* 0x00110c00011f7983 */ /* 0x000ee80000300800 */
[----:B------:R0:W-:Y:S04]  /*13ab0*/  STS.U16 [R28+UR76+0x18a00], R35 ;  /* 0x018a00231c007988 */ /* 0x0001e8000800044c */
[----:B------:R-:W3:Y:S04]  /*13ac0*/  LDL.LU R30, [R1+0x1108] ;  /* 0x00110800011e7983 */ /* 0x000ee80000300800 */
[----:B------:R1:W-:Y:S04]  /*13ad0*/  STS.U16 [R28+UR76+0xe00], R39 ;  /* 0x000e00271c007988 */ /* 0x0003e8000800044c */
[----:B------:R-:W3:Y:S04]  /*13ae0*/  LDL.LU R33, [R1+0x1104] ;  /* 0x0011040001217983 */ /* 0x000ee80000300800 */
[----:B------:R0:W-:Y:S04]  /*13af0*/  STS.U16 [R28+UR76+0x8e00], R38 ;  /* 0x008e00261c007988 */ /* 0x0001e8000800044c */
[----:B------:R-:W3:Y:S04]  /*13b00*/  LDL.LU R32, [R1+0x1100] ;  /* 0x0011000001207983 */ /* 0x000ee80000300800 */
[----:B----4-:R4:W-:Y:S04]  /*13b10*/  STS.U16 [R28+UR76+0x10e00], R42 ;  /* 0x010e002a1c007988 */ /* 0x0109e8000800044c */
[----:B0-----:R-:W3:Y:S04]  /*13b20*/  LDL.LU R35, [R1+0x10fc] ;  /* 0x0010fc0001237983 */ /* 0x001ee80000300800 */
[----:B------:R0:W-:Y:S04]  /*13b30*/  STS.U16 [R28+UR76+0x18e00], R44 ;  /* 0x018e002c1c007988 */ /* 0x0001e8000800044c */
[----:B-1----:R-:W3:Y:S04]  /*13b40*/  LDL.LU R39, [R1+0x10f8] ;  /* 0x0010f80001277983 */ /* 0x002ee80000300800 */
[----:B------:R-:W-:Y:S04]  /*13b50*/  STS.U16 [R28+UR76+0x1200], R47 ;  /* 0x0012002f1c007988 */ /* 0x000fe8000800044c */
[----:B------:R-:W3:Y:S04]  /*13b60*/  LDL.LU R38, [R1+0x10f4] ;  /* 0x0010f40001267983 */ /* 0x000ee80000300800 */
[----:B------:R-:W-:Y:S04]  /*13b70*/  STS.U16 [R28+UR76+0x9200], R46 ;  /* 0x0092002e1c007988 */ /* 0x000fe8000800044c */
[----:B----4-:R-:W4:Y:S04]  /*13b80*/  LDL.LU R42, [R1+0x10f0] ;  /* 0x0010f000012a7983 */ /* 0x010f280000300800 */
[----:B------:R1:W-:Y:S04]  /*13b90*/  STS.U16 [R28+UR76+0x11200], R51 ;  /* 0x011200331c007988 */ /* 0x0003e8000800044c */
[----:B0-----:R-:W4:Y:S04]  /*13ba0*/  LDL.LU R44, [R1+0x10ec] ;  /* 0x0010ec00012c7983 */ /* 0x001f280000300800 */
[----:B------:R0:W-:Y:S04]  /*13bb0*/  STS.U16 [R28+UR76+0x19200], R53 ;  /* 0x019200351c007988 */ /* 0x0001e8000800044c */
[----:B-1----:R-:W4:Y:S04]  /*13bc0*/  LDL.LU R51, [R1+0x10e8] ;  /* 0x0010e80001337983 */ /* 0x002f280000300800 */
[----:B------:R1:W-:Y:S04]  /*13bd0*/  STS.U16 [R28+UR76+0x1600], R52 ;  /* 0x001600341c007988 */ /* 0x0003e8000800044c */
[----:B0-----:R-:W4:Y:S04]  /*13be0*/  LDL.LU R53, [R1+0x10e4] ;  /* 0x0010e40001357983 */ /* 0x001f280000300800 */
[----:B-1----:R-:W4:Y:S04]  /*13bf0*/  LDL.LU R52, [R1+0x10e0] ;  /* 0x0010e00001347983 */ /* 0x002f280000300800 */
        /* <DEDUP_REMOVED lines=15> */
[----:B---3--:R1:W-:Y:S04]  /*13cf0*/  STS.U16 [R28+UR76+0x1e00], R80 ;  /* 0x001e00501c007988 */ /* 0x0083e8000800044c */
[----:B0-----:R-:W2:Y:S04]  /*13d00*/  LDL.LU R68, [R1+0x10bc] ;  /* 0x0010bc0001447983 */ /* 0x001ea80000300800 */
[----:B-1----:R-:W3:Y:S04]  /*13d10*/  LDL.LU R80, [R1+0x10b8] ;  /* 0x0010b80001507983 */ /* 0x002ee80000300800 */
[----:B------:R-:W-:Y:S04]  /*13d20*/  STS.U16 [R28+UR76+0x9e00], R91 ;  /* 0x009e005b1c007988 */ /* 0x000fe8000800044c */
[----:B------:R-:W-:Y:S04]  /*13d30*/  STS.U16 [R28+UR76+0x11e00], R31 ;  /* 0x011e001f1c007988 */ /* 0x000fe8000800044c */
[----:B------:R0:W-:Y:S04]  /*13d40*/  STS.U16 [R28+UR76+0x19e00], R30 ;  /* 0x019e001e1c007988 */ /* 0x0001e8000800044c */
[----:B------:R1:W-:Y:S04]  /*13d50*/  STS.U16 [R28+UR76+0x2200], R33 ;  /* 0x002200211c007988 */ /* 0x0003e8000800044c */
[----:B------:R1:W-:Y:S04]  /*13d60*/  STS.U16 [R28+UR76+0xa200], R32 ;  /* 0x00a200201c007988 */ /* 0x0003e8000800044c */
[----:B0-----:R-:W3:Y:S04]  /*13d70*/  LDL.LU R30, [R1+0x10b4] ;  /* 0x0010b400011e7983 */ /* 0x001ee80000300800 */
[----:B------:R0:W-:Y:S04]  /*13d80*/  STS.U16 [R28+UR76+0x12200], R35 ;  /* 0x012200231c007988 */ /* 0x0001e8000800044c */
[----:B-1----:R-:W3:Y:S04]  /*13d90*/  LDL.LU R33, [R1+0x10b0] ;  /* 0x0010b00001217983 */ /* 0x002ee80000300800 */
[----:B------:R-:W-:Y:S04]  /*13da0*/  STS.U16 [R28+UR76+0x1a200], R39 ;  /* 0x01a200271c007988 */ /* 0x000fe8000800044c */
[----:B------:R-:W3:Y:S04]  /*13db0*/  LDL.LU R32, [R1+0x10ac] ;  /* 0x0010ac0001207983 */ /* 0x000ee80000300800 */
[----:B------:R-:W-:Y:S04]  /*13dc0*/  STS.U16 [R28+UR76+0x2600], R38 ;  /* 0x002600261c007988 */ /* 0x000fe8000800044c */
[----:B0-----:R-:W3:Y:S04]  /*13dd0*/  LDL.LU R35, [R1+0x10a8] ;  /* 0x0010a80001237983 */ /* 0x001ee80000300800 */
[----:B----4-:R0:W-:Y:S04]  /*13de0*/  STS.U16 [R28+UR76+0xa600], R42 ;  /* 0x00a6002a1c007988 */ /* 0x0101e8000800044c */
[----:B------:R-:W-:Y:S04]  /*13df0*/  STS.U16 [R28+UR76+0x12600], R44 ;  /* 0x0126002c1c007988 */ /* 0x000fe8000800044c */
[----:B0-----:R-:W4:Y:S04]  /*13e00*/  LDL.LU R42, [R1+0x10a4] ;  /* 0x0010a400012a7983 */ /* 0x001f280000300800 */
[----:B------:R0:W-:Y:S04]  /*13e10*/  STS.U16 [R28+UR76+0x1a600], R51 ;  /* 0x01a600331c007988 */ /* 0x0001e8000800044c */
[----:B------:R1:W-:Y:S04]  /*13e20*/  STS.U16 [R28+UR76+0x2a00], R53 ;  /* 0x002a00351c007988 */ /* 0x0003e8000800044c */
[----:B0-----:R-:W4:Y:S04]  /*13e30*/  LDL.LU R51, [R1+0x10a0] ;  /* 0x0010a00001337983 */ /* 0x001f280000300800 */
[----:B------:R0:W-:Y:S04]  /*13e40*/  STS.U16 [R28+UR76+0xaa00], R52 ;  /* 0x00aa00341c007988 */ /* 0x0001e8000800044c */
[----:B-1----:R-:W4:Y:S04]  /*13e50*/  LDL.LU R53, [R1+0x109c] ;  /* 0x00109c0001357983 */ /* 0x002f280000300800 */
        /* <DEDUP_REMOVED lines=26> */
[----:B------:R-:W-:Y:S04]  /*14000*/  STS.U16 [R28+UR76+0x13600], R32 ;  /* 0x013600201c007988 */ /* 0x000fe8000800044c */
[----:B------:R-:W-:Y:S04]  /*14010*/  STS.U16 [R28+UR76+0x1b600], R35 ;  /* 0x01b600231c007988 */ /* 0x000fe8000800044c */
[----:B----4-:R0:W-:Y:S02]  /*14020*/  STS.U16 [R28+UR76+0x3a00], R42 ;  /* 0x003a002a1c007988 */ /* 0x0101e4000800044c */
[----:B0-----:R-:W-:-:S02]  /*14030*/  LOP3.LUT R42, R0, 0x50, RZ, 0x3c, !PT ;  /* 0x00000050002a7812 */ /* 0x001fc400078e3cff */
[----:B------:R0:W-:Y:S04]  /*14040*/  STS.U16 [R28+UR76+0xba00], R51 ;  /* 0x00ba00331c007988 */ /* 0x0001e8000800044c */
[----:B------:R-:W-:Y:S04]  /*14050*/  STS.U16 [R28+UR76+0x13a00], R53 ;  /* 0x013a00351c007988 */ /* 0x000fe8000800044c */
[----:B0-----:R-:W4:Y:S04]  /*14060*/  LDL.LU R51, [R1+0x1240] ;  /* 0x0012400001337983 */ /* 0x001f280000300800 */
[----:B------:R-:W-:Y:S04]  /*14070*/  STS.U16 [R28+UR76+0x1ba00], R52 ;  /* 0x01ba00341c007988 */ /* 0x000fe8000800044c */
[----:B------:R0:W-:Y:S04]  /*14080*/  STS.U16 [R28+UR76+0x3e00], R50 ;  /* 0x003e00321c007988 */ /* 0x0001e8000800044c */
[----:B------:R-:W-:Y:S04]  /*14090*/  STS.U16 [R28+UR76+0xbe00], R34 ;  /* 0x00be00221c007988 */ /* 0x000fe8000800044c */
[----:B------:R-:W-:Y:S04]  /*140a0*/  STS.U16 [R28+UR76+0x13e00], R37 ;  /* 0x013e00251c007988 */ /* 0x000fe8000800044c */
[----:B------:R1:W-:Y:S04]  /*140b0*/  STS.U16 [R28+UR76+0x1be00], R36 ;  /* 0x01be00241c007988 */ /* 0x0003e8000800044c */
[----:B------:R-:W-:Y:S04]  /*140c0*/  STS.U16 [R42+UR76+0x280], R39 ;  /* 0x000280272a007988 */ /* 0x000fe8000800044c */
[----:B------:R-:W-:Y:S04]  /*140d0*/  STS.U16 [R42+UR76+0x8280], R38 ;  /* 0x008280262a007988 */ /* 0x000fe8000800044c */
[----:B------:R-:W-:Y:S04]  /*140e0*/  STS.U16 [R42+UR76+0x10280], R44 ;  /* 0x0102802c2a007988 */ /* 0x000fe8000800044c */
[----:B------:R-:W-:Y:S04]  /*140f0*/  STS.U16 [R42+UR76+0x18280], R47 ;  /* 0x0182802f2a007988 */ /* 0x000fe8000800044c */
[----:B------:R-:W-:Y:S04]  /*14100*/  STS.U16 [R42+UR76+0x680], R46 ;  /* 0x0006802e2a007988 */ /* 0x000fe8000800044c */
[----:B------:R-:W-:Y:S04]  /*14110*/  STS.U16 [R42+UR76+0x8680], R49 ;  /* 0x008680312a007988 */ /* 0x000fe8000800044c */
[----:B0-----:R-:W4:Y:S04]  /*14120*/  LDL.LU R50, [R1+0x123c] ;  /* 0x00123c0001327983 */ /* 0x001f280000300800 */
[----:B------:R-:W-:Y:S04]  /*14130*/  STS.U16 [R42+UR76+0x10680], R48 ;  /* 0x010680302a007988 */ /* 0x000fe8000800044c */
[----:B------:R-:W4:Y:S04]  /*14140*/  LDL.LU R53, [R1+0x1238] ;  /* 0x0012380001357983 */ /* 0x000f280000300800 */
[----:B------:R-:W-:Y:S04]  /*14150*/  STS.U16 [R42+UR76+0x18680], R55 ;  /* 0x018680372a007988 */ /* 0x000fe8000800044c */
[----:B------:R-:W4:Y:S04]  /*14160*/  LDL.LU R52, [R1+0x1234] ;  /* 0x0012340001347983 */ /* 0x000f280000300800 */
[----:B------:R-:W-:Y:S04]  /*14170*/  STS.U16 [R42+UR76+0xa80], R54 ;  /* 0x000a80362a007988 */ /* 0x000fe8000800044c */
[----:B-1----:R-:W4:Y:S04]  /*14180*/  LDL.LU R28, [R1+0x1230] ;  /* 0x00123000011c7983 */ /* 0x002f280000300800 */
[----:B------:R-:W-:Y:S04]  /*14190*/  STS.U16 [R42+UR76+0x8a80], R57 ;  /* 0x008a80392a007988 */ /* 0x000fe8000800044c */
[----:B------:R-:W-:Y:S04]  /*141a0*/  STS.U16 [R42+UR76+0x10a80], R56 ;  /* 0x010a80382a007988 */ /* 0x000fe8000800044c */
[----:B------:R-:W4:Y:S04]  /*141b0*/  LDL.LU R31, [R1+0x122c] ;  /* 0x00122c00011f7983 */ /* 0x000f280000300800 */
[----:B--2---:R0:W-:Y:S04]  /*141c0*/  STS.U16 [R42+UR76+0x18a80], R68 ;  /* 0x018a80442a007988 */ /* 0x0041e8000800044c */
[----:B---3--:R1:W-:Y:S04]  /*141d0*/  STS.U16 [R42+UR76+0xe80], R80 ;  /* 0x000e80502a007988 */ /* 0x0083e8000800044c */
[----:B0-----:R-:W2:Y:S04]  /*141e0*/  LDL.LU R68, [R1+0x1228] ;  /* 0x0012280001447983 */ /* 0x001ea80000300800 */
[----:B-1----:R-:W3:Y:S04]  /*141f0*/  LDL.LU R80, [R1+0x1224] ;  /* 0x0012240001507983 */ /* 0x002ee80000300800 */
[----:B------:R-:W3:Y:S04]  /*14200*/  LDL.LU R91, [R1+0x1220] ;  /* 0x00122000015b7983 */ /* 0x000ee80000300800 */
        /* <DEDUP_REMOVED lines=17> */
[----:B----4-:R0:W-:Y:S04]  /*14320*/  STS.U16 [R42+UR76+0x8e80], R51 ;  /* 0x008e80332a007988 */ /* 0x0101e8000800044c */
[----:B------:R-:W4:Y:S04]  /*14330*/  LDL.LU R48, [R1+0x11d8] ;  /* 0x0011d80001307983 */ /* 0x000f280000300800 */
[----:B0-----:R-:W4:Y:S04]  /*14340*/  LDL.LU R51, [R1+0x11d4] ;  /* 0x0011d40001337983 */ /* 0x001f280000300800 */
[----:B------:R0:W-:Y:S04]  /*14350*/  STS.U16 [R42+UR76+0x10e80], R50 ;  /* 0x010e80322a007988 */ /* 0x0001e8000800044c */
[----:B------:R1:W-:Y:S04]  /*14360*/  STS.U16 [R42+UR76+0x18e80], R53 ;  /* 0x018e80352a007988 */ /* 0x0003e8000800044c */
[----:B0-----:R-:W4:Y:S04]  /*14370*/  LDL.LU R50, [R1+0x11d0] ;  /* 0x0011d00001327983 */ /* 0x001f280000300800 */
[----:B------:R0:W-:Y:S04]  /*14380*/  STS.U16 [R42+UR76+0x1280], R52 ;  /* 0x001280342a007988 */ /* 0x0001e8000800044c */
[----:B-1----:R-:W4:Y:S04]  /*14390*/  LDL.LU R53, [R1+0x11cc] ;  /* 0x0011cc0001357983 */ /* 0x002f280000300800 */
[----:B------:R1:W-:Y:S04]  /*143a0*/  STS.U16 [R42+UR76+0x9280], R28 ;  /* 0x0092801c2a007988 */ /* 0x0003e8000800044c */
[----:B0-----:R-:W4:Y:S04]  /*143b0*/  LDL.LU R52, [R1+0x11c8] ;  /* 0x0011c80001347983 */ /* 0x001f280000300800 */
[----:B-1----:R-:W4:Y:S04]  /*143c0*/  LDL.LU R28, [R1+0x21c8] ;  /* 0x0021c800011c7983 */ /* 0x002f280000300800 */
[----:B------:R0:W-:Y:S04]  /*143d0*/  STS.U16 [R42+UR76+0x11280], R31 ;  /* 0x0112801f2a007988 */ /* 0x0001e8000800044c */
[----:B0-----:R-:W4:Y:S04]  /*143e0*/  LDL.LU R31, [R1+0x21c4] ;  /* 0x0021c400011f7983 */ /* 0x001f280000300800 */
[----:B--2---:R0:W-:Y:S04]  /*143f0*/  STS.U16 [R42+UR76+0x19280], R68 ;  /* 0x019280442a007988 */ /* 0x0041e8000800044c */
[----:B---3--:R1:W-:Y:S04]  /*14400*/  STS.U16 [R42+UR76+0x1680], R80 ;  /* 0x001680502a007988 */ /* 0x0083e8000800044c */
[----:B------:R-:W-:Y:S04]  /*14410*/  STS.U16 [R42+UR76+0x9680], R91 ;  /* 0x0096805b2a007988 */ /* 0x000fe8000800044c */
[----:B0-----:R-:W2:Y:S04]  /*14420*/  LDL.LU R68, [R1+0x21c0] ;  /* 0x0021c00001447983 */ /* 0x001ea80000300800 */
[----:B------:R-:W-:Y:S04]  /*14430*/  STS.U16 [R42+UR76+0x11680], R30 ;  /* 0x0116801e2a007988 */ /* 0x000fe8000800044c */
[----:B-1----:R-:W3:Y:S04]  /*14440*/  LDL.LU R80, [R1+0x21bc] ;  /* 0x0021bc0001507983 */ /* 0x002ee80000300800 */
[----:B------:R0:W-:Y:S04]  /*14450*/  STS.U16 [R42+UR76+0x19680], R55 ;  /* 0x019680372a007988 */ /* 0x0001e8000800044c */
[----:B------:R1:W-:Y:S04]  /*14460*/  STS.U16 [R42+UR76+0x1a80], R54 ;  /* 0x001a80362a007988 */ /* 0x0003e8000800044c */
[----:B------:R1:W-:Y:S04]  /*14470*/  STS.U16 [R42+UR76+0x9a80], R57 ;  /* 0x009a80392a007988 */ /* 0x0003e8000800044c */
[----:B0-----:R-:W2:Y:S04]  /*14480*/  LDL.LU R55, [R1+0x11c4] ;  /* 0x0011c40001377983 */ /* 0x001ea80000300800 */
[----:B-1----:R-:W3:Y:S04]  /*14490*/  LDL.LU R54, [R1+0x11c0] ;  /* 0x0011c00001367983 */ /* 0x002ee80000300800 */
[----:B------:R0:W-:Y:S04]  /*144a0*/  STS.U16 [R42+UR76+0x11a80], R56 ;  /* 0x011a80382a007988 */ /* 0x0001e8000800044c */
[----:B------:R-:W3:Y:S04]  /*144b0*/  LDL.LU R57, [R1+0x11bc] ;  /* 0x0011bc0001397983 */ /* 0x000ee80000300800 */
[----:B0-----:R-:W3:Y:S04]  /*144c0*/  LDL.LU R56, [R1+0x11b8] ;  /* 0x0011b80001387983 */ /* 0x001ee80000300800 */
[----:B------:R0:W-:Y:S04]  /*144d0*/  STS.U16 [R42+UR76+0x19a80], R33 ;  /* 0x019a80212a007988 */ /* 0x0001e8000800044c */
[----:B------:R-:W3:Y:S04]  /*144e0*/  LDL.LU R30, [R1+0x11ac] ;  /* 0x0011ac00011e7983 */ /* 0x000ee80000300800 */
[----:B------:R1:W-:Y:S04]  /*144f0*/  STS.U16 [R42+UR76+0x1e80], R32 ;  /* 0x001e80202a007988 */ /* 0x0003e8000800044c */
[----:B0-----:R-:W3:Y:S04]  /*14500*/  LDL.LU R33, [R1+0x11a8] ;  /* 0x0011a80001217983 */ /* 0x001ee80000300800 */
[----:B------:R0:W-:Y:S04]  /*14510*/  STS.U16 [R42+UR76+0x9e80], R35 ;  /* 0x009e80232a007988 */ /* 0x0001e8000800044c */
[----:B-1----:R-:W3:Y:S04]  /*14520*/  LDL.LU R32, [R1+0x11a4] ;  /* 0x0011a40001207983 */ /* 0x002ee80000300800 */
        /* <DEDUP_REMOVED lines=10> */
[----:B-1----:R-:W3:Y:S04]  /*145d0*/  LDL.LU R38, [R1+0x118c] ;  /* 0x00118c0001267983 */ /* 0x002ee80000300800 */
[----:B------:R-:W3:Y:S04]  /*145e0*/  LDL.LU R91, [R1+0x1188] ;  /* 0x00118800015b7983 */ /* 0x000ee80000300800 */
[----:B------:R0:W-:Y:S04]  /*145f0*/  STS.U16 [R42+UR76+0x1a280], R44 ;  /* 0x01a2802c2a007988 */ /* 0x0001e8000800044c */
[----:B------:R1:W-:Y:S04]  /*14600*/  STS.U16 [R42+UR76+0x2680], R47 ;  /* 0x0026802f2a007988 */ /* 0x0003e8000800044c */
[----:B------:R1:W-:Y:S04]  /*14610*/  STS.U16 [R42+UR76+0xa680], R46 ;  /* 0x00a6802e2a007988 */ /* 0x0003e8000800044c */
[----:B0-----:R-:W3:Y:S04]  /*14620*/  LDL.LU R44, [R1+0x12d8] ;  /* 0x0012d800012c7983 */ /* 0x001ee80000300800 */
[----:B------:R0:W-:Y:S04]  /*14630*/  STS.U16 [R42+UR76+0x12680], R49 ;  /* 0x012680312a007988 */ /* 0x0001e8000800044c */
[----:B-1----:R-:W3:Y:S04]  /*14640*/  LDL.LU R47, [R1+0x12d4] ;  /* 0x0012d400012f7983 */ /* 0x002ee80000300800 */
[----:B----4-:R1:W-:Y:S04]  /*14650*/  STS.U16 [R42+UR76+0x1a680], R48 ;  /* 0x01a680302a007988 */ /* 0x0103e8000800044c */
        /* <DEDUP_REMOVED lines=11> */
[----:B--2---:R0:W-:Y:S04]  /*14710*/  STS.U16 [R42+UR76+0x2e80], R55 ;  /* 0x002e80372a007988 */ /* 0x0041e8000800044c */
[----:B---3--:R1:W-:Y:S04]  /*14720*/  STS.U16 [R42+UR76+0xae80], R54 ;  /* 0x00ae80362a007988 */ /* 0x0083e8000800044c */
[----:B0-----:R-:W2:Y:S04]  /*14730*/  LDL.LU R55, [R1+0x1294] ;  /* 0x0012940001377983 */ /* 0x001ea80000300800 */
[----:B------:R0:W-:Y:S04]  /*14740*/  STS.U16 [R42+UR76+0x12e80], R57 ;  /* 0x012e80392a007988 */ /* 0x0001e8000800044c */
[----:B------:R3:W-:Y:S04]  /*14750*/  STS.U16 [R42+UR76+0x1ae80], R56 ;  /* 0x01ae80382a007988 */ /* 0x0007e8000800044c */
[----:B-1----:R-:W2:Y:S04]  /*14760*/  LDL.LU R54, [R1+0x1290] ;  /* 0x0012900001367983 */ /* 0x002ea80000300800 */
[----:B------:R-:W-:Y:S04]  /*14770*/  STS.U16 [R42+UR76+0x3280], R80 ;  /* 0x003280502a007988 */ /* 0x000fe8000800044c */
[----:B0-----:R-:W2:Y:S04]  /*14780*/  LDL.LU R57, [R1+0x128c] ;  /* 0x00128c0001397983 */ /* 0x001ea80000300800 */
[----:B------:R0:W-:Y:S04]  /*14790*/  STS.U16 [R42+UR76+0xb280], R68 ;  /* 0x00b280442a007988 */ /* 0x0001e8000800044c */
[----:B---3--:R-:W3:Y:S04]  /*147a0*/  LDL.LU R56, [R1+0x1288] ;  /* 0x0012880001387983 */ /* 0x008ee80000300800 */
[----:B------:R1:W-:Y:S04]  /*147b0*/  STS.U16 [R42+UR76+0x13280], R30 ;  /* 0x0132801e2a007988 */ /* 0x0003e8000800044c */
[----:B0-----:R-:W3:Y:S04]  /*147c0*/  LDL.LU R68, [R1+0x1284] ;  /* 0x0012840001447983 */ /* 0x001ee80000300800 */
[----:B------:R-:W3:Y:S04]  /*147d0*/  LDL.LU R80, [R1+0x1280] ;  /* 0x0012800001507983 */ /* 0x000ee80000300800 */
        /* <DEDUP_REMOVED lines=16> */
[----:B------:R-:W-:Y:S04]  /*148e0*/  STS.U16 [R42+UR76+0x1ba80], R91 ;  /* 0x01ba805b2a007988 */ /* 0x000fe8000800044c */
[----:B-1----:R-:W3:Y:S04]  /*148f0*/  LDL.LU R38, [R1+0x2198] ;  /* 0x0021980001267983 */ /* 0x002ee80000300800 */
[----:B------:R0:W-:Y:S04]  /*14900*/  STS.U16 [R42+UR76+0x3e80], R41 ;  /* 0x003e80292a007988 */ /* 0x0001e8000800044c */
[----:B------:R1:W-:Y:S04]  /*14910*/  STS.U16 [R42+UR76+0xbe80], R40 ;  /* 0x00be80282a007988 */ /* 0x0003e8000800044c */
[----:B------:R1:W-:Y:S04]  /*14920*/  STS.U16 [R42+UR76+0x13e80], R43 ;  /* 0x013e802b2a007988 */ /* 0x0003e8000800044c */
[----:B0-----:R-:W3:Y:S04]  /*14930*/  LDL.LU R41, [R1+0x2194] ;  /* 0x0021940001297983 */ /* 0x001ee80000300800 */
[----:B-1----:R-:W3:Y:S04]  /*14940*/  LDL.LU R40, [R1+0x2190] ;  /* 0x0021900001287983 */ /* 0x002ee80000300800 */
[----:B------:R-:W3:Y:S04]  /*14950*/  LDL.LU R43, [R1+0x218c] ;  /* 0x00218c00012b7983 */ /* 0x000ee80000300800 */
[----:B------:R0:W-:Y:S04]  /*14960*/  STS.U16 [R42+UR76+0x1be80], R45 ;  /* 0x01be802d2a007988 */ /* 0x0001e8000800044c */
[----:B0-----:R-:W3:Y:S01]  /*14970*/  LDL.LU R42, [R1+0x2188] ;  /* 0x00218800012a7983 */ /* 0x001ee20000300800 */
[----:B------:R-:W-:-:S03]  /*14980*/  LOP3.LUT R91, R0, 0x60, RZ, 0x3c, !PT ;  /* 0x00000060005b7812 */ /* 0x000fc600078e3cff */
[----:B------:R-:W3:Y:S04]  /*14990*/  LDL.LU R45, [R1+0x2184] ;  /* 0x00218400012d7983 */ /* 0x000ee80000300800 */
[----:B------:R0:W-:Y:S04]  /*149a0*/  STS.U16 [R91+UR76+0x300], R44 ;  /* 0x0003002c5b007988 */ /* 0x0001e8000800044c */
[----:B------:R1:W-:Y:S04]  /*149b0*/  STS.U16 [R91+UR76+0x8300], R47 ;  /* 0x0083002f5b007988 */ /* 0x0003e8000800044c */
[----:B----4-:R4:W-:Y:S04]  /*149c0*/  STS.U16 [R91+UR76+0x10300], R46 ;  /* 0x0103002e5b007988 */ /* 0x0109e8000800044c */
[----:B0-----:R-:W3:Y:S04]  /*149d0*/  LDL.LU R44, [R1+0x2180] ;  /* 0x00218000012c7983 */ /* 0x001ee80000300800 */
[----:B-1----:R-:W3:Y:S04]  /*149e0*/  LDL.LU R47, [R1+0x217c] ;  /* 0x00217c00012f7983 */ /* 0x002ee80000300800 */
[----:B----4-:R-:W4:Y:S04]  /*149f0*/  LDL.LU R46, [R1+0x2178] ;  /* 0x00217800012e7983 */ /* 0x010f280000300800 */
        /* <DEDUP_REMOVED lines=11> */
[----:B------:R-:W4:Y:S01]  /*14ab0*/  LDL.LU R52, [R1+0x2160] ;  /* 0x0021600001347983 */ /* 0x000f220000300800 */
[----:B------:R-:W-:-:S02]  /*14ac0*/  PRMT R18, RZ, 0x7610, R18 ;  /* 0x00007610ff127816 */ /* 0x000fc40000000012 */
[----:B------:R-:W-:-:S04]  /*14ad0*/  PRMT R26, RZ, 0x7610, R26 ;  /* 0x00007610ff1a7816 */ /* 0x000fc8000000001a */
[----:B------:R-:W4:Y:S04]  /*14ae0*/  @P0 LDG.E.U16 R18, desc[UR6][R74.64] ;  /* 0x000000064a120981 */ /* 0x000f28000c1e1500 */
[----:B------:R-:W4:Y:S04]  /*14af0*/  @P0 LDG.E.U16 R26, desc[UR6][R72.64] ;  /* 0x00000006481a0981 */ /* 0x000f28000c1e1500 */
[----:B--2---:R0:W-:Y:S04]  /*14b00*/  STS.U16 [R91+UR76+0x8b00], R55 ;  /* 0x008b00375b007988 */ /* 0x0041e8000800044c */
[----:B0-----:R-:W2:Y:S04]  /*14b10*/  LDL.LU R55, [R1+0x215c] ;  /* 0x00215c0001377983 */ /* 0x001ea80000300800 */
[----:B------:R0:W-:Y:S04]  /*14b20*/  STS.U16 [R91+UR76+0x10b00], R54 ;  /* 0x010b00365b007988 */ /* 0x0001e8000800044c */
[----:B------:R1:W-:Y:S04]  /*14b30*/  STS.U16 [R91+UR76+0x18b00], R57 ;  /* 0x018b00395b007988 */ /* 0x0003e8000800044c */
[----:B0-----:R-:W2:Y:S04]  /*14b40*/  LDL.LU R54, [R1+0x2158] ;  /* 0x0021580001367983 */ /* 0x001ea80000300800 */
[----:B---3--:R0:W-:Y:S04]  /*14b50*/  STS.U16 [R91+UR76+0xf00], R56 ;  /* 0x000f00385b007988 */ /* 0x0081e8000800044c */
[----:B-1----:R-:W3:Y:S04]  /*14b60*/  LDL.LU R57, [R1+0x2154] ;  /* 0x0021540001397983 */ /* 0x002ee80000300800 */
[----:B------:R1:W-:Y:S04]  /*14b70*/  STS.U16 [R91+UR76+0x8f00], R68 ;  /* 0x008f00445b007988 */ /* 0x0003e8000800044c */
[----:B0-----:R-:W2:Y:S04]  /*14b80*/  LDL.LU R56, [R1+0x2150] ;  /* 0x0021500001387983 */ /* 0x001ea80000300800 */
[----:B------:R0:W-:Y:S04]  /*14b90*/  STS.U16 [R91+UR76+0x10f00], R80 ;  /* 0x010f00505b007988 */ /* 0x0001e8000800044c */
[----:B-1----:R-:W2:Y:S04]  /*14ba0*/  LDL.LU R68, [R1+0x214c] ;  /* 0x00214c0001447983 */ /* 0x002ea80000300800 */
[----:B0-----:R-:W2:Y:S01]  /*14bb0*/  LDL.LU R80, [R1+0x2148] ;  /* 0x0021480001507983 */ /* 0x001ea20000300800 */
[----:B------:R-:W-:-:S06]  /*14bc0*/  PRMT R33, RZ, 0x7610, R33 ;  /* 0x00007610ff217816 */ /* 0x000fcc0000000021 */
[----:B------:R-:W3:Y:S01]  /*14bd0*/  @P0 LDG.E.U16 R33, desc[UR6][R70.64] ;  /* 0x0000000646210981 */ /* 0x000ee2000c1e1500 */
[----:B------:R-:W-:-:S06]  /*14be0*/  PRMT R42, RZ, 0x7610, R42 ;  /* 0x00007610ff2a7816 */ /* 0x000fcc000000002a */
[----:B------:R-:W3:Y:S01]  /*14bf0*/  @P0 LDG.E.U16 R42, desc[UR6][R58.64] ;  /* 0x000000063a2a0981 */ /* 0x000ee2000c1e1500 */
[----:B----4-:R-:W-:-:S06]  /*14c00*/  PRMT R49, RZ, 0x7610, R49 ;  /* 0x00007610ff317816 */ /* 0x010fcc0000000031 */
[----:B------:R0:W4:Y:S04]  /*14c10*/  @P0 LDG.E.U16 R49, desc[UR6][R64.64] ;  /* 0x0000000640310981 */ /* 0x000128000c1e1500 */
[----:B--2---:R1:W-:Y:S04]  /*14c20*/  STS.U16 [R91+UR76+0x18f00], R80 ;  /* 0x018f00505b007988 */ /* 0x0043e8000800044c */
[----:B------:R2:W-:Y:S04]  /*14c30*/  STS.U16 [R91+UR76+0x1300], R68 ;  /* 0x001300445b007988 */ /* 0x0005e8000800044c */
[----:B-1----:R-:W4:Y:S04]  /*14c40*/  LDL.LU R80, [R1+0x2144] ;  /* 0x0021440001507983 */ /* 0x002f280000300800 */
[----:B--2---:R-:W2:Y:S04]  /*14c50*/  LDL.LU R68, [R1+0x2140] ;  /* 0x0021400001447983 */ /* 0x004ea80000300800 */
[----:B------:R-:W2:Y:S04]  /*14c60*/  LDL.LU.64 R74, [R1+0x2138] ;  /* 0x00213800014a7983 */ /* 0x000ea80000300a00 */
[----:B------:R-:W-:Y:S04]  /*14c70*/  STL [R1+0x20b8], R18 ;  /* 0x0020b81201007387 */ /* 0x000fe80000100800 */
[----:B------:R-:W2:Y:S04]  /*14c80*/  LDL.LU.64 R72, [R1+0x2130] ;  /* 0x0021300001487983 */ /* 0x000ea80000300a00 */
[----:B------:R1:W-:Y:S04]  /*14c90*/  STL [R1+0x20bc], R26 ;  /* 0x0020bc1a01007387 */ /* 0x0003e80000100800 */
[----:B------:R-:W2:Y:S04]  /*14ca0*/  LDL.LU.64 R70, [R1+0x2128] ;  /* 0x0021280001467983 */ /* 0x000ea80000300a00 */
[----:B---3--:R-:W-:Y:S01]  /*14cb0*/  STL [R1+0x20c0], R33 ;  /* 0x0020c02101007387 */ /* 0x008fe20000100800 */
[----:B------:R-:W-:Y:S01]  /*14cc0*/  @P0 IMAD.MOV.U32 R91, RZ, RZ, R90 ;  /* 0x000000ffff5b0224 */ /* 0x000fe200078e005a */
[----:B------:R-:W-:Y:S01]  /*14cd0*/  PRMT R19, RZ, 0x7610, R19 ;  /* 0x00007610ff137816 */ /* 0x000fe20000000013 */
[----:B-1----:R-:W1:Y:S01]  /*14ce0*/  LDC R26, c[0x0][0x3b0] ;  /* 0x0000ec00ff1a7b82 */ /* 0x002e620000000800 */
[----:B------:R-:W3:Y:S04]  /*14cf0*/  LDL.LU.64 R58, [R1+0x2120] ;  /* 0x00212000013a7983 */ /* 0x000ee80000300a00 */
[----:B------:R0:W-:Y:S04]  /*14d00*/  STL [R1+0x20c4], R42 ;  /* 0x0020c42a01007387 */ /* 0x0001e80000100800 */
[----:B------:R-:W0:Y:S01]  /*14d10*/  LDL.LU.64 R64, [R1+0x2118] ;  /* 0x0021180001407983 */ /* 0x000e220000300a00 */
[----:B------:R-:W-:Y:S01]  /*14d20*/  @P0 IMAD.MOV.U32 R90, RZ, RZ, R88 ;  /* 0x000000ffff5a0224 */ /* 0x000fe200078e0058 */
[----:B---3--:R-:W-:-:S06]  /*14d30*/  PRMT R58, RZ, 0x7610, R58 ;  /* 0x00007610ff3a7816 */ /* 0x008fcc000000003a */
[----:B------:R-:W3:Y:S01]  /*14d40*/  @P0 LDG.E.U16 R58, desc[UR6][R60.64] ;  /* 0x000000063c3a0981 */ /* 0x000ee2000c1e1500 */
[----:B0-----:R-:W-:-:S06]  /*14d50*/  PRMT R65, RZ, 0x7610, R65 ;  /* 0x00007610ff417816 */ /* 0x001fcc0000000041 */
[----:B------:R0:W3:Y:S01]  /*14d60*/  @P0 LDG.E.U16 R65, desc[UR6][R90.64] ;  /* 0x000000065a410981 */ /* 0x0000e2000c1e1500 */
[----:B--2---:R-:W-:Y:S01]  /*14d70*/  PRMT R75, RZ, 0x7610, R75 ;  /* 0x00007610ff4b7816 */ /* 0x004fe2000000004b */
[----:B0-----:R-:W-:Y:S02]  /*14d80*/  @P0 IMAD.MOV.U32 R90, RZ, RZ, R87 ;  /* 0x000000ffff5a0224 */ /* 0x001fe400078e0057 */
[----:B------:R-:W-:-:S05]  /*14d90*/  @P0 IMAD.MOV.U32 R91, RZ, RZ, R89 ;  /* 0x000000ffff5b0224 */ /* 0x000fca00078e0059 */
[----:B------:R0:W2:Y:S01]  /*14da0*/  @P0 LDG.E.U16 R75, desc[UR6][R90.64] ;  /* 0x000000065a4b0981 */ /* 0x0000a2000c1e1500 */
[----:B------:R-:W-:Y:S02]  /*14db0*/  PRMT R27, RZ, 0x7610, R27 ;  /* 0x00007610ff1b7816 */ /* 0x000fe4000000001b */
[----:B------:R-:W-:Y:S01]  /*14dc0*/  PRMT R34, RZ, 0x7610, R34 ;  /* 0x00007610ff227816 */ /* 0x000fe20000000022 */
[----:B----4-:R-:W-:Y:S01]  /*14dd0*/  STL [R1+0x20c8], R49 ;  /* 0x0020c83101007387 */ /* 0x010fe20000100800 */
[----:B------:R-:W-:Y:S02]  /*14de0*/  PRMT R43, RZ, 0x7610, R43 ;  /* 0x00007610ff2b7816 */ /* 0x000fe4000000002b */
[----:B------:R-:W-:Y:S01]  /*14df0*/  PRMT R50, RZ, 0x7610, R50 ;  /* 0x00007610ff327816 */ /* 0x000fe20000000032 */
[----:B------:R-:W4:Y:S01]  /*14e00*/  LDL.LU.64 R60, [R1+0x2110] ;  /* 0x00211000013c7983 */ /* 0x000f220000300a00 */
[----:B0-----:R-:W-:Y:S02]  /*14e10*/  @P0 IMAD.MOV.U32 R90, RZ, RZ, R67 ;  /* 0x000000ffff5a0224 */ /* 0x001fe400078e0043 */
[----:B------:R-:W-:Y:S01]  /*14e20*/  @P0 IMAD.MOV.U32 R91, RZ, RZ, R77 ;  /* 0x000000ffff5b0224 */ /* 0x000fe200078e004d */
[----:B------:R-:W2:Y:S01]  /*14e30*/  @P0 LDG.E.U16 R34, desc[UR6][R62.64] ;  /* 0x000000063e220981 */ /* 0x000ea2000c1e1500 */
[----:B------:R-:W-:-:S03]  /*14e40*/  @P0 IMAD.MOV.U32 R67, RZ, RZ, R66 ;  /* 0x000000ffff430224 */ /* 0x000fc600078e0042 */
[----:B------:R0:W2:Y:S01]  /*14e50*/  @P0 LDG.E.U16 R19, desc[UR6][R90.64] ;  /* 0x000000065a130981 */ /* 0x0000a2000c1e1500 */
[----:B------:R-:W-:Y:S02]  /*14e60*/  @P0 IMAD.MOV.U32 R66, RZ, RZ, R14 ;  /* 0x000000ffff420224 */ /* 0x000fe400078e000e */
[----:B------:R-:W-:Y:S01]  /*14e70*/  @P0 IMAD.MOV.U32 R77, RZ, RZ, R76 ;  /* 0x000000ffff4d0224 */ /* 0x000fe200078e004c */
[----:B------:R-:W-:Y:S01]  /*14e80*/  @P0 MOV R76, R17 ;  /* 0x00000011004c0202 */ /* 0x000fe20000000f00 */
[----:B------:R-:W-:Y:S01]  /*14e90*/  @P0 IMAD.MOV.U32 R87, RZ, RZ, R86 ;  /* 0x000000ffff570224 */ /* 0x000fe200078e0056 */
[----:B------:R1:W2:Y:S01]  /*14ea0*/  @P0 LDG.E.U16 R43, desc[UR6][R66.64] ;  /* 0x00000006422b0981 */ /* 0x0002a2000c1e1500 */
[----:B------:R-:W-:Y:S01]  /*14eb0*/  PRMT R59, RZ, 0x7610, R59 ;  /* 0x00007610ff3b7816 */ /* 0x000fe2000000003b */
[----:B------:R-:W1:Y:S01]  /*14ec0*/  LDC R14, c[0x0][0x3b0] ;  /* 0x0000ec00ff0e7b82 */ /* 0x000e620000000800 */
[----:B0-----:R-:W-:Y:S01]  /*14ed0*/  @P0 IMAD.MOV.U32 R90, RZ, RZ, R13 ;  /* 0x000000ffff5a0224 */ /* 0x001fe200078e000d */
[----:B------:R0:W2:Y:S01]  /*14ee0*/  @P0 LDG.E.U16 R50, desc[UR6][R76.64] ;  /* 0x000000064c320981 */ /* 0x0000a2000c1e1500 */
[----:B------:R-:W-:-:S03]  /*14ef0*/  @P0 IMAD.MOV.U32 R91, RZ, RZ, R15 ;  /* 0x000000ffff5b0224 */ /* 0x000fc600078e000f */
[----:B---3--:R-:W-:Y:S02]  /*14f00*/  STL [R1+0x20cc], R58 ;  /* 0x0020cc3a01007387 */ /* 0x008fe40000100800 */
[----:B------:R-:W3:Y:S02]  /*14f10*/  LDC R15, c[0x0][0x3b0] ;  /* 0x0000ec00ff0f7b82 */ /* 0x000ee40000000800 */
[----:B------:R-:W2:Y:S04]  /*14f20*/  LDL.LU R88, [R1+0xf34] ;  /* 0x000f340001587983 */ /* 0x000ea80000300800 */
[----:B------:R-:W3:Y:S01]  /*14f30*/  @P0 LDG.E.U16 R27, desc[UR6][R90.64] ;  /* 0x000000065a1b0981 */ /* 0x000ee2000c1e1500 */
[----:B------:R-:W-:Y:S01]  /*14f40*/  @P0 IMAD.MOV.U32 R86, RZ, RZ, R10 ;  /* 0x000000ffff560224 */ /* 0x000fe200078e000a */
[----:B------:R-:W-:Y:S01]  /*14f50*/  PRMT R20, RZ, 0x7610, R20 ;  /* 0x00007610ff147816 */ /* 0x000fe20000000014 */
[----:B------:R-:W0:Y:S01]  /*14f60*/  LDC R17, c[0x0][0x3b0] ;  /* 0x0000ec00ff117b82 */ /* 0x000e220000000800 */
[----:B------:R-:W4:Y:S04]  /*14f70*/  @P0 LDG.E.U16 R59, desc[UR6][R78.64] ;  /* 0x000000064e3b0981 */ /* 0x000f28000c1e1500 */
[----:B------:R-:W-:Y:S04]  /*14f80*/  STL [R1+0x20d0], R65 ;  /* 0x0020d04101007387 */ /* 0x000fe80000100800 */
[----:B------:R-:W4:Y:S04]  /*14f90*/  LDL.LU R13, [R1+0xf38] ;  /* 0x000f3800010d7983 */ /* 0x000f280000300800 */
[----:B------:R-:W4:Y:S04]  /*14fa0*/  LDL.LU R90, [R1+0xf3c] ;  /* 0x000f3c00015a7983 */ /* 0x000f280000300800 */
[----:B------:R-:W4:Y:S04]  /*14fb0*/  LDL.LU.64 R62, [R1+0x2108] ;  /* 0x00210800013e7983 */ /* 0x000f280000300a00 */
[----:B------:R-:W1:Y:S04]  /*14fc0*/  LDL.LU.64 R66, [R1+0x2100] ;  /* 0x0021000001427983 */ /* 0x000e680000300a00 */
[----:B------:R-:W0:Y:S04]  /*14fd0*/  LDL.LU.64 R76, [R1+0x20f8] ;  /* 0x0020f800014c7983 */ /* 0x000e280000300a00 */
[----:B------:R-:W4:Y:S01]  /*14fe0*/  LDL.LU.64 R78, [R1+0x20f0] ;  /* 0x0020f000014e7983 */ /* 0x000f220000300a00 */
[----:B--2---:R-:W-:-:S05]  /*14ff0*/  SEL R10, R5, R88, !P2 ;  /* 0x00000058050a7207 */ /* 0x004fca0005000000 */
[----:B---3--:R-:W-:Y:S01]  /*15000*/  IMAD R15, R10, R15, RZ ;  /* 0x0000000f0a0f7224 */ /* 0x008fe200078e02ff */
[----:B----4-:R-:W-:Y:S01]  /*15010*/  SEL R10, R5, R13, !P2 ;  /* 0x0000000d050a7207 */ /* 0x010fe20005000000 */
[----:B------:R-:W-:Y:S01]  /*15020*/  IMAD.MOV.U32 R13, RZ, RZ, R81 ;  /* 0x000000ffff0d7224 */ /* 0x000fe200078e0051 */
[----:B-1----:R-:W-:Y:S02]  /*15030*/  PRMT R66, RZ, 0x7610, R66 ;  /* 0x00007610ff427816 */ /* 0x002fe40000000042 */
[----:B0-----:R-:W-:-:S04]  /*15040*/  PRMT R76, RZ, 0x7610, R76 ;  /* 0x00007610ff4c7816 */ /* 0x001fc8000000004c */
[----:B------:R0:W2:Y:S04]  /*15050*/  @P0 LDG.E.U16 R66, desc[UR6][R86.64] ;  /* 0x0000000656420981 */ /* 0x0000a8000c1e1500 */
[----:B------:R-:W3:Y:S01]  /*15060*/  @P0 LDG.E.U16 R76, desc[UR6][R84.64] ;  /* 0x00000006544c0981 */ /* 0x000ee2000c1e1500 */
[----:B0-----:R-:W-:Y:S02]  /*15070*/  @P0 IMAD.MOV.U32 R86, RZ, RZ, R16 ;  /* 0x000000ffff560224 */ /* 0x001fe400078e0010 */
[----:B------:R-:W-:Y:S01]  /*15080*/  @P0 IMAD.MOV.U32 R87, RZ, RZ, R83 ;  /* 0x000000ffff570224 */ /* 0x000fe200078e0053 */
[----:B------:R-:W0:Y:S01]  /*15090*/  LDC R16, c[0x0][0x3b0] ;  /* 0x0000ec00ff107b82 */ /* 0x000e220000000800 */
[----:B------:R-:W4:Y:S04]  /*150a0*/  LDL.LU R84, [R1+0xf40] ;  /* 0x000f400001547983 */ /* 0x000f280000300800 */
[----:B------:R-:W2:Y:S04]  /*150b0*/  @P0 LDG.E.U16 R20, desc[UR6][R86.64] ;  /* 0x0000000656140981 */ /* 0x000ea8000c1e1500 */
[----:B------:R-:W2:Y:S04]  /*150c0*/  LDL.LU R81, [R1+0x20e8] ;  /* 0x0020e80001517983 */ /* 0x000ea80000300800 */
[----:B------:R-:W2:Y:S04]  /*150d0*/  LDL.LU R87, [R1+0xf44] ;  /* 0x000f440001577983 */ /* 0x000ea80000300800 */
[----:B------:R-:W3:Y:S01]  /*150e0*/  LDL.LU R86, [R1+0xf4c] ;  /* 0x000f4c0001567983 */ /* 0x000ee20000300800 */
[----:B------:R-:W-:Y:S01]  /*150f0*/  @!P1 IMAD.MOV R13, RZ, RZ, -R13 ;  /* 0x000000ffff0d9224 */ /* 0x000fe200078e0a0d */
[----:B------:R-:W-:-:S02]  /*15100*/  LEA R18, P1, R15, R4, 0x1 ;  /* 0x000000040f127211 */ /* 0x000fc400078208ff */
[----:B------:R-:W3:Y:S04]  /*15110*/  LDL.LU R89, [R1+0xf48] ;  /* 0x000f480001597983 */ /* 0x000ee80000300800 */
[----:B------:R1:W-:Y:S04]  /*15120*/  STL [R1+0x15b8], R18 ;  /* 0x0015b81201007387 */ /* 0x0003e80000100800 */
[----:B------:R-:W3:Y:S01]  /*15130*/  LDL.LU R88, [R1+0xf54] ;  /* 0x000f540001587983 */ /* 0x000ee20000300800 */
[----:B------:R-:W-:Y:S02]  /*15140*/  @P0 IMAD.MOV.U32 R83, RZ, RZ, R82 ;  /* 0x000000ffff530224 */ /* 0x000fe400078e0052 */
[----:B------:R-:W-:Y:S01]  /*15150*/  @P0 IMAD.MOV.U32 R82, RZ, RZ, R11 ;  /* 0x000000ffff520224 */ /* 0x000fe200078e000b */
[----:B------:R-:W-:-:S02]  /*15160*/  SEL R11, R5, R90, !P2 ;  /* 0x0000005a050b7207 */ /* 0x000fc40005000000 */
[----:B------:R-:W3:Y:S01]  /*15170*/  LDL.LU R90, [R1+0xf50] ;  /* 0x000f5000015a7983 */ /* 0x000ee20000300800 */
[----:B------:R-:W-:Y:S02]  /*15180*/  IMAD R10, R10, R14, RZ ;  /* 0x0000000e0a0a7224 */ /* 0x000fe400078e02ff */
[----:B------:R-:W0:Y:S01]  /*15190*/  LDC R14, c[0x0][0x3b0] ;  /* 0x0000ec00ff0e7b82 */ /* 0x000e220000000800 */
[----:B------:R-:W-:Y:S01]  /*151a0*/  PRMT R28, RZ, 0x7610, R28 ;  /* 0x00007610ff1c7816 */ /* 0x000fe2000000001c */
[----:B------:R-:W-:Y:S01]  /*151b0*/  IMAD R11, R11, R17, RZ ;  /* 0x000000110b0b7224 */ /* 0x000fe200078e02ff */
[----:B------:R-:W-:Y:S02]  /*151c0*/  LEA.HI.X.SX32 R42, R15, R92, 0x1, P1 ;  /* 0x0000005c0f2a7211 */ /* 0x000fe400008f0eff */
[C---:B------:R-:W-:Y:S02]  /*151d0*/  LEA R17, P1, R10.reuse, R4, 0x1 ;  /* 0x000000040a117211 */ /* 0x040fe400078208ff */
[----:B------:R1:W3:Y:S01]  /*151e0*/  @P0 LDG.E.U16 R28, desc[UR6][R82.64] ;  /* 0x00000006521c0981 */ /* 0x0002e2000c1e1500 */
[----:B------:R-:W-:Y:S01]  /*151f0*/  PRMT R35, RZ, 0x7610, R35 ;  /* 0x00007610ff237816 */ /* 0x000fe20000000023 */
[----:B------:R-:W0:Y:S01]  /*15200*/  LDC R15, c[0x0][0x3b0] ;  /* 0x0000ec00ff0f7b82 */ /* 0x000e220000000800 */
[----:B------:R-:W-:Y:S01]  /*15210*/  LEA.HI.X.SX32 R33, R10, R92, 0x1, P1 ;  /* 0x0000005c0a217211 */ /* 0x000fe200008f0eff */
[----:B------:R1:W-:Y:S02]  /*15220*/  STL [R1+0x15b4], R42 ;  /* 0x0015b42a01007387 */ /* 0x0003e40000100800 */
[----:B-1----:R-:W-:Y:S01]  /*15230*/  @P0 IMAD.MOV.U32 R82, RZ, RZ, R18 ;  /* 0x000000ffff520224 */ /* 0x002fe200078e0012 */
[----:B------:R-:W-:Y:S01]  /*15240*/  LEA R18, P1, R11, R4, 0x1 ;  /* 0x000000040b127211 */ /* 0x000fe200078208ff */
[----:B------:R-:W-:Y:S01]  /*15250*/  @P0 IMAD.MOV.U32 R83, RZ, RZ, R42 ;  /* 0x000000ffff530224 */ /* 0x000fe200078e002a */
[----:B------:R-:W-:-:S02]  /*15260*/  PRMT R44, RZ, 0x7610, R44 ;  /* 0x00007610ff2c7816 */ /* 0x000fc4000000002c */
[----:B------:R-:W-:Y:S02]  /*15270*/  LEA.HI.X.SX32 R42, R11, R92, 0x1, P1 ;  /* 0x0000005c0b2a7211 */ /* 0x000fe400008f0eff */
[----:B------:R1:W3:Y:S04]  /*15280*/  @P0 LDG.E.U16 R35, desc[UR6][R82.64] ;  /* 0x0000000652230981 */ /* 0x0002e8000c1e1500 */
[----:B------:R1:W-:Y:S04]  /*15290*/  STL [R1+0x15c0], R17 ;  /* 0x0015c01101007387 */ /* 0x0003e80000100800 */
[----:B------:R0:W-:Y:S01]  /*152a0*/  STL [R1+0x15bc], R33 ;  /* 0x0015bc2101007387 */ /* 0x0001e20000100800 */
[----:B-1----:R-:W-:-:S02]  /*152b0*/  @P0 IMAD.MOV.U32 R82, RZ, RZ, R17 ;  /* 0x000000ffff520224 */ /* 0x002fc400078e0011 */
[----:B------:R-:W-:Y:S01]  /*152c0*/  @P0 IMAD.MOV.U32 R83, RZ, RZ, R33 ;  /* 0x000000ffff530224 */ /* 0x000fe200078e0021 */
[----:B------:R-:W-:Y:S01]  /*152d0*/  STL [R1+0x15c8], R18 ;  /* 0x0015c81201007387 */ /* 0x000fe20000100800 */
[----:B------:R-:W1:Y:S03]  /*152e0*/  LDC R17, c[0x0][0x3b0] ;  /* 0x0000ec00ff117b82 */ /* 0x000e660000000800 */
[----:B------:R0:W3:Y:S04]  /*152f0*/  @P0 LDG.E.U16 R44, desc[UR6][R82.64] ;  /* 0x00000006522c0981 */ /* 0x0000e8000c1e1500 */
[----:B------:R0:W-:Y:S02]  /*15300*/  STL [R1+0x15c4], R42 ;  /* 0x0015c42a01007387 */ /* 0x0001e40000100800 */
[----:B0-----:R-:W-:-:S02]  /*15310*/  @P0 IMAD.MOV.U32 R83, RZ, RZ, R42 ;  /* 0x000000ffff530224 */ /* 0x001fc400078e002a */
[----:B------:R-:W-:Y:S01]  /*15320*/  @P0 IMAD.MOV.U32 R82, RZ, RZ, R18 ;  /* 0x000000ffff520224 */ /* 0x000fe200078e0012 */
[----:B----4-:R-:W-:-:S05]  /*15330*/  SEL R10, R5, R84, !P2 ;  /* 0x00000054050a7207 */ /* 0x010fca0005000000 */
[----:B------:R-:W-:Y:S02]  /*15340*/  IMAD R10, R10, R16, RZ ;  /* 0x000000100a0a7224 */ /* 0x000fe400078e02ff */
[----:B------:R-:W0:Y:S01]  /*15350*/  LDC R16, c[0x0][0x3b0] ;  /* 0x0000ec00ff107b82 */ /* 0x000e220000000800 */
[----:B--2---:R-:W-:Y:S02]  /*15360*/  SEL R11, R5, R87, !P2 ;  /* 0x00000057050b7207 */ /* 0x004fe40005000000 */
[----:B------:R-:W-:-:S03]  /*15370*/  LEA R33, P1, R10, R4, 0x1 ;  /* 0x000000040a217211 */ /* 0x000fc600078208ff */
[----:B------:R-:W-:Y:S01]  /*15380*/  IMAD R14, R11, R14, RZ ;  /* 0x0000000e0b0e7224 */ /* 0x000fe200078e02ff */
[----:B---3--:R-:W-:Y:S02]  /*15390*/  SEL R11, R5, R86, !P2 ;  /* 0x00000056050b7207 */ /* 0x008fe40005000000 */
[----:B------:R-:W-:Y:S02]  /*153a0*/  LEA.HI.X.SX32 R42, R10, R92, 0x1, P1 ;  /* 0x0000005c0a2a7211 */ /* 0x000fe400008f0eff */
[C---:B------:R-:W-:Y:S01]  /*153b0*/  LEA R18, P1, R14.reuse, R4, 0x1 ;  /* 0x000000040e127211 */ /* 0x040fe200078208ff */
[----:B------:R-:W-:Y:S01]  /*153c0*/  IMAD R11, R11, R26, RZ ;  /* 0x0000001a0b0b7224 */ /* 0x000fe200078e02ff */
[----:B------:R-:W-:Y:S02]  /*153d0*/  STL [R1+0x15d0], R33 ;  /* 0x0015d02101007387 */ /* 0x000fe40000100800 */
[----:B------:R-:W-:Y:S02]  /*153e0*/  LEA.HI.X.SX32 R26, R14, R92, 0x1, P1 ;  /* 0x0000005c0e1a7211 */ /* 0x000fe400008f0eff */
[----:B------:R-:W-:Y:S01]  /*153f0*/  STL [R1+0x15cc], R42 ;  /* 0x0015cc2a01007387 */ /* 0x000fe20000100800 */
[----:B------:R-:W-:-:S03]  /*15400*/  SEL R10, R5, R89, !P2 ;  /* 0x00000059050a7207 */ /* 0x000fc60005000000 */
[----:B------:R-:W-:Y:S01]  /*15410*/  STL [R1+0x15d8], R18 ;  /* 0x0015d81201007387 */ /* 0x000fe20000100800 */
[----:B------:R-:W-:-:S03]  /*15420*/  LEA R49, P1, R11, R4, 0x1 ;  /* 0x000000040b317211 */ /* 0x000fc600078208ff */
[----:B------:R0:W-:Y:S04]  /*15430*/  STL [R1+0x15d4], R26 ;  /* 0x0015d41a01007387 */ /* 0x0001e80000100800 */
[----:B------:R-:W2:Y:S01]  /*15440*/  LDL.LU R86, [R1+0xf5c] ;  /* 0x000f5c0001567983 */ /* 0x000ea20000300800 */
[----:B------:R-:W-:Y:S01]  /*15450*/  IMAD R10, R10, R15, RZ ;  /* 0x0000000f0a0a7224 */ /* 0x000fe200078e02ff */
[C---:B------:R-:W-:Y:S02]  /*15460*/  SEL R15, R5.reuse, R88, !P2 ;  /* 0x00000058050f7207 */ /* 0x040fe40005000000 */
[----:B------:R-:W3:Y:S04]  /*15470*/  LDL.LU R89, [R1+0xf74] ;  /* 0x000f740001597983 */ /* 0x000ee80000300800 */
[----:B------:R-:W-:Y:S04]  /*15480*/  STL [R1+0x15e0], R49 ;  /* 0x0015e03101007387 */ /* 0x000fe80000100800 */
[----:B------:R-:W4:Y:S01]  /*15490*/  LDL.LU R88, [R1+0xf7c] ;  /* 0x000f7c0001587983 */ /* 0x000f220000300800 */
[----:B------:R-:W-:-:S03]  /*154a0*/  SEL R14, R5, R90, !P2 ;  /* 0x0000005a050e7207 */ /* 0x000fc60005000000 */
[----:B------:R-:W4:Y:S01]  /*154b0*/  LDL.LU R90, [R1+0xf78] ;  /* 0x000f7800015a7983 */ /* 0x000f220000300800 */
[----:B------:R-:W-:Y:S02]  /*154c0*/  PRMT R51, RZ, 0x7610, R51 ;  /* 0x00007610ff337816 */ /* 0x000fe40000000033 */
[----:B------:R-:W-:-:S04]  /*154d0*/  PRMT R60, RZ, 0x7610, R60 ;  /* 0x00007610ff3c7816 */ /* 0x000fc8000000003c */
[----:B------:R0:W4:Y:S01]  /*154e0*/  @P0 LDG.E.U16 R51, desc[UR6][R82.64] ;  /* 0x0000000652330981 */ /* 0x000122000c1e1500 */
[----:B------:R-:W-:Y:S01]  /*154f0*/  PRMT R67, RZ, 0x7610, R67 ;  /* 0x00007610ff437816 */ /* 0x000fe20000000043 */
[----:B0-----:R-:W-:Y:S02]  /*15500*/  @P0 IMAD.MOV.U32 R82, RZ, RZ, R33 ;  /* 0x000000ffff520224 */ /* 0x001fe400078e0021 */
[----:B------:R-:W-:Y:S01]  /*15510*/  @P0 IMAD.MOV.U32 R83, RZ, RZ, R42 ;  /* 0x000000ffff530224 */ /* 0x000fe200078e002a */
[----:B------:R-:W-:-:S04]  /*15520*/  LEA.HI.X.SX32 R58, R11, R92, 0x1, P1 ;  /* 0x0000005c0b3a7211 */ /* 0x000fc800008f0eff */
[----:B------:R0:W4:Y:S01]  /*15530*/  @P0 LDG.E.U16 R60, desc[UR6][R82.64] ;  /* 0x00000006523c0981 */ /* 0x000122000c1e1500 */
[----:B-1----:R-:W-:Y:S01]  /*15540*/  IMAD R15, R15, R17, RZ ;  /* 0x000000110f0f7224 */ /* 0x002fe200078e02ff */
[----:B------:R-:W-:Y:S01]  /*15550*/  LEA R11, P1, R10, R4, 0x1 ;  /* 0x000000040a0b7211 */ /* 0x000fe200078208ff */
[----:B------:R-:W1:Y:S01]  /*15560*/  LDC R17, c[0x0][0x3b0] ;  /* 0x0000ec00ff117b82 */ /* 0x000e620000000800 */
[----:B------:R-:W-:Y:S01]  /*15570*/  PRMT R77, RZ, 0x7610, R77 ;  /* 0x00007610ff4d7816 */ /* 0x000fe2000000004d */
[----:B0-----:R-:W-:Y:S02]  /*15580*/  @P0 IMAD.MOV.U32 R83, RZ, RZ, R26 ;  /* 0x000000ffff530224 */ /* 0x001fe400078e001a */
[----:B------:R-:W-:Y:S02]  /*15590*/  @P0 IMAD.MOV.U32 R82, RZ, RZ, R18 ;  /* 0x000000ffff520224 */ /* 0x000fe400078e0012 */
[----:B------:R-:W-:Y:S01]  /*155a0*/  IMAD R26, R14, R16, RZ ;  /* 0x000000100e1a7224 */ /* 0x000fe200078e02ff */
[----:B------:R-:W-:Y:S01]  /*155b0*/  LEA.HI.X.SX32 R42, R10, R92, 0x1, P1 ;  /* 0x0000005c0a2a7211 */ /* 0x000fe200008f0eff */
[----:B------:R-:W0:Y:S01]  /*155c0*/  LDC R14, c[0x0][0x3b0] ;  /* 0x0000ec00ff0e7b82 */ /* 0x000e220000000800 */
[----:B------:R1:W4:Y:S01]  /*155d0*/  @P0 LDG.E.U16 R67, desc[UR6][R82.64] ;  /* 0x0000000652430981 */ /* 0x000322000c1e1500 */
[----:B------:R-:W-:-:S02]  /*155e0*/  LEA R10, P1, R15, R4, 0x1 ;  /* 0x000000040f0a7211 */ /* 0x000fc400078208ff */
[----:B------:R-:W-:Y:S01]  /*155f0*/  PRMT R21, RZ, 0x7610, R21 ;  /* 0x00007610ff157816 */ /* 0x000fe20000000015 */
[----:B------:R-:W-:Y:S01]  /*15600*/  STL [R1+0x15dc], R58 ;  /* 0x0015dc3a01007387 */ /* 0x000fe20000100800 */
[----:B------:R-:W-:Y:S02]  /*15610*/  PRMT R40, RZ, 0x7610, R40 ;  /* 0x00007610ff287816 */ /* 0x000fe40000000028 */
[----:B------:R-:W0:Y:S01]  /*15620*/  LDC R18, c[0x0][0x3b0] ;  /* 0x0000ec00ff127b82 */ /* 0x000e220000000800 */
[----:B-1----:R-:W-:Y:S02]  /*15630*/  @P0 IMAD.MOV.U32 R82, RZ, RZ, R49 ;  /* 0x000000ffff520224 */ /* 0x002fe400078e0031 */
[----:B------:R-:W-:Y:S01]  /*15640*/  @P0 IMAD.MOV.U32 R83, RZ, RZ, R58 ;  /* 0x000000ffff530224 */ /* 0x000fe200078e003a */
[----:B------:R-:W-:Y:S02]  /*15650*/  LEA.HI.X.SX32 R33, R15, R92, 0x1, P1 ;  /* 0x0000005c0f217211 */ /* 0x000fe400008f0eff */
[----:B------:R-:W-:-:S02]  /*15660*/  LEA R15, P1, R26, R4, 0x1 ;  /* 0x000000041a0f7211 */ /* 0x000fc400078208ff */
[----:B------:R-:W1:Y:S01]  /*15670*/  LDC R16, c[0x0][0x3b0] ;  /* 0x0000ec00ff107b82 */ /* 0x000e620000000800 */
[----:B------:R0:W4:Y:S01]  /*15680*/  @P0 LDG.E.U16 R77, desc[UR6][R82.64] ;  /* 0x00000006524d0981 */ /* 0x000122000c1e1500 */
[----:B------:R-:W-:-:S03]  /*15690*/  LEA.HI.X.SX32 R26, R26, R92, 0x1, P1 ;  /* 0x0000005c1a1a7211 */ /* 0x000fc600008f0eff */
[----:B------:R-:W-:Y:S01]  /*156a0*/  STL [R1+0x15e8], R11 ;  /* 0x0015e80b01007387 */ /* 0x000fe20000100800 */
[----:B0-----:R-:W-:Y:S02]  /*156b0*/  @P0 IMAD.MOV.U32 R82, RZ, RZ, R11 ;  /* 0x000000ffff520224 */ /* 0x001fe400078e000b */
[----:B------:R-:W-:Y:S01]  /*156c0*/  @P0 IMAD.MOV.U32 R83, RZ, RZ, R42 ;  /* 0x000000ffff530224 */ /* 0x000fe200078e002a */
[----:B------:R-:W-:Y:S04]  /*156d0*/  STL [R1+0x15e4], R42 ;  /* 0x0015e42a01007387 */ /* 0x000fe80000100800 */
[----:B------:R0:W4:Y:S04]  /*156e0*/  @P0 LDG.E.U16 R21, desc[UR6][R82.64] ;  /* 0x0000000652150981 */ /* 0x000128000c1e1500 */
[----:B------:R-:W-:Y:S04]  /*156f0*/  STL [R1+0x15f0], R10 ;  /* 0x0015f00a01007387 */ /* 0x000fe80000100800 */
[----:B------:R0:W-:Y:S02]  /*15700*/  STL [R1+0x15ec], R33 ;  /* 0x0015ec2101007387 */ /* 0x0001e40000100800 */
[----:B0-----:R-:W-:-:S02]  /*15710*/  @P0 IMAD.MOV.U32 R82, RZ, RZ, R10 ;  /* 0x000000ffff520224 */ /* 0x001fc400078e000a */
[----:B------:R-:W-:Y:S01]  /*15720*/  @P0 IMAD.MOV.U32 R83, RZ, RZ, R33 ;  /* 0x000000ffff530224 */ /* 0x000fe200078e0021 */
[----:B------:R0:W-:Y:S04]  /*15730*/  STL [R1+0x15f8], R15 ;  /* 0x0015f80f01007387 */ /* 0x0001e80000100800 */
[----:B------:R0:W-:Y:S01]  /*15740*/  STL [R1+0x15f4], R26 ;  /* 0x0015f41a01007387 */ /* 0x0001e20000100800 */
[----:B------:R-:W-:Y:S01]  /*15750*/  ISETP.GT.U32.AND P1, PT, R2, R7, PT ;  /* 0x000000070200720c */ /* 0x000fe20003f24070 */
[----:B------:R-:W0:Y:S02]  /*15760*/  LDC R33, c[0x0][0x3b0] ;  /* 0x0000ec00ff217b82 */ /* 0x000e240000000800 */
[----:B------:R1:W4:Y:S02]  /*15770*/  @P0 LDG.E.U16 R40, desc[UR6][R82.64] ;  /* 0x0000000652280981 */ /* 0x000324000c1e1500 */
[----:B-1----:R-:W-:-:S08]  /*15780*/  @P0 IMAD.MOV.U32 R82, RZ, RZ, R15 ;  /* 0x000000ffff520224 */ /* 0x002fd000078e000f */
[----:B------:R-:W-:Y:S01]  /*15790*/  @!P1 IMAD.IADD R7, R7, 0x1, -R2 ;  /* 0x0000000107079824 */ /* 0x000fe200078e0a02 */
[----:B------:R-:W-:Y:S01]  /*157a0*/  PRMT R36, RZ, 0x7610, R36 ;  /* 0x00007610ff247816 */ /* 0x000fe20000000024 */
[----:B------:R-:W-:-:S05]  /*157b0*/  @P0 IMAD.MOV.U32 R83, RZ, RZ, R26 ;  /* 0x000000ffff530224 */ /* 0x000fca00078e001a */
[----:B------:R1:W4:Y:S01]  /*157c0*/  @P0 LDG.E.U16 R36, desc[UR6][R82.64] ;  /* 0x0000000652240981 */ /* 0x000322000c1e1500 */
[----:B--2---:R-:W-:-:S03]  /*157d0*/  SEL R11, R5, R86, !P2 ;  /* 0x00000056050b7207 */ /* 0x004fc60005000000 */
[----:B------:R-:W2:Y:S01]  /*157e0*/  LDL.LU R86, [R1+0xf94] ;  /* 0x000f940001567983 */ /* 0x000ea20000300800 */
[----:B---3--:R-:W-:Y:S01]  /*157f0*/  SEL R10, R5, R89, !P2 ;  /* 0x00000059050a7207 */ /* 0x008fe20005000000 */
[----:B0-----:R-:W-:Y:S02]  /*15800*/  IMAD R15, R11, R14, RZ ;  /* 0x0000000e0b0f7224 */ /* 0x001fe400078e02ff */
[----:B------:R-:W3:Y:S01]  /*15810*/  LDL.LU R89, [R1+0xf90] ;  /* 0x000f900001597983 */ /* 0x000ee20000300800 */
[----:B----4-:R-:W-:-:S03]  /*15820*/  SEL R11, R5, R88, !P2 ;  /* 0x00000058050b7207 */ /* 0x010fc60005000000 */
[----:B------:R-:W4:Y:S01]  /*15830*/  LDL.LU R88, [R1+0xf8c] ;  /* 0x000f8c0001587983 */ /* 0x000f220000300800 */
[----:B------:R-:W-:Y:S01]  /*15840*/  IMAD R10, R10, R18, RZ ;  /* 0x000000120a0a7224 */ /* 0x000fe200078e02ff */
[----:B------:R-:W-:Y:S01]  /*15850*/  LEA R18, P1, R15, R4, 0x1 ;  /* 0x000000040f127211 */ /* 0x000fe200078208ff */
[----:B------:R-:W-:Y:S01]  /*15860*/  IMAD R11, R11, R17, RZ ;  /* 0x000000110b0b7224 */ /* 0x000fe200078e02ff */
[----:B------:R-:W-:Y:S01]  /*15870*/  SEL R14, R5, R90, !P2 ;  /* 0x0000005a050e7207 */ /* 0x000fe20005000000 */
[----:B------:R-:W0:Y:S01]  /*15880*/  LDC R17, c[0x0][0x3b0] ;  /* 0x0000ec00ff117b82 */ /* 0x000e220000000800 */
[----:B------:R-:W-:Y:S02]  /*15890*/  LEA.HI.X.SX32 R42, R15, R92, 0x1, P1 ;  /* 0x0000005c0f2a7211 */ /* 0x000fe400008f0eff */
[----:B------:R-:W-:Y:S01]  /*158a0*/  LEA R15, P1, R10, R4, 0x1 ;  /* 0x000000040a0f7211 */ /* 0x000fe200078208ff */
[----:B------:R-:W-:-:S03]  /*158b0*/  IMAD R14, R14, R16, RZ ;  /* 0x000000100e0e7224 */ /* 0x000fc600078e02ff */
[----:B------:R-:W-:Y:S01]  /*158c0*/  LEA.HI.X.SX32 R26, R10, R92, 0x1, P1 ;  /* 0x0000005c0a1a7211 */ /* 0x000fe200008f0eff */
[----:B------:R1:W-:Y:S01]  /*158d0*/  STL [R1+0x1600], R18 ;  /* 0x0016001201007387 */ /* 0x0003e20000100800 */
[C---:B------:R-:W-:Y:S01]  /*158e0*/  LEA R10, P1, R11.reuse, R4, 0x1 ;  /* 0x000000040b0a7211 */ /* 0x040fe200078208ff */
[----:B-1----:R-:W-:Y:S01]  /*158f0*/  @P0 IMAD.MOV.U32 R82, RZ, RZ, R18 ;  /* 0x000000ffff520224 */ /* 0x002fe200078e0012 */
[----:B------:R-:W-:Y:S01]  /*15900*/  PRMT R56, RZ, 0x7610, R56 ;  /* 0x00007610ff387816 */ /* 0x000fe20000000038 */
[----:B------:R-:W-:Y:S01]  /*15910*/  STL [R1+0x15fc], R42 ;  /* 0x0015fc2a01007387 */ /* 0x000fe20000100800 */
[----:B------:R-:W-:Y:S01]  /*15920*/  LEA.HI.X.SX32 R11, R11, R92, 0x1, P1 ;  /* 0x0000005c0b0b7211 */ /* 0x000fe200008f0eff */
[----:B------:R-:W-:Y:S01]  /*15930*/  @P0 IMAD.MOV.U32 R83, RZ, RZ, R42 ;  /* 0x000000ffff530224 */ /* 0x000fe200078e002a */
[----:B------:R-:W-:Y:S01]  /*15940*/  PRMT R72, RZ, 0x7610, R72 ;  /* 0x00007610ff487816 */ /* 0x000fe20000000048 */
[----:B------:R-:W-:Y:S01]  /*15950*/  STL [R1+0x1608], R15 ;  /* 0x0016080f01007387 */ /* 0x000fe20000100800 */
[----:B------:R-:W1:Y:S01]  /*15960*/  LDC R16, c[0x0][0x3b0] ;  /* 0x0000ec00ff107b82 */ /* 0x000e620000000800 */
[----:B------:R-:W-:-:S02]  /*15970*/  LEA R18, P1, R14, R4, 0x1 ;  /* 0x000000040e127211 */ /* 0x000fc400078208ff */
[----:B------:R0:W-:Y:S04]  /*15980*/  STL [R1+0x1604], R26 ;  /* 0x0016041a01007387 */ /* 0x0001e80000100800 */
[----:B------:R-:W-:Y:S04]  /*15990*/  STL [R1+0x1610], R10 ;  /* 0x0016100a01007387 */ /* 0x000fe80000100800 */
[----:B------:R3:W-:Y:S04]  /*159a0*/  STL [R1+0x160c], R11 ;  /* 0x00160c0b01007387 */ /* 0x0007e80000100800 */
[----:B------:R-:W-:Y:S04]  /*159b0*/  STL [R1+0x1618], R18 ;  /* 0x0016181201007387 */ /* 0x000fe80000100800 */
[----:B------:R-:W4:Y:S04]  /*159c0*/  LDL.LU R90, [R1+0xf98] ;  /* 0x000f9800015a7983 */ /* 0x000f280000300800 */
[----:B------:R0:W4:Y:S04]  /*159d0*/  @P0 LDG.E.U16 R56, desc[UR6][R82.64] ;  /* 0x0000000652380981 */ /* 0x000128000c1e1500 */
[----:B------:R3:W4:Y:S01]  /*159e0*/  @P0 LDG.E.U16 R72, desc[UR6][R10.64] ;  /* 0x000000060a480981 */ /* 0x000722000c1e1500 */
[----:B0-----:R-:W-:-:S02]  /*159f0*/  @P0 MOV R83, R26 ;  /* 0x0000001a00530202 */ /* 0x001fc40000000f00 */
[----:B------:R-:W-:Y:S01]  /*15a00*/  LEA.HI.X.SX32 R26, R14, R92, 0x1, P1 ;  /* 0x0000005c0e1a7211 */ /* 0x000fe200008f0eff */
[----:B------:R-:W-:Y:S01]  /*15a10*/  @P0 IMAD.MOV.U32 R82, RZ, RZ, R15 ;  /* 0x000000ffff520224 */ /* 0x000fe200078e000f */
[----:B------:R-:W-:Y:S01]  /*15a20*/  PRMT R52, RZ, 0x7610, R52 ;  /* 0x00007610ff347816 */ /* 0x000fe20000000034 */
[----:B------:R-:W0:Y:S02]  /*15a30*/  LDC R14, c[0x0][0x3b0] ;  /* 0x0000ec00ff0e7b82 */ /* 0x000e240000000800 */
[----:B------:R0:W-:Y:S04]  /*15a40*/  STL [R1+0x1614], R26 ;  /* 0x0016141a01007387 */ /* 0x0001e80000100800 */
[----:B------:R-:W4:Y:S01]  /*15a50*/  LDL.LU R87, [R1+0xfa0] ;  /* 0x000fa00001577983 */ /* 0x000f220000300800 */
[----:B------:R-:W-:-:S03]  /*15a60*/  ISETP.GT.U32.AND P1, PT, R2, R7, PT ;  /* 0x000000070200720c */ /* 0x000fc60003f24070 */
[----:B------:R0:W4:Y:S10]  /*15a70*/  @P0 LDG.E.U16 R52, desc[UR6][R82.64] ;  /* 0x0000000652340981 */ /* 0x000134000c1e1500 */
[----:B------:R-:W-:Y:S01]  /*15a80*/  @!P1 IMAD.IADD R7, R7, 0x1, -R2 ;  /* 0x0000000107079824 */ /* 0x000fe200078e0a02 */
[----:B--2---:R-:W-:-:S02]  /*15a90*/  SEL R15, R5, R86, !P2 ;  /* 0x00000056050f7207 */ /* 0x004fc40005000000 */
[----:B------:R-:W2:Y:S01]  /*15aa0*/  LDL.LU R86, [R1+0xf9c] ;  /* 0x000f9c0001567983 */ /* 0x000ea20000300800 */
[----:B---3--:R-:W-:-:S03]  /*15ab0*/  SEL R11, R5, R89, !P2 ;  /* 0x00000059050b7207 */ /* 0x008fc60005000000 */
[----:B------:R-:W3:Y:S01]  /*15ac0*/  LDL.LU R89, [R1+0xfa8] ;  /* 0x000fa80001597983 */ /* 0x000ee20000300800 */
[----:B----4-:R-:W-:-:S03]  /*15ad0*/  SEL R10, R5, R88, !P2 ;  /* 0x00000058050a7207 */ /* 0x010fc60005000000 */
[----:B------:R-:W4:Y:S01]  /*15ae0*/  LDL.LU R88, [R1+0xfa4] ;  /* 0x000fa40001587983 */ /* 0x000f220000300800 */
[----:B------:R-:W-:Y:S02]  /*15af0*/  IMAD R15, R15, R33, RZ ;  /* 0x000000210f0f7224 */ /* 0x000fe400078e02ff */
[----:B------:R-:W-:-:S03]  /*15b00*/  IMAD R11, R11, R17, RZ ;  /* 0x000000110b0b7224 */ /* 0x000fc600078e02ff */
[----:B------:R-:W-:-:S04]  /*15b10*/  LEA R42, P1, R15, R4, 0x1 ;  /* 0x000000040f2a7211 */ /* 0x000fc800078208ff */
[----:B------:R-:W-:Y:S02]  /*15b20*/  LEA.HI.X.SX32 R49, R15, R92, 0x1, P1 ;  /* 0x0000005c0f317211 */ /* 0x000fe400008f0eff */
[C---:B------:R-:W-:Y:S01]  /*15b30*/  LEA R17, P1, R11.reuse, R4, 0x1 ;  /* 0x000000040b117211 */ /* 0x040fe200078208ff */
[----:B------:R1:W-:Y:S01]  /*15b40*/  STL [R1+0x1620], R42 ;  /* 0x0016202a01007387 */ /* 0x0003e20000100800 */
[----:B0-----:R-:W-:Y:S01]  /*15b50*/  @P0 IMAD.MOV.U32 R83, RZ, RZ, R26 ;  /* 0x000000ffff530224 */ /* 0x001fe200078e001a */
[----:B------:R-:W-:Y:S01]  /*15b60*/  PRMT R68, RZ, 0x7610, R68 ;  /* 0x00007610ff447816 */ /* 0x000fe20000000044 */
[----:B------:R-:W0:Y:S01]  /*15b70*/  LDC R26, c[0x0][0x3b0] ;  /* 0x0000ec00ff1a7b82 */ /* 0x000e220000000800 */
[----:B------:R-:W-:Y:S01]  /*15b80*/  LEA.HI.X.SX32 R33, R11, R92, 0x1, P1 ;  /* 0x0000005c0b217211 */ /* 0x000fe200008f0eff */
[----:B------:R1:W-:Y:S04]  /*15b90*/  STL [R1+0x161c], R49 ;  /* 0x00161c3101007387 */ /* 0x0003e80000100800 */
[----:B------:R-:W-:Y:S01]  /*15ba0*/  STL [R1+0x1628], R17 ;  /* 0x0016281101007387 */ /* 0x000fe20000100800 */
[----:B------:R-:W-:Y:S01]  /*15bb0*/  @P0 IMAD.MOV.U32 R82, RZ, RZ, R18 ;  /* 0x000000ffff520224 */ /* 0x000fe200078e0012 */
[----:B------:R-:W0:Y:S02]  /*15bc0*/  LDC R15, c[0x0][0x3b0] ;  /* 0x0000ec00ff0f7b82 */ /* 0x000e240000000800 */
[----:B------:R0:W-:Y:S01]  /*15bd0*/  STL [R1+0x1624], R33 ;  /* 0x0016242101007387 */ /* 0x0001e20000100800 */
[----:B-1----:R-:W-:Y:S01]  /*15be0*/  IMAD R10, R10, R16, RZ ;  /* 0x000000100a0a7224 */ /* 0x002fe200078e02ff */
[----:B------:R-:W-:-:S02]  /*15bf0*/  PRMT R78, RZ, 0x7610, R78 ;  /* 0x00007610ff4e7816 */ /* 0x000fc4000000004e */
[----:B------:R1:W3:Y:S02]  /*15c00*/  @P0 LDG.E.U16 R68, desc[UR6][R82.64] ;  /* 0x0000000652440981 */ /* 0x0002e4000c1e1500 */
[----:B------:R-:W2:Y:S01]  /*15c10*/  LDC R18, c[0x0][0x3b0] ;  /* 0x0000ec00ff127b82 */ /* 0x000ea20000000800 */
[----:B------:R-:W-:-:S07]  /*15c20*/  SEL R11, R5, R90, !P2 ;  /* 0x0000005a050b7207 */ /* 0x000fce0005000000 */
[----:B------:R-:W2:Y:S01]  /*15c30*/  LDC R16, c[0x0][0x3b0] ;  /* 0x0000ec00ff107b82 */ /* 0x000ea20000000800 */
[----:B------:R-:W3:Y:S01]  /*15c40*/  LDL.LU R90, [R1+0xfac] ;  /* 0x000fac00015a7983 */ /* 0x000ee20000300800 */
[----:B-1----:R-:W-:Y:S01]  /*15c50*/  @P0 IMAD.MOV.U32 R82, RZ, RZ, R42 ;  /* 0x000000ffff520224 */ /* 0x002fe200078e002a */
[C---:B------:R-:W-:Y:S01]  /*15c60*/  LEA R42, P1, R10.reuse, R4, 0x1 ;  /* 0x000000040a2a7211 */ /* 0x040fe200078208ff */
[----:B------:R-:W-:Y:S01]  /*15c70*/  @P0 IMAD.MOV.U32 R83, RZ, RZ, R49 ;  /* 0x000000ffff530224 */ /* 0x000fe200078e0031 */
[----:B------:R-:W-:Y:S01]  /*15c80*/  PRMT R22, RZ, 0x7610, R22 ;  /* 0x00007610ff167816 */ /* 0x000fe20000000016 */
[----:B------:R-:W-:Y:S01]  /*15c90*/  IMAD R11, R11, R14, RZ ;  /* 0x0000000e0b0b7224 */ /* 0x000fe200078e02ff */
[----:B------:R-:W-:Y:S02]  /*15ca0*/  LEA.HI.X.SX32 R49, R10, R92, 0x1, P1 ;  /* 0x0000005c0a317211 */ /* 0x000fe400008f0eff */
[----:B------:R1:W3:Y:S01]  /*15cb0*/  @P0 LDG.E.U16 R78, desc[UR6][R82.64] ;  /* 0x00000006524e0981 */ /* 0x0002e2000c1e1500 */
[----:B------:R-:W-:-:S03]  /*15cc0*/  PRMT R29, RZ, 0x7610, R29 ;  /* 0x00007610ff1d7816 */ /* 0x000fc6000000001d */
[----:B------:R0:W-:Y:S01]  /*15cd0*/  STL [R1+0x1630], R42 ;  /* 0x0016302a01007387 */ /* 0x0001e20000100800 */
[----:B-1----:R-:W-:Y:S02]  /*15ce0*/  @P0 IMAD.MOV.U32 R82, RZ, RZ, R17 ;  /* 0x000000ffff520224 */ /* 0x002fe400078e0011 */
[----:B------:R-:W-:Y:S01]  /*15cf0*/  @P0 IMAD.MOV.U32 R83, RZ, RZ, R33 ;  /* 0x000000ffff530224 */ /* 0x000fe200078e0021 */
[----:B------:R-:W-:Y:S01]  /*15d00*/  SEL R10, R5, R87, !P2 ;  /* 0x00000057050a7207 */ /* 0x000fe20005000000 */
[----:B------:R-:W-:Y:S01]  /*15d10*/  STL [R1+0x162c], R49 ;  /* 0x00162c3101007387 */ /* 0x000fe20000100800 */
[C---:B0-----:R-:W-:Y:S01]  /*15d20*/  LEA R33, P1, R11.reuse, R4, 0x1 ;  /* 0x000000040b217211 */ /* 0x041fe200078208ff */
[----:B------:R-:W0:Y:S02]  /*15d30*/  LDC R17, c[0x0][0x3b0] ;  /* 0x0000ec00ff117b82 */ /* 0x000e240000000800 */
[----:B------:R-:W-:Y:S01]  /*15d40*/  IMAD R10, R10, R26, RZ ;  /* 0x0000001a0a0a7224 */ /* 0x000fe200078e02ff */
[----:B------:R1:W3:Y:S04]  /*15d50*/  @P0 LDG.E.U16 R22, desc[UR6][R82.64] ;  /* 0x0000000652160981 */ /* 0x0002e8000c1e1500 */
[----:B------:R1:W-:Y:S02]  /*15d60*/  STL [R1+0x1638], R33 ;  /* 0x0016382101007387 */ /* 0x0003e40000100800 */
[----:B-1----:R-:W-:Y:S01]  /*15d70*/  @P0 IMAD.MOV.U32 R82, RZ, RZ, R42 ;  /* 0x000000ffff520224 */ /* 0x002fe200078e002a */
[----:B------:R-:W-:Y:S01]  /*15d80*/  LEA.HI.X.SX32 R42, R11, R92, 0x1, P1 ;  /* 0x0000005c0b2a7211 */ /* 0x000fe200008f0eff */
[----:B------:R-:W-:Y:S01]  /*15d90*/  @P0 IMAD.MOV.U32 R83, RZ, RZ, R49 ;  /* 0x000000ffff530224 */ /* 0x000fe200078e0031 */
[----:B------:R-:W-:-:S03]  /*15da0*/  LEA R26, P1, R10, R4, 0x1 ;  /* 0x000000040a1a7211 */ /* 0x000fc600078208ff */
[----:B------:R1:W-:Y:S04]  /*15db0*/  STL [R1+0x1634], R42 ;  /* 0x0016342a01007387 */ /* 0x0003e80000100800 */
[----:B------:R1:W3:Y:S04]  /*15dc0*/  @P0 LDG.E.U16 R29, desc[UR6][R82.64] ;  /* 0x00000006521d0981 */ /* 0x0002e8000c1e1500 */
[----:B------:R0:W-:Y:S01]  /*15dd0*/  STL [R1+0x1640], R26 ;  /* 0x0016401a01007387 */ /* 0x0001e20000100800 */
[----:B-1----:R-:W-:Y:S01]  /*15de0*/  @P0 IMAD.MOV.U32 R82, RZ, RZ, R33 ;  /* 0x000000ffff520224 */ /* 0x002fe200078e0021 */
[----:B------:R-:W-:Y:S01]  /*15df0*/  LEA.HI.X.SX32 R33, R10, R92, 0x1, P1 ;  /* 0x0000005c0a217211 */ /* 0x000fe200008f0eff */
[----:B------:R-:W-:Y:S01]  /*15e00*/  @P0 IMAD.MOV.U32 R83, RZ, RZ, R42 ;  /* 0x000000ffff530224 */ /* 0x000fe200078e002a */
[----:B--2---:R-:W-:-:S02]  /*15e10*/  SEL R14, R5, R86, !P2 ;  /* 0x00000056050e7207 */ /* 0x004fc40005000000 */
[----:B------:R-:W2:Y:S03]  /*15e20*/  LDL.LU R86, [R1+0xfbc] ;  /* 0x000fbc0001567983 */ /* 0x000ea60000300800 */
[----:B------:R-:W-:Y:S01]  /*15e30*/  IMAD R18, R14, R18, RZ ;  /* 0x000000120e127224 */ /* 0x000fe200078e02ff */
[----:B----4-:R-:W-:-:S05]  /*15e40*/  SEL R11, R5, R88, !P2 ;  /* 0x00000058050b7207 */ /* 0x010fca0005000000 */
[----:B------:R-:W-:Y:S01]  /*15e50*/  IMAD R11, R11, R15, RZ ;  /* 0x0000000f0b0b7224 */ /* 0x000fe200078e02ff */
[----:B------:R-:W-:Y:S01]  /*15e60*/  LEA R15, P1, R18, R4, 0x1 ;  /* 0x00000004120f7211 */ /* 0x000fe200078208ff */
[----:B------:R1:W-:Y:S01]  /*15e70*/  STL [R1+0x163c], R33 ;  /* 0x00163c2101007387 */ /* 0x0003e20000100800 */
[----:B---3--:R-:W-:-:S03]  /*15e80*/  SEL R14, R5, R89, !P2 ;  /* 0x00000059050e7207 */ /* 0x008fc60005000000 */
[----:B------:R3:W-:Y:S04]  /*15e90*/  STL [R1+0x1648], R15 ;  /* 0x0016480f01007387 */ /* 0x0007e80000100800 */
[----:B------:R-:W4:Y:S01]  /*15ea0*/  LDL.LU R89, [R1+0xfcc] ;  /* 0x000fcc0001597983 */ /* 0x000f220000300800 */
[----:B------:R-:W-:Y:S01]  /*15eb0*/  IMAD R14, R14, R16, RZ ;  /* 0x000000100e0e7224 */ /* 0x000fe200078e02ff */
[----:B------:R-:W-:Y:S01]  /*15ec0*/  LEA.HI.X.SX32 R18, R18, R92, 0x1, P1 ;  /* 0x0000005c12127211 */ /* 0x000fe200008f0eff */
[----:B------:R-:W1:Y:S01]  /*15ed0*/  LDC R16, c[0x0][0x3b0] ;  /* 0x0000ec00ff107b82 */ /* 0x000e620000000800 */
[----:B------:R-:W4:Y:S02]  /*15ee0*/  LDL.LU R88, [R1+0xfc8] ;  /* 0x000fc80001587983 */ /* 0x000f240000300800 */
[----:B------:R-:W-:-:S02]  /*15ef0*/  LEA R42, P1, R14, R4, 0x1 ;  /* 0x000000040e2a7211 */ /* 0x000fc400078208ff */
[----:B------:R0:W-:Y:S04]  /*15f00*/  STL [R1+0x1644], R18 ;  /* 0x0016441201007387 */ /* 0x0001e80000100800 */
[----:B------:R-:W-:Y:S01]  /*15f10*/  STL [R1+0x1650], R42 ;  /* 0x0016502a01007387 */ /* 0x000fe20000100800 */
[----:B------:R-:W-:-:S03]  /*15f20*/  SEL R10, R5, R90, !P2 ;  /* 0x0000005a050a7207 */ /* 0x000fc60005000000 */
[----:B------:R-:W4:Y:S01]  /*15f30*/  LDL.LU R90, [R1+0xfd0] ;  /* 0x000fd000015a7983 */ /* 0x000f220000300800 */
[----:B------:R-:W-:Y:S02]  /*15f40*/  PRMT R37, RZ, 0x7610, R37 ;  /* 0x00007610ff257816 */ /* 0x000fe40000000025 */
[----:B------:R-:W-:-:S04]  /*15f50*/  PRMT R45, RZ, 0x7610, R45 ;  /* 0x00007610ff2d7816 */ /* 0x000fc8000000002d */
[----:B------:R1:W4:Y:S01]  /*15f60*/  @P0 LDG.E.U16 R37, desc[UR6][R82.64] ;  /* 0x0000000652250981 */ /* 0x000322000c1e1500 */
[----:B------:R-:W-:Y:S01]  /*15f70*/  LEA.HI.X.SX32 R49, R14, R92, 0x1, P1 ;  /* 0x0000005c0e317211 */ /* 0x000fe200008f0eff */
[----:B0-----:R-:W-:Y:S01]  /*15f80*/  IMAD R10, R10, R17, RZ ;  /* 0x000000110a0a7224 */ /* 0x001fe200078e02ff */
[----:B------:R-:W-:Y:S01]  /*15f90*/  PRMT R53, RZ, 0x7610, R53 ;  /* 0x00007610ff357816 */ /* 0x000fe20000000035 */
[----:B------:R-:W0:Y:S01]  /*15fa0*/  LDC R17, c[0x0][0x3b0] ;  /* 0x0000ec00ff117b82 */ /* 0x000e220000000800 */
[----:B-1----:R-:W-:Y:S02]  /*15fb0*/  @P0 IMAD.MOV.U32 R82, RZ, RZ, R26 ;  /* 0x000000ffff520224 */ /* 0x002fe400078e001a */
[----:B------:R-:W-:Y:S01]  /*15fc0*/  @P0 IMAD.MOV.U32 R83, RZ, RZ, R33 ;  /* 0x000000ffff530224 */ /* 0x000fe200078e0021 */
[----:B------:R-:W-:-:S04]  /*15fd0*/  LEA R26, P1, R11, R4, 0x1 ;  /* 0x000000040b1a7211 */ /* 0x000fc800078208ff */
[----:B------:R-:W1:Y:S01]  /*15fe0*/  LDC R14, c[0x0][0x3b0] ;  /* 0x0000ec00ff0e7b82 */ /* 0x000e620000000800 */
[----:B------:R3:W4:Y:S01]  /*15ff0*/  @P0 LDG.E.U16 R45, desc[UR6][R82.64] ;  /* 0x00000006522d0981 */ /* 0x000722000c1e1500 */
[----:B------:R-:W-:Y:S02]  /*16000*/  LEA.HI.X.SX32 R33, R11, R92, 0x1, P1 ;  /* 0x0000005c0b217211 */ /* 0x000fe400008f0eff */
[C---:B------:R-:W-:Y:S02]  /*16010*/  LEA R11, P1, R10.reuse, R4, 0x1 ;  /* 0x000000040a0b7211 */ /* 0x040fe400078208ff */
[----:B------:R-:W-:Y:S01]  /*16020*/  PRMT R61, RZ, 0x7610, R61 ;  /* 0x00007610ff3d7816 */ /* 0x000fe2000000003d */
[----:B---3--:R-:W-:Y:S02]  /*16030*/  @P0 IMAD.MOV.U32 R82, RZ, RZ, R15 ;  /* 0x000000ffff520224 */ /* 0x008fe400078e000f */
[----:B------:R-:W-:Y:S01]  /*16040*/  @P0 IMAD.MOV.U32 R83, RZ, RZ, R18 ;  /* 0x000000ffff530224 */ /* 0x000fe200078e0012 */
[----:B------:R-:W-:Y:S01]  /*16050*/  LEA.HI.X.SX32 R15, R10, R92, 0x1, P1 ;  /* 0x0000005c0a0f7211 */ /* 0x000fe200008f0eff */
[----:B------:R-:W-:Y:S01]  /*16060*/  STL [R1+0x164c], R49 ;  /* 0x00164c3101007387 */ /* 0x000fe20000100800 */
[----:B------:R-:W-:Y:S01]  /*16070*/  PRMT R81, RZ, 0x7610, R81 ;  /* 0x00007610ff517816 */ /* 0x000fe20000000051 */
[----:B------:R-:W3:Y:S02]  /*16080*/  LDC R18, c[0x0][0x3b0] ;  /* 0x0000ec00ff127b82 */ /* 0x000ee40000000800 */
[----:B------:R0:W4:Y:S04]  /*16090*/  @P0 LDG.E.U16 R53, desc[UR6][R82.64] ;  /* 0x0000000652350981 */ /* 0x000128000c1e1500 */
[----:B------:R-:W-:Y:S01]  /*160a0*/  STL [R1+0x1658], R26 ;  /* 0x0016581a01007387 */ /* 0x000fe20000100800 */
[----:B0-----:R-:W-:-:S02]  /*160b0*/  @P0 IMAD.MOV.U32 R82, RZ, RZ, R42 ;  /* 0x000000ffff520224 */ /* 0x001fc400078e002a */
[----:B------:R-:W-:Y:S01]  /*160c0*/  @P0 IMAD.MOV.U32 R83, RZ, RZ, R49 ;  /* 0x000000ffff530224 */ /* 0x000fe200078e0031 */
[----:B------:R-:W-:Y:S04]  /*160d0*/  STL [R1+0x1654], R33 ;  /* 0x0016542101007387 */ /* 0x000fe80000100800 */
[----:B------:R-:W-:Y:S04]  /*160e0*/  STL [R1+0x1660], R11 ;  /* 0x0016600b01007387 */ /* 0x000fe80000100800 */
[----:B------:R0:W4:Y:S04]  /*160f0*/  @P0 LDG.E.U16 R61, desc[UR6][R82.64] ;  /* 0x00000006523d0981 */ /* 0x000128000c1e1500 */
[----:B------:R4:W-:Y:S01]  /*16100*/  STL [R1+0x165c], R15 ;  /* 0x00165c0f01007387 */ /* 0x0009e20000100800 */
[----:B0-----:R-:W-:-:S02]  /*16110*/  @P0 IMAD.MOV.U32 R82, RZ, RZ, R26 ;  /* 0x000000ffff520224 */ /* 0x001fc400078e001a */
[----:B------:R-:W-:-:S05]  /*16120*/  @P0 IMAD.MOV.U32 R83, RZ, RZ, R33 ;  /* 0x000000ffff530224 */ /* 0x000fca00078e0021 */
[----:B------:R0:W4:Y:S02]  /*16130*/  @P0 LDG.E.U16 R81, desc[UR6][R82.64] ;  /* 0x0000000652510981 */ /* 0x000124000c1e1500 */
[----:B0-----:R-:W-:Y:S01]  /*16140*/  @P0 IMAD.MOV.U32 R83, RZ, RZ, R15 ;  /* 0x000000ffff530224 */ /* 0x001fe200078e000f */
[----:B------:R-:W-:Y:S01]  /*16150*/  ISETP.GT.U32.AND P1, PT, R2, R8, PT ;  /* 0x000000080200720c */ /* 0x000fe20003f24070 */
[----:B------:R-:W-:-:S12]  /*16160*/  @P0 IMAD.MOV.U32 R82, RZ, RZ, R11 ;  /* 0x000000ffff520224 */ /* 0x000fd800078e000b */
[----:B------:R-:W-:Y:S01]  /*16170*/  @!P1 IMAD.IADD R8, R8, 0x1, -R2 ;  /* 0x0000000108089824 */ /* 0x000fe200078e0a02 */
[C---:B--2---:R-:W-:Y:S02]  /*16180*/  SEL R10, R5.reuse, R86, !P2 ;  /* 0x00000056050a7207 */ /* 0x044fe40005000000 */
[----:B------:R-:W2:Y:S01]  /*16190*/  LDL.LU R86, [R1+0xfd4] ;  /* 0x000fd40001567983 */ /* 0x000ea20000300800 */
[----:B----4-:R-:W-:-:S03]  /*161a0*/  SEL R15, R5, R89, !P2 ;  /* 0x00000059050f7207 */ /* 0x010fc60005000000 */
[----:B------:R-:W4:Y:S01]  /*161b0*/  LDL.LU R89, [R1+0x100c] ;  /* 0x00100c0001597983 */ /* 0x000f220000300800 */
[----:B------:R-:W-:Y:S01]  /*161c0*/  IMAD R10, R10, R16, RZ ;  /* 0x000000100a0a7224 */ /* 0x000fe200078e02ff */
[----:B------:R-:W-:Y:S01]  /*161d0*/  SEL R11, R5, R88, !P2 ;  /* 0x00000058050b7207 */ /* 0x000fe20005000000 */
[----:B------:R-:W0:Y:S03]  /*161e0*/  LDC R16, c[0x0][0x3b0] ;  /* 0x0000ec00ff107b82 */ /* 0x000e260000000800 */
[----:B------:R-:W-:-:S04]  /*161f0*/  LEA R26, P1, R10, R4, 0x1 ;  /* 0x000000040a1a7211 */ /* 0x000fc800078208ff */
[----:B------:R-:W-:Y:S01]  /*16200*/  LEA.HI.X.SX32 R33, R10, R92, 0x1, P1 ;  /* 0x0000005c0a217211 */ /* 0x000fe200008f0eff */
[----:B------:R-:W-:Y:S04]  /*16210*/  STL [R1+0x1668], R26 ;  /* 0x0016681a01007387 */ /* 0x000fe80000100800 */
[----:B------:R-:W4:Y:S04]  /*16220*/  LDL.LU R88, [R1+0x1024] ;  /* 0x0010240001587983 */ /* 0x000f280000300800 */
[----:B------:R0:W-:Y:S01]  /*16230*/  STL [R1+0x1664], R33 ;  /* 0x0016642101007387 */ /* 0x0001e20000100800 */
[----:B------:R-:W-:-:S03]  /*16240*/  SEL R10, R5, R90, !P2 ;  /* 0x0000005a050a7207 */ /* 0x000fc60005000000 */
[----:B------:R-:W4:Y:S01]  /*16250*/  LDL.LU R90, [R1+0x1018] ;  /* 0x00101800015a7983 */ /* 0x000f220000300800 */
[----:B------:R-:W-:Y:S01]  /*16260*/  IMAD R17, R15, R17, RZ ;  /* 0x000000110f117224 */ /* 0x000fe200078e02ff */
[----:B------:R-:W-:Y:S01]  /*16270*/  PRMT R79, RZ, 0x7610, R79 ;  /* 0x00007610ff4f7816 */ /* 0x000fe2000000004f */
[----:B-1----:R-:W-:Y:S02]  /*16280*/  IMAD R11, R11, R14, RZ ;  /* 0x0000000e0b0b7224 */ /* 0x002fe400078e02ff */
[----:B------:R-:W1:Y:S01]  /*16290*/  LDC R14, c[0x0][0x3b0] ;  /* 0x0000ec00ff0e7b82 */ /* 0x000e620000000800 */
[C---:B------:R-:W-:Y:S01]  /*162a0*/  LEA R15, P1, R17.reuse, R4, 0x1 ;  /* 0x00000004110f7211 */ /* 0x040fe200078208ff */
[----:B---3--:R-:W-:Y:S01]  /*162b0*/  IMAD R10, R10, R18, RZ ;  /* 0x000000120a0a7224 */ /* 0x008fe200078e02ff */
[----:B------:R3:W4:Y:S01]  /*162c0*/  @P0 LDG.E.U16 R79, desc[UR6][R82.64] ;  /* 0x00000006524f0981 */ /* 0x000722000c1e1500 */
[----:B------:R-:W-:Y:S02]  /*162d0*/  PRMT R23, RZ, 0x7610, R23 ;  /* 0x00007610ff177816 */ /* 0x000fe40000000017 */
[----:B------:R-:W-:-:S02]  /*162e0*/  LEA.HI.X.SX32 R42, R17, R92, 0x1, P1 ;  /* 0x0000005c112a7211 */ /* 0x000fc400008f0eff */
[C---:B------:R-:W-:Y:S01]  /*162f0*/  LEA R18, P1, R11.reuse, R4, 0x1 ;  /* 0x000000040b127211 */ /* 0x040fe200078208ff */
[----:B------:R0:W-:Y:S01]  /*16300*/  STL [R1+0x1670], R15 ;  /* 0x0016700f01007387 */ /* 0x0001e20000100800 */
[----:B------:R-:W-:Y:S01]  /*16310*/  PRMT R30, RZ, 0x7610, R30 ;  /* 0x00007610ff1e7816 */ /* 0x000fe2000000001e */
[----:B------:R-:W1:Y:S01]  /*16320*/  LDC R17, c[0x0][0x3b0] ;  /* 0x0000ec00ff117b82 */ /* 0x000e620000000800 */
[----:B---3--:R-:W-:Y:S02]  /*16330*/  @P0 IMAD.MOV.U32 R82, RZ, RZ, R26 ;  /* 0x000000ffff520224 */ /* 0x008fe400078e001a */
[----:B------:R-:W-:Y:S01]  /*16340*/  @P0 IMAD.MOV.U32 R83, RZ, RZ, R33 ;  /* 0x000000ffff530224 */ /* 0x000fe200078e0021 */
[----:B0-----:R-:W-:Y:S02]  /*16350*/  LEA.HI.X.SX32 R33, R11, R92, 0x1, P1 ;  /* 0x0000005c0b217211 */ /* 0x001fe400008f0eff */
[----:B------:R-:W-:Y:S01]  /*16360*/  PRMT R38, RZ, 0x7610, R38 ;  /* 0x00007610ff267816 */ /* 0x000fe20000000026 */
[----:B------:R-:W-:Y:S01]  /*16370*/  STL [R1+0x166c], R42 ;  /* 0x00166c2a01007387 */ /* 0x000fe20000100800 */
[----:B------:R-:W-:Y:S01]  /*16380*/  PRMT R46, RZ, 0x7610, R46 ;  /* 0x00007610ff2e7816 */ /* 0x000fe2000000002e */
[----:B------:R-:W0:Y:S02]  /*16390*/  LDC R26, c[0x0][0x3b0] ;  /* 0x0000ec00ff1a7b82 */ /* 0x000e240000000800 */
[----:B------:R3:W4:Y:S02]  /*163a0*/  @P0 LDG.E.U16 R23, desc[UR6][R82.64] ;  /* 0x0000000652170981 */ /* 0x000724000c1e1500 */
[----:B---3--:R-:W-:Y:S01]  /*163b0*/  @P0 IMAD.MOV.U32 R82, RZ, RZ, R15 ;  /* 0x000000ffff520224 */ /* 0x008fe200078e000f */
[----:B------:R-:W-:Y:S01]  /*163c0*/  LEA R15, P1, R10, R4, 0x1 ;  /* 0x000000040a0f7211 */ /* 0x000fe200078208ff */
[----:B------:R-:W-:Y:S01]  /*163d0*/  @P0 IMAD.MOV.U32 R83, RZ, RZ, R42 ;  /* 0x000000ffff530224 */ /* 0x000fe200078e002a */
[----:B------:R3:W-:Y:S04]  /*163e0*/  STL [R1+0x1678], R18 ;  /* 0x0016781201007387 */ /* 0x0007e80000100800 */
[----:B------:R3:W4:Y:S04]  /*163f0*/  @P0 LDG.E.U16 R30, desc[UR6][R82.64] ;  /* 0x00000006521e0981 */ /* 0x000728000c1e1500 */
[----:B------:R0:W-:Y:S01]  /*16400*/  STL [R1+0x1674], R33 ;  /* 0x0016742101007387 */ /* 0x0001e20000100800 */
[----:B---3--:R-:W-:-:S02]  /*16410*/  @P0 IMAD.MOV.U32 R82, RZ, RZ, R18 ;  /* 0x000000ffff520224 */ /* 0x008fc400078e0012 */
[----:B------:R-:W-:Y:S01]  /*16420*/  @P0 IMAD.MOV.U32 R83, RZ, RZ, R33 ;  /* 0x000000ffff530224 */ /* 0x000fe200078e0021 */
[----:B------:R-:W-:Y:S01]  /*16430*/  STL [R1+0x1680], R15 ;  /* 0x0016800f01007387 */ /* 0x000fe20000100800 */
[----:B------:R-:W3:Y:S03]  /*16440*/  LDC R18, c[0x0][0x3b0] ;  /* 0x0000ec00ff127b82 */ /* 0x000ee60000000800 */
[----:B------:R1:W4:Y:S02]  /*16450*/  @P0 LDG.E.U16 R38, desc[UR6][R82.64] ;  /* 0x0000000652260981 */ /* 0x000324000c1e1500 */
[----:B-1----:R-:W-:Y:S01]  /*16460*/  @P0 IMAD.MOV.U32 R82, RZ, RZ, R15 ;  /* 0x000000ffff520224 */ /* 0x002fe200078e000f */
[----:B------:R-:W-:Y:S02]  /*16470*/  PRMT R54, RZ, 0x7610, R54 ;  /* 0x00007610ff367816 */ /* 0x000fe40000000036 */
[----:B------:R-:W-:-:S02]  /*16480*/  PRMT R62, RZ, 0x7610, R62 ;  /* 0x00007610ff3e7816 */ /* 0x000fc4000000003e */
[----:B------:R-:W-:Y:S02]  /*16490*/  PRMT R70, RZ, 0x7610, R70 ;  /* 0x00007610ff467816 */ /* 0x000fe40000000046 */
[----:B--2---:R-:W-:-:S05]  /*164a0*/  SEL R11, R5, R86, !P2 ;  /* 0x00000056050b7207 */ /* 0x004fca0005000000 */
[----:B------:R-:W-:Y:S01]  /*164b0*/  IMAD R11, R11, R16, RZ ;  /* 0x000000100b0b7224 */ /* 0x000fe200078e02ff */
[----:B------:R-:W-:-:S04]  /*164c0*/  LEA.HI.X.SX32 R16, R10, R92, 0x1, P1 ;  /* 0x0000005c0a107211 */ /* 0x000fc800008f0eff */
[C---:B0-----:R-:W-:Y:S01]  /*164d0*/  LEA R33, P1, R11.reuse, R4, 0x1 ;  /* 0x000000040b217211 */ /* 0x041fe200078208ff */
[----:B------:R-:W-:Y:S01]  /*164e0*/  @P0 IMAD.MOV.U32 R83, RZ, RZ, R16 ;  /* 0x000000ffff530224 */ /* 0x000fe200078e0010 */
[----:B------:R0:W-:Y:S02]  /*164f0*/  STL [R1+0x167c], R16 ;  /* 0x00167c1001007387 */ /* 0x0001e40000100800 */
[----:B------:R-:W-:Y:S02]  /*16500*/  LEA.HI.X.SX32 R42, R11, R92, 0x1, P1 ;  /* 0x0000005c0b2a7211 */ /* 0x000fe400008f0eff */
[----:B------:R1:W2:Y:S01]  /*16510*/  @P0 LDG.E.U16 R46, desc[UR6][R82.64] ;  /* 0x00000006522e0981 */ /* 0x0002a2000c1e1500 */
[----:B----4-:R-:W-:-:S05]  /*16520*/  SEL R10, R5, R89, !P2 ;  /* 0x00000059050a7207 */ /* 0x010fca0005000000 */
[----:B------:R-:W-:Y:S01]  /*16530*/  IMAD R10, R10, R14, RZ ;  /* 0x0000000e0a0a7224 */ /* 0x000fe200078e02ff */
[----:B------:R4:W-:Y:S01]  /*16540*/  STL [R1+0x1688], R33 ;  /* 0x0016882101007387 */ /* 0x0009e20000100800 */
[----:B-1----:R-:W-:Y:S01]  /*16550*/  @P0 MOV R82, R33 ;  /* 0x0000002100520202 */ /* 0x002fe20000000f00 */
[----:B------:R-:W1:Y:S02]  /*16560*/  LDC R14, c[0x0][0x3b0] ;  /* 0x0000ec00ff0e7b82 */ /* 0x000e640000000800 */
[C---:B0-----:R-:W-:Y:S01]  /*16570*/  LEA R16, P1, R10.reuse, R4, 0x1 ;  /* 0x000000040a107211 */ /* 0x041fe200078208ff */
[----:B------:R-:W-:Y:S04]  /*16580*/  STL [R1+0x1684], R42 ;  /* 0x0016842a01007387 */ /* 0x000fe80000100800 */
[----:B------:R-:W-:Y:S01]  /*16590*/  STL [R1+0x1690], R16 ;  /* 0x0016901001007387 */ /* 0x000fe20000100800 */
[----:B----4-:R-:W-:-:S02]  /*165a0*/  LEA.HI.X.SX32 R33, R10, R92, 0x1, P1 ;  /* 0x0000005c0a217211 */ /* 0x010fc400008f0eff */
[C---:B------:R-:W-:Y:S02]  /*165b0*/  SEL R10, R5.reuse, R80, !P2 ;  /* 0x00000050050a7207 */ /* 0x040fe40005000000 */
[----:B------:R-:W4:Y:S01]  /*165c0*/  LDL.LU R80, [R1+0x20e4] ;  /* 0x0020e40001507983 */ /* 0x000f220000300800 */
[----:B------:R-:W-:Y:S01]  /*165d0*/  SEL R15, R5, R88, !P2 ;  /* 0x00000058050f7207 */ /* 0x000fe20005000000 */
[----:B------:R-:W-:-:S04]  /*165e0*/  @P0 IMAD.MOV.U32 R83, RZ, RZ, R42 ;  /* 0x000000ffff530224 */ /* 0x000fc800078e002a */
[----:B------:R-:W-:Y:S01]  /*165f0*/  IMAD R15, R15, R26, RZ ;  /* 0x0000001a0f0f7224 */ /* 0x000fe200078e02ff */
[----:B------:R0:W2:Y:S01]  /*16600*/  @P0 LDG.E.U16 R54, desc[UR6][R82.64] ;  /* 0x0000000652360981 */ /* 0x0000a2000c1e1500 */
[----:B------:R-:W-:-:S03]  /*16610*/  SEL R11, R5, R90, !P2 ;  /* 0x0000005a050b7207 */ /* 0x000fc60005000000 */
[----:B------:R-:W-:Y:S02]  /*16620*/  LEA R26, P1, R15, R4, 0x1 ;  /* 0x000000040f1a7211 */ /* 0x000fe400078208ff */
[----:B------:R-:W-:Y:S01]  /*16630*/  IMAD R11, R11, R17, RZ ;  /* 0x000000110b0b7224 */ /* 0x000fe200078e02ff */
[----:B------:R0:W-:Y:S01]  /*16640*/  STL [R1+0x168c], R33 ;  /* 0x00168c2101007387 */ /* 0x0001e20000100800 */
[----:B---3--:R-:W-:Y:S01]  /*16650*/  IMAD R10, R10, R18, RZ ;  /* 0x000000120a0a7224 */ /* 0x008fe200078e02ff */
[----:B------:R-:W3:Y:S01]  /*16660*/  LDC R17, c[0x0][0x3b0] ;  /* 0x0000ec00ff117b82 */ /* 0x000ee20000000800 */
[----:B0-----:R-:W-:Y:S02]  /*16670*/  @P0 IMAD.MOV.U32 R82, RZ, RZ, R16 ;  /* 0x000000ffff520224 */ /* 0x001fe400078e0010 */
[----:B------:R-:W-:Y:S01]  /*16680*/  @P0 IMAD.MOV.U32 R83, RZ, RZ, R33 ;  /* 0x000000ffff530224 */ /* 0x000fe200078e0021 */
[----:B------:R-:W-:-:S04]  /*16690*/  LEA.HI.X.SX32 R33, R15, R92, 0x1, P1 ;  /* 0x0000005c0f217211 */ /* 0x000fc800008f0eff */
[----:B------:R0:W2:Y:S01]  /*166a0*/  @P0 LDG.E.U16 R62, desc[UR6][R82.64] ;  /* 0x00000006523e0981 */ /* 0x0000a2000c1e1500 */
[C---:B------:R-:W-:Y:S01]  /*166b0*/  LEA R15, P1, R11.reuse, R4, 0x1 ;  /* 0x000000040b0f7211 */ /* 0x040fe200078208ff */
[----:B------:R-:W3:Y:S02]  /*166c0*/  LDC R16, c[0x0][0x3b0] ;  /* 0x0000ec00ff107b82 */ /* 0x000ee40000000800 */
[----:B------:R1:W-:Y:S01]  /*166d0*/  STL [R1+0x1698], R26 ;  /* 0x0016981a01007387 */ /* 0x0003e20000100800 */
[----:B------:R-:W-:Y:S02]  /*166e0*/  LEA.HI.X.SX32 R18, R11, R92, 0x1, P1 ;  /* 0x0000005c0b127211 */ /* 0x000fe400008f0eff */
[----:B------:R-:W-:Y:S01]  /*166f0*/  SEL R11, R5, R64, !P2 ;  /* 0x00000040050b7207 */ /* 0x000fe20005000000 */
[----:B0-----:R-:W-:Y:S02]  /*16700*/  @P0 IMAD.MOV.U32 R82, RZ, RZ, R26 ;  /* 0x000000ffff520224 */ /* 0x001fe400078e001a */
[----:B------:R-:W-:Y:S01]  /*16710*/  @P0 IMAD.MOV.U32 R83, RZ, RZ, R33 ;  /* 0x000000ffff530224 */ /* 0x000fe200078e0021 */
[----:B------:R-:W-:Y:S01]  /*16720*/  STL [R1+0x1694], R33 ;  /* 0x0016942101007387 */ /* 0x000fe20000100800 */
[----:B-1----:R-:W-:-:S03]  /*16730*/  LEA R26, P1, R10, R4, 0x1 ;  /* 0x000000040a1a7211 */ /* 0x002fc600078208ff */
[----:B------:R0:W-:Y:S04]  /*16740*/  STL [R1+0x16a0], R15 ;  /* 0x0016a00f01007387 */ /* 0x0001e80000100800 */
[----:B------:R1:W2:Y:S04]  /*16750*/  @P0 LDG.E.U16 R70, desc[UR6][R82.64] ;  /* 0x0000000652460981 */ /* 0x0002a8000c1e1500 */
[----:B------:R-:W2:Y:S04]  /*16760*/  LDL.LU R64, [R1+0x20e0] ;  /* 0x0020e00001407983 */ /* 0x000ea80000300800 */
[----:B------:R3:W-:Y:S01]  /*16770*/  STL [R1+0x169c], R18 ;  /* 0x00169c1201007387 */ /* 0x0007e20000100800 */
[----:B-1----:R-:W-:-:S02]  /*16780*/  @P0 IMAD.MOV.U32 R82, RZ, RZ, R15 ;  /* 0x000000ffff520224 */ /* 0x002fc400078e000f */
[----:B0-----:R-:W-:Y:S01]  /*16790*/  IMAD R15, R11, R14, RZ ;  /* 0x0000000e0b0f7224 */ /* 0x001fe200078e02ff */
[----:B------:R0:W-:Y:S01]  /*167a0*/  STL [R1+0x16a8], R26 ;  /* 0x0016a81a01007387 */ /* 0x0001e20000100800 */
[----:B------:R-:W-:-:S03]  /*167b0*/  SEL R11, R5, R71, !P2 ;  /* 0x00000047050b7207 */ /* 0x000fc60005000000 */
[----:B------:R-:W2:Y:S01]  /*167c0*/  LDL.LU R71, [R1+0x20dc] ;  /* 0x0020dc0001477983 */ /* 0x000ea20000300800 */
[----:B------:R-:W-:Y:S01]  /*167d0*/  @P0 IMAD.MOV.U32 R83, RZ, RZ, R18 ;  /* 0x000000ffff530224 */ /* 0x000fe200078e0012 */
[----:B------:R-:W-:Y:S01]  /*167e0*/  LEA.HI.X.SX32 R33, R10, R92, 0x1, P1 ;  /* 0x0000005c0a217211 */ /* 0x000fe200008f0eff */
[----:B---3--:R-:W-:Y:S01]  /*167f0*/  IMAD R11, R11, R17, RZ ;  /* 0x000000110b0b7224 */ /* 0x008fe200078e02ff */
[----:B------:R-:W-:Y:S01]  /*16800*/  LEA R10, P1, R15, R4, 0x1 ;  /* 0x000000040f0a7211 */ /* 0x000fe200078208ff */
[----:B------:R-:W1:Y:S01]  /*16810*/  LDC R18, c[0x0][0x3b0] ;  /* 0x0000ec00ff127b82 */ /* 0x000e620000000800 */
[----:B------:R-:W-:Y:S02]  /*16820*/  SEL R14, R5, R73, !P2 ;  /* 0x00000049050e7207 */ /* 0x000fe40005000000 */
[----:B------:R-:W-:Y:S01]  /*16830*/  LEA.HI.X.SX32 R15, R15, R92, 0x1, P1 ;  /* 0x0000005c0f0f7211 */ /* 0x000fe200008f0eff */
[----:B------:R-:W3:Y:S01]  /*16840*/  LDL.LU R73, [R1+0x20d8] ;  /* 0x0020d80001497983 */ /* 0x000ee20000300800 */
[----:B------:R-:W-:-:S03]  /*16850*/  PRMT R24, RZ, 0x7610, R24 ;  /* 0x00007610ff187816 */ /* 0x000fc60000000018 */
[----:B------:R0:W-:Y:S01]  /*16860*/  STL [R1+0x16a4], R33 ;  /* 0x0016a42101007387 */ /* 0x0001e20000100800 */
[----:B------:R-:W0:Y:S03]  /*16870*/  LDC R17, c[0x0][0x3b0] ;  /* 0x0000ec00ff117b82 */ /* 0x000e260000000800 */
[----:B------:R-:W-:Y:S04]  /*16880*/  STL [R1+0x16b0], R10 ;  /* 0x0016b00a01007387 */ /* 0x000fe80000100800 */
[----:B------:R0:W-:Y:S01]  /*16890*/  STL [R1+0x16ac], R15 ;  /* 0x0016ac0f01007387 */ /* 0x0001e20000100800 */
[----:B------:R-:W-:Y:S02]  /*168a0*/  IMAD R14, R14, R16, RZ ;  /* 0x000000100e0e7224 */ /* 0x000fe400078e02ff */
[----:B------:R-:W0:Y:S01]  /*168b0*/  LDC R16, c[0x0][0x3b0] ;  /* 0x0000ec00ff107b82 */ /* 0x000e220000000800 */
[----:B------:R-:W-:-:S02]  /*168c0*/  PRMT R31, RZ, 0x7610, R31 ;  /* 0x00007610ff1f7816 */ /* 0x000fc4000000001f */
[----:B------:R-:W-:Y:S01]  /*168d0*/  PRMT R39, RZ, 0x7610, R39 ;  /* 0x00007610ff277816 */ /* 0x000fe20000000027 */
[----:B------:R-:W-:Y:S01]  /*168e0*/  @!P5 IMAD.MOV R7, RZ, RZ, -R7 ;  /* 0x000000ffff07d224 */ /* 0x000fe200078e0a07 */
[----:B------:R-:W-:-:S04]  /*168f0*/  SEL R13, R5, R13, !P2 ;  /* 0x0000000d050d7207 */ /* 0x000fc80005000000 */
[----:B------:R-:W-:Y:S02]  /*16900*/  SEL R7, R5, R7, !P2 ;  /* 0x0000000705077207 */ /* 0x000fe40005000000 */
[----:B------:R-:W-:Y:S01]  /*16910*/  PRMT R63, RZ, 0x7610, R63 ;  /* 0x00007610ff3f7816 */ /* 0x000fe2000000003f */
[----:B0-----:R-:W-:Y:S01]  /*16920*/  IMAD R13, R13, R16, RZ ;  /* 0x000000100d0d7224 */ /* 0x001fe200078e02ff */
[----:B------:R-:W-:Y:S02]  /*16930*/  PRMT R32, RZ, 0x7610, R32 ;  /* 0x00007610ff207816 */ /* 0x000fe40000000020 */
[----:B------:R-:W-:Y:S02]  /*16940*/  PRMT R41, RZ, 0x7610, R41 ;  /* 0x00007610ff297816 */ /* 0x000fe40000000029 */
[----:B----4-:R-:W-:-:S06]  /*16950*/  PRMT R80, RZ, 0x7610, R80 ;  /* 0x00007610ff507816 */ /* 0x010fcc0000000050 */
[----:B------:R0:W4:Y:S02]  /*16960*/  @P0 LDG.E.U16 R80, desc[UR6][R82.64] ;  /* 0x0000000652500981 */ /* 0x000124000c1e1500 */
[----:B0-----:R-:W-:Y:S01]  /*16970*/  @P0 IMAD.MOV.U32 R82, RZ, RZ, R26 ;  /* 0x000000ffff520224 */ /* 0x001fe200078e001a */
[----:B------:R-:W-:Y:S01]  /*16980*/  LEA R26, P1, R11, R4, 0x1 ;  /* 0x000000040b1a7211 */ /* 0x000fe200078208ff */
[----:B------:R-:W-:-:S03]  /*16990*/  @P0 IMAD.MOV.U32 R83, RZ, RZ, R33 ;  /* 0x000000ffff530224 */ /* 0x000fc600078e0021 */
[----:B------:R-:W-:Y:S01]  /*169a0*/  LEA.HI.X.SX32 R33, R11, R92, 0x1, P1 ;  /* 0x0000005c0b217211 */ /* 0x000fe200008f0eff */
[----:B------:R-:W-:Y:S04]  /*169b0*/  STL [R1+0x16b8], R26 ;  /* 0x0016b81a01007387 */ /* 0x000fe80000100800 */
[----:B------:R0:W3:Y:S04]  /*169c0*/  @P0 LDG.E.U16 R24, desc[UR6][R82.64] ;  /* 0x0000000652180981 */ /* 0x0000e8000c1e1500 */
[----:B------:R-:W-:Y:S01]  /*169d0*/  STL [R1+0x16b4], R33 ;  /* 0x0016b42101007387 */ /* 0x000fe20000100800 */
[----:B0-----:R-:W-:Y:S01]  /*169e0*/  @P0 IMAD.MOV.U32 R83, RZ, RZ, R15 ;  /* 0x000000ffff530224 */ /* 0x001fe200078e000f */
[----:B------:R-:W-:-:S02]  /*169f0*/  SEL R15, R5, R74, !P2 ;  /* 0x0000004a050f7207 */ /* 0x000fc40005000000 */
[----:B------:R-:W3:Y:S01]  /*16a00*/  LDL.LU R74, [R1+0x20d4] ;  /* 0x0020d400014a7983 */ /* 0x000ee20000300800 */
[----:B------:R-:W-:Y:S02]  /*16a10*/  @P0 IMAD.MOV.U32 R82, RZ, RZ, R10 ;  /* 0x000000ffff520224 */ /* 0x000fe400078e000a */
[----:B------:R-:W0:Y:S01]  /*16a20*/  LDC R10, c[0x0][0x3b0] ;  /* 0x0000ec00ff0a7b82 */ /* 0x000e220000000800 */
[C---:B------:R-:W-:Y:S02]  /*16a30*/  LEA R11, P1, R14.reuse, R4, 0x1 ;  /* 0x000000040e0b7211 */ /* 0x040fe400078208ff */
[----:B------:R1:W3:Y:S02]  /*16a40*/  @P0 LDG.E.U16 R31, desc[UR6][R82.64] ;  /* 0x00000006521f0981 */ /* 0x0002e4000c1e1500 */
[----:B------:R-:W-:Y:S02]  /*16a50*/  LEA.HI.X.SX32 R14, R14, R92, 0x1, P1 ;  /* 0x0000005c0e0e7211 */ /* 0x000fe400008f0eff */
[----:B------:R-:W-:Y:S01]  /*16a60*/  ISETP.GT.U32.AND P1, PT, R2, R8, PT ;  /* 0x000000080200720c */ /* 0x000fe20003f24070 */
[----:B------:R-:W-:Y:S01]  /*16a70*/  STL [R1+0x16c0], R11 ;  /* 0x0016c00b01007387 */ /* 0x000fe20000100800 */
[----:B-1----:R-:W-:-:S02]  /*16a80*/  @P0 IMAD.MOV.U32 R82, RZ, RZ, R26 ;  /* 0x000000ffff520224 */ /* 0x002fc400078e001a */
[----:B------:R-:W-:Y:S01]  /*16a90*/  @P0 IMAD.MOV.U32 R83, RZ, RZ, R33 ;  /* 0x000000ffff530224 */ /* 0x000fe200078e0021 */
[----:B------:R1:W-:Y:S01]  /*16aa0*/  STL [R1+0x16bc], R14 ;  /* 0x0016bc0e01007387 */ /* 0x0003e20000100800 */
[----:B------:R-:W-:-:S03]  /*16ab0*/  IMAD R15, R15, R18, RZ ;  /* 0x000000120f0f7224 */ /* 0x000fc600078e02ff */
[----:B------:R1:W3:Y:S04]  /*16ac0*/  @P0 LDG.E.U16 R39, desc[UR6][R82.64] ;  /* 0x0000000652270981 */ /* 0x0002e8000c1e1500 */
[----:B------:R-:W-:Y:S02]  /*16ad0*/  @!P1 IMAD.IADD R8, R8, 0x1, -R2 ;  /* 0x0000000108089824 */ /* 0x000fe400078e0a02 */
[----:B-1----:R-:W-:Y:S01]  /*16ae0*/  @P0 IMAD.MOV.U32 R83, RZ, RZ, R14 ;  /* 0x000000ffff530224 */ /* 0x002fe200078e000e */
[----:B------:R-:W-:Y:S01]  /*16af0*/  SEL R14, R5, R9, !P2 ;  /* 0x00000009050e7207 */ /* 0x000fe20005000000 */
[----:B------:R-:W-:Y:S01]  /*16b00*/  @P0 IMAD.MOV.U32 R82, RZ, RZ, R11 ;  /* 0x000000ffff520224 */ /* 0x000fe200078e000b */
[----:B------:R-:W1:Y:S01]  /*16b10*/  LDC R9, c[0x0][0x3b0] ;  /* 0x0000ec00ff097b82 */ /* 0x000e620000000800 */
[----:B------:R-:W-:-:S02]  /*16b20*/  LEA R11, P5, R15, R4, 0x1 ;  /* 0x000000040f0b7211 */ /* 0x000fc400078a08ff */
[----:B------:R-:W-:-:S03]  /*16b30*/  IMAD R14, R14, R17, RZ ;  /* 0x000000110e0e7224 */ /* 0x000fc600078e02ff */
[----:B------:R2:W-:Y:S01]  /*16b40*/  STL [R1+0x16c8], R11 ;  /* 0x0016c80b01007387 */ /* 0x0005e20000100800 */
[----:B------:R-:W-:Y:S01]  /*16b50*/  @P0 IMAD.MOV.U32 R16, RZ, RZ, R11 ;  /* 0x000000ffff100224 */ /* 0x000fe200078e000b */
[----:B------:R-:W-:Y:S01]  /*16b60*/  LEA.HI.X.SX32 R15, R15, R92, 0x1, P5 ;  /* 0x0000005c0f0f7211 */ /* 0x000fe200028f0eff */
[----:B0-----:R-:W-:Y:S02]  /*16b70*/  IMAD R7, R7, R10, RZ ;  /* 0x0000000a07077224 */ /* 0x001fe400078e02ff */
[----:B------:R-:W-:Y:S01]  /*16b80*/  @!P4 IMAD.MOV R8, RZ, RZ, -R8 ;  /* 0x000000ffff08c224 */ /* 0x000fe200078e0a08 */
[-C--:B------:R-:W-:Y:S02]  /*16b90*/  LEA R10, P4, R13, R4.reuse, 0x1 ;  /* 0x000000040d0a7211 */ /* 0x080fe400078808ff */
[C---:B--2---:R-:W-:Y:S01]  /*16ba0*/  LEA R11, P1, R14.reuse, R4, 0x1 ;  /* 0x000000040e0b7211 */ /* 0x044fe200078208ff */
[----:B------:R0:W-:Y:S03]  /*16bb0*/  STL [R1+0x16c4], R15 ;  /* 0x0016c40f01007387 */ /* 0x0001e60000100800 */
[----:B------:R-:W-:Y:S01]  /*16bc0*/  LEA.HI.X.SX32 R14, R14, R92, 0x1, P1 ;  /* 0x0000005c0e0e7211 */ /* 0x000fe200008f0eff */
[----:B------:R-:W-:Y:S01]  /*16bd0*/  STL [R1+0x16d0], R11 ;  /* 0x0016d00b01007387 */ /* 0x000fe20000100800 */
[----:B------:R-:W-:-:S03]  /*16be0*/  @P0 IMAD.MOV.U32 R17, RZ, RZ, R15 ;  /* 0x000000ffff110224 */ /* 0x000fc600078e000f */
[----:B------:R-:W-:Y:S01]  /*16bf0*/  STL [R1+0x16d8], R10 ;  /* 0x0016d80a01007387 */ /* 0x000fe20000100800 */
[----:B0-----:R-:W-:-:S03]  /*16c00*/  @P0 IMAD.MOV.U32 R15, RZ, RZ, R14 ;  /* 0x000000ffff0f0224 */ /* 0x001fc600078e000e */
[----:B------:R0:W-:Y:S01]  /*16c10*/  STL [R1+0x16cc], R14 ;  /* 0x0016cc0e01007387 */ /* 0x0001e20000100800 */
[----:B------:R-:W-:Y:S02]  /*16c20*/  SEL R8, R5, R8, !P2 ;  /* 0x0000000805087207 */ /* 0x000fe40005000000 */
[----:B------:R-:W-:Y:S01]  /*16c30*/  LEA.HI.X.SX32 R13, R13, R92, 0x1, P4 ;  /* 0x0000005c0d0d7211 */ /* 0x000fe200020f0eff */
[----:B0-----:R-:W-:Y:S01]  /*16c40*/  @P0 IMAD.MOV.U32 R14, RZ, RZ, R11 ;  /* 0x000000ffff0e0224 */ /* 0x001fe200078e000b */
[----:B------:R-:W-:-:S04]  /*16c50*/  LEA R11, P1, R7, R4, 0x1 ;  /* 0x00000004070b7211 */ /* 0x000fc800078208ff */
[----:B------:R0:W2:Y:S01]  /*16c60*/  @P0 LDG.E.U16 R63, desc[UR6][R14.64] ;  /* 0x000000060e3f0981 */ /* 0x0000a2000c1e1500 */
[----:B------:R-:W-:-:S03]  /*16c70*/  PRMT R71, RZ, 0x7610, R71 ;  /* 0x00007610ff477816 */ /* 0x000fc60000000047 */
[----:B------:R1:W-:Y:S01]  /*16c80*/  STL [R1+0x16d4], R13 ;  /* 0x0016d40d01007387 */ /* 0x0003e20000100800 */
[----:B0-----:R-:W-:Y:S02]  /*16c90*/  @P0 IMAD.MOV.U32 R14, RZ, RZ, R10 ;  /* 0x000000ffff0e0224 */ /* 0x001fe400078e000a */
[----:B-1----:R-:W-:Y:S02]  /*16ca0*/  IMAD R10, R8, R9, RZ ;  /* 0x00000009080a7224 */ /* 0x002fe400078e02ff */
[----:B------:R-:W-:Y:S01]  /*16cb0*/  @P0 IMAD.MOV.U32 R15, RZ, RZ, R13 ;  /* 0x000000ffff0f0224 */ /* 0x000fe200078e000d */
[----:B------:R-:W-:Y:S01]  /*16cc0*/  LEA.HI.X.SX32 R13, R7, R92, 0x1, P1 ;  /* 0x0000005c070d7211 */ /* 0x000fe200008f0eff */
[----:B------:R-:W-:Y:S01]  /*16cd0*/  VIADD R9, R93, 0x3b ;  /* 0x0000003b5d097836 */ /* 0x000fe20000000000 */
[----:B------:R-:W-:Y:S02]  /*16ce0*/  ISETP.GT.U32.AND P1, PT, R2, R6, PT ;  /* 0x000000060200720c */ /* 0x000fe40003f24070 */
[----:B------:R-:W-:Y:S01]  /*16cf0*/  LEA R7, P4, R10, R4, 0x1 ;  /* 0x000000040a077211 */ /* 0x000fe200078808ff */
[----:B------:R0:W-:Y:S01]  /*16d00*/  STL [R1+0x16e0], R11 ;  /* 0x0016e00b01007387 */ /* 0x0001e20000100800 */
[----:B------:R-:W-:-:S02]  /*16d10*/  IABS R8, R9 ;  /* 0x0000000900087213 */ /* 0x000fc40000000000 */
[----:B------:R-:W-:Y:S01]  /*16d20*/  LEA.HI.X.SX32 R10, R10, R92, 0x1, P4 ;  /* 0x0000005c0a0a7211 */ /* 0x000fe200020f0eff */
[----:B------:R1:W2:Y:S04]  /*16d30*/  @P0 LDG.E.U16 R71, desc[UR6][R14.64] ;  /* 0x000000060e470981 */ /* 0x0002a8000c1e1500 */
[----:B------:R-:W-:Y:S04]  /*16d40*/  STL [R1+0x16dc], R13 ;  /* 0x0016dc0d01007387 */ /* 0x000fe80000100800 */
[----:B------:R-:W-:Y:S01]  /*16d50*/  STL [R1+0x16e8], R7 ;  /* 0x0016e80701007387 */ /* 0x000fe20000100800 */
[----:B-1----:R-:W-:-:S03]  /*16d60*/  @P0 IMAD.MOV.U32 R14, RZ, RZ, R11 ;  /* 0x000000ffff0e0224 */ /* 0x002fc600078e000b */
[----:B------:R1:W-:Y:S01]  /*16d70*/  STL [R1+0x16e4], R10 ;  /* 0x0016e40a01007387 */ /* 0x0003e20000100800 */
[----:B0-----:R-:W-:Y:S02]  /*16d80*/  @P0 IMAD.MOV.U32 R11, RZ, RZ, R10 ;  /* 0x000000ffff0b0224 */ /* 0x001fe400078e000a */
[----:B------:R-:W-:Y:S02]  /*16d90*/  @!P1 IMAD.IADD R6, R6, 0x1, -R2 ;  /* 0x0000000106069824 */ /* 0x000fe400078e0a02 */
[----:B-1----:R-:W-:Y:S02]  /*16da0*/  @P0 IMAD.MOV.U32 R10, RZ, RZ, R7 ;  /* 0x000000ffff0a0224 */ /* 0x002fe400078e0007 */
[----:B------:R-:W-:Y:S01]  /*16db0*/  IMAD.HI.U32 R7, R3, R8, RZ ;  /* 0x0000000803077227 */ /* 0x000fe200078e00ff */
[----:B------:R-:W-:Y:S02]  /*16dc0*/  ISETP.GT.U32.AND P1, PT, R2, R6, PT ;  /* 0x000000060200720c */ /* 0x000fe40003f24070 */
[----:B------:R0:W2:Y:S02]  /*16dd0*/  @P0 LDG.E.U16 R32, desc[UR6][R10.64] ;  /* 0x000000060a200981 */ /* 0x0000a4000c1e1500 */
[----:B------:R-:W-:-:S05]  /*16de0*/  IADD3 R7, PT, PT, -R7, RZ, RZ ;  /* 0x000000ff07077210 */ /* 0x000fca0007ffe1ff */
[----:B------:R-:W-:Y:S02]  /*16df0*/  IMAD R8, R2, R7, R8 ;  /* 0x0000000702087224 */ /* 0x000fe400078e0208 */
[----:B------:R-:W-:Y:S01]  /*16e00*/  VIADD R7, R93, 0x3c ;  /* 0x0000003c5d077836 */ /* 0x000fe20000000000 */
[----:B------:R-:W-:Y:S01]  /*16e10*/  ISETP.GE.AND P4, PT, R12, RZ, PT ;  /* 0x000000ff0c00720c */ /* 0x000fe20003f86270 */
[----:B------:R-:W-:Y:S01]  /*16e20*/  @!P1 IMAD.IADD R6, R6, 0x1, -R2 ;  /* 0x0000000106069824 */ /* 0x000fe200078e0a02 */
[----:B0-----:R-:W0:Y:S02]  /*16e30*/  LDC R11, c[0x0][0x3b0] ;  /* 0x0000ec00ff0b7b82 */ /* 0x001e240000000800 */
[----:B------:R-:W-:-:S05]  /*16e40*/  IABS R10, R7 ;  /* 0x00000007000a7213 */ /* 0x000fca0000000000 */
[----:B------:R-:W-:Y:S02]  /*16e50*/  IMAD.MOV.U32 R12, RZ, RZ, R10 ;  /* 0x000000ffff0c7224 */ /* 0x000fe400078e000a */
[----:B------:R-:W-:Y:S01]  /*16e60*/  IMAD.MOV.U32 R10, RZ, RZ, R6 ;  /* 0x000000ffff0a7224 */ /* 0x000fe200078e0006 */
[----:B------:R-:W-:Y:S01]  /*16e70*/  ISETP.GT.U32.AND P1, PT, R2, R8, PT ;  /* 0x000000080200720c */ /* 0x000fe20003f24070 */
[----:B------:R-:W-:-:S04]  /*16e80*/  IMAD.HI.U32 R6, R3, R12, RZ ;  /* 0x0000000c03067227 */ /* 0x000fc800078e00ff */
[----:B------:R-:W-:-:S04]  /*16e90*/  IMAD.MOV R6, RZ, RZ, -R6 ;  /* 0x000000ffff067224 */ /* 0x000fc800078e0a06 */
[----:B------:R-:W-:Y:S02]  /*16ea0*/  IMAD R6, R2, R6, R12 ;  /* 0x0000000602067224 */ /* 0x000fe400078e020c */
[----:B------:R-:W-:Y:S01]  /*16eb0*/  @!P4 IMAD.MOV R10, RZ, RZ, -R10 ;  /* 0x000000ffff0ac224 */ /* 0x000fe200078e0a0a */
[----:B------:R-:W1:Y:S01]  /*16ec0*/  LDC R12, c[0x0][0x3b0] ;  /* 0x0000ec00ff0c7b82 */ /* 0x000e620000000800 */
[----:B------:R-:W-:Y:S01]  /*16ed0*/  @!P1 IMAD.IADD R8, R8, 0x1, -R2 ;  /* 0x0000000108089824 */ /* 0x000fe200078e0a02 */
[C---:B------:R-:W-:Y:S02]  /*16ee0*/  ISETP.GT.U32.AND P4, PT, R2.reuse, R6, PT ;  /* 0x000000060200720c */ /* 0x040fe40003f84070 */
[----:B------:R-:W-:Y:S02]  /*16ef0*/  SEL R10, R5, R10, !P2 ;  /* 0x0000000a050a7207 */ /* 0x000fe40005000000 */
[----:B------:R-:W-:-:S03]  /*16f00*/  ISETP.GT.U32.AND P5, PT, R2, R8, PT ;  /* 0x000000080200720c */ /* 0x000fc60003fa4070 */
[----:B0-----:R-:W-:-:S05]  /*16f10*/  IMAD R11, R10, R11, RZ ;  /* 0x0000000b0a0b7224 */ /* 0x001fca00078e02ff */
[----:B------:R-:W-:Y:S01]  /*16f20*/  LEA R10, P1, R11, R4, 0x1 ;  /* 0x000000040b0a7211 */ /* 0x000fe200078208ff */
[----:B------:R-:W-:-:S03]  /*16f30*/  @!P4 IMAD.IADD R6, R6, 0x1, -R2 ;  /* 0x000000010606c824 */ /* 0x000fc600078e0a02 */
[----:B------:R-:W-:Y:S01]  /*16f40*/  LEA.HI.X.SX32 R11, R11, R92, 0x1, P1 ;  /* 0x0000005c0b0b7211 */ /* 0x000fe200008f0eff */
[----:B------:R-:W-:Y:S01]  /*16f50*/  @!P5 IMAD.IADD R8, R8, 0x1, -R2 ;  /* 0x000000010808d824 */ /* 0x000fe200078e0a02 */
[----:B------:R-:W-:Y:S02]  /*16f60*/  ISETP.GE.AND P1, PT, R9, RZ, PT ;  /* 0x000000ff0900720c */ /* 0x000fe40003f26270 */
[----:B------:R-:W-:Y:S01]  /*16f70*/  ISETP.GT.U32.AND P4, PT, R2, R6, PT ;  /* 0x000000060200720c */ /* 0x000fe20003f84070 */
[----:B------:R0:W-:Y:S01]  /*16f80*/  STL [R1+0x16f0], R10 ;  /* 0x0016f00a01007387 */ /* 0x0001e20000100800 */
[----:B------:R-:W-:Y:S02]  /*16f90*/  ISETP.GE.AND P5, PT, R7, RZ, PT ;  /* 0x000000ff0700720c */ /* 0x000fe40003fa6270 */
[----:B------:R-:W4:Y:S01]  /*16fa0*/  LDC R7, c[0x0][0x3b0] ;  /* 0x0000ec00ff077b82 */ /* 0x000f220000000800 */
[----:B------:R0:W2:Y:S02]  /*16fb0*/  @P0 LDG.E.U16 R41, desc[UR6][R10.64] ;  /* 0x000000060a290981 */ /* 0x0000a4000c1e1500 */
[----:B0-----:R-:W-:-:S06]  /*16fc0*/  VIADD R10, R93, 0x3d ;  /* 0x0000003d5d0a7836 */ /* 0x001fcc0000000000 */
[----:B------:R-:W-:Y:S02]  /*16fd0*/  @!P4 IMAD.IADD R6, R6, 0x1, -R2 ;  /* 0x000000010606c824 */ /* 0x000fe400078e0a02 */
[----:B------:R-:W-:Y:S01]  /*16fe0*/  @!P1 IMAD.MOV R8, RZ, RZ, -R8 ;  /* 0x000000ffff089224 */ /* 0x000fe200078e0a08 */
[----:B------:R-:W-:Y:S01]  /*16ff0*/  IABS R9, R10 ;  /* 0x0000000a00097213 */ /* 0x000fe20000000000 */
[----:B------:R0:W-:Y:S01]  /*17000*/  STL [R1+0x16ec], R11 ;  /* 0x0016ec0b01007387 */ /* 0x0001e20000100800 */
[----:B------:R-:W-:-:S03]  /*17010*/  @!P5 IMAD.MOV R6, RZ, RZ, -R6 ;  /* 0x000000ffff06d224 */ /* 0x000fc600078e0a06 */
[----:B0-----:R-:W-:Y:S01]  /*17020*/  IMAD.MOV.U32 R11, RZ, RZ, R9 ;  /* 0x000000ffff0b7224 */ /* 0x001fe200078e0009 */
[C---:B------:R-:W-:Y:S02]  /*17030*/  SEL R9, R5.reuse, R8, !P2 ;  /* 0x0000000805097207 */ /* 0x040fe40005000000 */
[----:B------:R-:W-:Y:S01]  /*17040*/  SEL R6, R5, R6, !P2 ;  /* 0x0000000605067207 */ /* 0x000fe20005000000 */
[----:B------:R-:W-:-:S04]  /*17050*/  IMAD.HI.U32 R8, R3, R11, RZ ;  /* 0x0000000b03087227 */ /* 0x000fc800078e00ff */
[----:B-1----:R-:W-:Y:S02]  /*17060*/  IMAD R9, R9, R12, RZ ;  /* 0x0000000c09097224 */ /* 0x002fe400078e02ff */
[----:B------:R-:W-:Y:S02]  /*17070*/  IMAD.MOV R8, RZ, RZ, -R8 ;  /* 0x000000ffff087224 */ /* 0x000fe400078e0a08 */
[----:B----4-:R-:W-:Y:S01]  /*17080*/  IMAD R7, R6, R7, RZ ;  /* 0x0000000706077224 */ /* 0x010fe200078e02ff */
[----:B------:R-:W-:Y:S01]  /*17090*/  LEA R6, P1, R9, R4, 0x1 ;  /* 0x0000000409067211 */ /* 0x000fe200078208ff */
[----:B------:R-:W-:-:S04]  /*170a0*/  IMAD R8, R2, R8, R11 ;  /* 0x0000000802087224 */ /* 0x000fc800078e020b */
[----:B------:R0:W-:Y:S01]  /*170b0*/  STL [R1+0x16f8], R6 ;  /* 0x0016f80601007387 */ /* 0x0001e20000100800 */
[----:B------:R-:W-:Y:S01]  /*170c0*/  @P0 IMAD.MOV.U32 R12, RZ, RZ, R6 ;  /* 0x000000ffff0c0224 */ /* 0x000fe200078e0006 */
[----:B------:R-:W-:Y:S02]  /*170d0*/  LEA.HI.X.SX32 R9, R9, R92, 0x1, P1 ;  /* 0x0000005c09097211 */ /* 0x000fe400008f0eff */
[----:B------:R-:W-:Y:S02]  /*170e0*/  ISETP.GT.U32.AND P1, PT, R2, R8, PT ;  /* 0x000000080200720c */ /* 0x000fe40003f24070 */
[----:B------:R-:W-:Y:S02]  /*170f0*/  PRMT R57, RZ, 0x7610, R57 ;  /* 0x00007610ff397816 */ /* 0x000fe40000000039 */
[----:B0-----:R-:W-:-:S04]  /*17100*/  LEA R6, P4, R7, R4, 0x1 ;  /* 0x0000000407067211 */ /* 0x001fc800078808ff */
[----:B------:R-:W-:Y:S01]  /*17110*/  LEA.HI.X.SX32 R7, R7, R92, 0x1, P4 ;  /* 0x0000005c07077211 */ /* 0x000fe200020f0eff */
[----:B------:R-:W-:Y:S04]  /*17120*/  STL [R1+0x16f4], R9 ;  /* 0x0016f40901007387 */ /* 0x000fe80000100800 */
[----:B------:R0:W-:Y:S04]  /*17130*/  STL [R1+0x1700], R6 ;  /* 0x0017000601007387 */ /* 0x0001e80000100800 */
[----:B------:R0:W4:Y:S01]  /*17140*/  @P0 LDG.E.U16 R57, desc[UR6][R6.64] ;  /* 0x0000000606390981 */ /* 0x000122000c1e1500 */
[----:B------:R-:W-:-:S03]  /*17150*/  @!P1 IMAD.IADD R8, R8, 0x1, -R2 ;  /* 0x0000000108089824 */ /* 0x000fc600078e0a02 */
[----:B------:R1:W-:Y:S01]  /*17160*/  STL [R1+0x16fc], R7 ;  /* 0x0016fc0701007387 */ /* 0x0003e20000100800 */
[----:B0-----:R-:W-:Y:S02]  /*17170*/  VIADD R6, R93, 0x3f ;  /* 0x0000003f5d067836 */ /* 0x001fe40000000000 */
[----:B------:R-:W-:-:S03]  /*17180*/  @P0 IMAD.MOV.U32 R15, RZ, RZ, R13 ;  /* 0x000000ffff0f0224 */ /* 0x000fc600078e000d */
[----:B-1----:R-:W-:Y:S01]  /*17190*/  IABS R7, R6 ;  /* 0x0000000600077213 */ /* 0x002fe20000000000 */
[----:B------:R-:W-:Y:S01]  /*171a0*/  @P0 IMAD.MOV.U32 R13, RZ, RZ, R9 ;  /* 0x000000ffff0d0224 */ /* 0x000fe200078e0009 */
[----:B------:R-:W-:-:S03]  /*171b0*/  ISETP.GT.U32.AND P1, PT, R2, R8, PT ;  /* 0x000000080200720c */ /* 0x000fc60003f24070 */
[----:B------:R-:W-:Y:S01]  /*171c0*/  IMAD.MOV.U32 R9, RZ, RZ, R7 ;  /* 0x000000ffff097224 */ /* 0x000fe200078e0007 */
[----:B------:R-:W-:-:S03]  /*171d0*/  PRMT R25, RZ, 0x7610, R25 ;  /* 0x00007610ff197816 */ /* 0x000fc60000000019 */
[----:B------:R-:W-:Y:S01]  /*171e0*/  IMAD.HI.U32 R7, R3, R9, RZ ;  /* 0x0000000903077227 */ /* 0x000fe200078e00ff */
[----:B------:R-:W-:Y:S02]  /*171f0*/  ISETP.GE.AND P4, PT, R10, RZ, PT ;  /* 0x000000ff0a00720c */ /* 0x000fe40003f86270 */
[----:B------:R0:W2:Y:S01]  /*17200*/  @P0 LDG.E.U16 R25, desc[UR6][R14.64] ;  /* 0x000000060e190981 */ /* 0x0000a2000c1e1500 */
[----:B------:R-:W-:Y:S01]  /*17210*/  IMAD.MOV R7, RZ, RZ, -R7 ;  /* 0x000000ffff077224 */ /* 0x000fe200078e0a07 */
[----:B------:R-:W-:Y:S01]  /*17220*/  PRMT R48, RZ, 0x7610, R48 ;  /* 0x00007610ff307816 */ /* 0x000fe20000000030 */
[----:B------:R-:W-:Y:S02]  /*17230*/  @!P1 IMAD.IADD R8, R8, 0x1, -R2 ;  /* 0x0000000108089824 */ /* 0x000fe400078e0a02 */
[----:B------:R-:W-:Y:S02]  /*17240*/  IMAD R7, R2, R7, R9 ;  /* 0x0000000702077224 */ /* 0x000fe400078e0209 */
[----:B------:R-:W-:Y:S01]  /*17250*/  VIADD R9, R93, 0x37 ;  /* 0x000000375d097836 */ /* 0x000fe20000000000 */
[----:B------:R1:W2:Y:S01]  /*17260*/  @P0 LDG.E.U16 R48, desc[UR6][R12.64] ;  /* 0x000000060c300981 */ /* 0x0002a2000c1e1500 */
[----:B0-----:R-:W0:Y:S01]  /*17270*/  LDC R14, c[0x0][0x3b0] ;  /* 0x0000ec00ff0e7b82 */ /* 0x001e220000000800 */
[----:B------:R-:W-:-:S02]  /*17280*/  IMAD.MOV.U32 R10, RZ, RZ, R8 ;  /* 0x000000ffff0a7224 */ /* 0x000fc400078e0008 */
[----:B------:R-:W-:Y:S02]  /*17290*/  VIADD R8, R93, 0x3e ;  /* 0x0000003e5d087836 */ /* 0x000fe40000000000 */
[----:B------:R-:W-:Y:S01]  /*172a0*/  @!P4 IMAD.MOV R10, RZ, RZ, -R10 ;  /* 0x000000ffff0ac224 */ /* 0x000fe200078e0a0a */
[----:B-1----:R-:W-:-:S05]  /*172b0*/  IABS R12, R9 ;  /* 0x00000009000c7213 */ /* 0x002fca0000000000 */
[----:B------:R-:W-:Y:S01]  /*172c0*/  IMAD.MOV.U32 R13, RZ, RZ, R12 ;  /* 0x000000ffff0d7224 */ /* 0x000fe200078e000c */
[----:B------:R-:W-:Y:S02]  /*172d0*/  SEL R12, R5, R10, !P2 ;  /* 0x0000000a050c7207 */ /* 0x000fe40005000000 */
[----:B------:R-:W-:Y:S01]  /*172e0*/  IABS R11, R8 ;  /* 0x00000008000b7213 */ /* 0x000fe20000000000 */
[----:B------:R-:W-:-:S04]  /*172f0*/  IMAD.HI.U32 R10, R3, R13, RZ ;  /* 0x0000000d030a7227 */ /* 0x000fc800078e00ff */
[----:B------:R-:W-:Y:S02]  /*17300*/  IMAD.MOV R10, RZ, RZ, -R10 ;  /* 0x000000ffff0a7224 */ /* 0x000fe400078e0a0a */
[----:B------:R-:W-:-:S04]  /*17310*/  IMAD.HI.U32 R3, R3, R11, RZ ;  /* 0x0000000b03037227 */ /* 0x000fc800078e00ff */
[----:B------:R-:W-:Y:S02]  /*17320*/  IMAD R10, R2, R10, R13 ;  /* 0x0000000a020a7224 */ /* 0x000fe400078e020d */
[----:B0-----:R-:W-:Y:S02]  /*17330*/  IMAD R12, R12, R14, RZ ;  /* 0x0000000e0c0c7224 */ /* 0x001fe400078e02ff */
[----:B------:R-:W-:Y:S01]  /*17340*/  IMAD.MOV R3, RZ, RZ, -R3 ;  /* 0x000000ffff037224 */ /* 0x000fe200078e0a03 */
[C---:B------:R-:W-:Y:S02]  /*17350*/  ISETP.GT.U32.AND P4, PT, R2.reuse, R7, PT ;  /* 0x000000070200720c */ /* 0x040fe40003f84070 */
[C---:B------:R-:W-:Y:S01]  /*17360*/  ISETP.GT.U32.AND P5, PT, R2.reuse, R10, PT ;  /* 0x0000000a0200720c */ /* 0x040fe20003fa4070 */
[----:B------:R-:W-:Y:S01]  /*17370*/  IMAD R3, R2, R3, R11 ;  /* 0x0000000302037224 */ /* 0x000fe200078e020b */
[----:B------:R-:W-:-:S04]  /*17380*/  LEA R11, P1, R12, R4, 0x1 ;  /* 0x000000040c0b7211 */ /* 0x000fc800078208ff */
[----:B------:R-:W-:Y:S02]  /*17390*/  LEA.HI.X.SX32 R12, R12, R92, 0x1, P1 ;  /* 0x0000005c0c0c7211 */ /* 0x000fe400008f0eff */
[----:B------:R-:W-:-:S03]  /*173a0*/  ISETP.GT.U32.AND P1, PT, R2, R3, PT ;  /* 0x000000030200720c */ /* 0x000fc60003f24070 */
[--C-:B------:R-:W-:Y:S02]  /*173b0*/  @!P4 IMAD.IADD R7, R7, 0x1, -R2.reuse ;  /* 0x000000010707c824 */ /* 0x100fe400078e0a02 */
[----:B------:R-:W-:-:S03]  /*173c0*/  @!P5 IMAD.IADD R10, R10, 0x1, -R2 ;  /* 0x000000010a0ad824 */ /* 0x000fc600078e0a02 */
[C---:B------:R-:W-:Y:S02]  /*173d0*/  ISETP.GT.U32.AND P5, PT, R2.reuse, R7, PT ;  /* 0x000000070200720c */ /* 0x040fe40003fa4070 */
[----:B------:R-:W-:-:S03]  /*173e0*/  ISETP.GT.U32.AND P4, PT, R2, R10, PT ;  /* 0x0000000a0200720c */ /* 0x000fc60003f84070 */
[----:B------:R-:W-:-:S05]  /*173f0*/  @!P1 IMAD.IADD R3, R3, 0x1, -R2 ;  /* 0x0000000103039824 */ /* 0x000fca00078e0a02 */
[----:B------:R-:W-:-:S03]  /*17400*/  ISETP.GT.U32.AND P1, PT, R2, R3, PT ;  /* 0x000000030200720c */ /* 0x000fc60003f24070 */
[--C-:B------:R-:W-:Y:S01]  /*17410*/  @!P5 IMAD.IADD R7, R7, 0x1, -R2.reuse ;  /* 0x000000010707d824 */ /* 0x100fe200078e0a02 */
[----:B------:R-:W-:Y:S01]  /*17420*/  ISETP.GE.AND P5, PT, R9, RZ, PT ;  /* 0x000000ff0900720c */ /* 0x000fe20003fa6270 */
[--C-:B------:R-:W-:Y:S01]  /*17430*/  @!P4 IMAD.IADD R10, R10, 0x1, -R2.reuse ;  /* 0x000000010a0ac824 */ /* 0x100fe200078e0a02 */
[----:B------:R-:W-:Y:S01]  /*17440*/  ISETP.GE.AND P4, PT, R8, RZ, PT ;  /* 0x000000ff0800720c */ /* 0x000fe20003f86270 */
[----:B------:R-:W0:Y:S06]  /*17450*/  LDC R9, c[0x0][0x3b0] ;  /* 0x0000ec00ff097b82 */ /* 0x000e2c0000000800 */
[----:B------:R-:W-:Y:S01]  /*17460*/  @!P1 IMAD.IADD R3, R3, 0x1, -R2 ;  /* 0x0000000103039824 */ /* 0x000fe200078e0a02 */
[----:B------:R-:W-:-:S02]  /*17470*/  ISETP.GE.AND P1, PT, R6, RZ, PT ;  /* 0x000000ff0600720c */ /* 0x000fc40003f26270 */
[----:B------:R-:W1:Y:S01]  /*17480*/  LDC R6, c[0x0][0x3b0] ;  /* 0x0000ec00ff067b82 */ /* 0x000e620000000800 */
[----:B------:R-:W-:Y:S02]  /*17490*/  IMAD.MOV.U32 R2, RZ, RZ, R3 ;  /* 0x000000ffff027224 */ /* 0x000fe400078e0003 */
[----:B------:R-:W-:Y:S02]  /*174a0*/  IMAD.MOV.U32 R3, RZ, RZ, R7 ;  /* 0x000000ffff037224 */ /* 0x000fe400078e0007 */
[----:B------:R-:W-:-:S03]  /*174b0*/  @!P4 IMAD.MOV R2, RZ, RZ, -R2 ;  /* 0x000000ffff02c224 */ /* 0x000fc600078e0a02 */
[----:B------:R-:W3:Y:S02]  /*174c0*/  LDC R7, c[0x0][0x3b0] ;  /* 0x0000ec00ff077b82 */ /* 0x000ee40000000800 */
[C---:B------:R-:W-:Y:S01]  /*174d0*/  SEL R8, R5.reuse, R2, !P2 ;  /* 0x0000000205087207 */ /* 0x040fe20005000000 */
[----:B------:R-:W-:Y:S01]  /*174e0*/  IMAD.MOV.U32 R2, RZ, RZ, R10 ;  /* 0x000000ffff027224 */ /* 0x000fe200078e000a */
[----:B------:R-:W1:Y:S01]  /*174f0*/  S2R R90, SR_TID.X ;  /* 0x00000000005a7919 */ /* 0x000e620000002100 */
[----:B------:R-:W-:Y:S02]  /*17500*/  @!P1 IMAD.MOV R3, RZ, RZ, -R3 ;  /* 0x000000ffff039224 */ /* 0x000fe400078e0a03 */
[----:B------:R-:W-:Y:S02]  /*17510*/  @!P5 IMAD.MOV R2, RZ, RZ, -R2 ;  /* 0x000000ffff02d224 */ /* 0x000fe400078e0a02 */
[----:B0-----:R-:W-:Y:S01]  /*17520*/  IMAD R8, R8, R9, RZ ;  /* 0x0000000908087224 */ /* 0x001fe200078e02ff */
[----:B------:R-:W-:-:S02]  /*17530*/  SEL R3, R5, R3, !P2 ;  /* 0x0000000305037207 */ /* 0x000fc40005000000 */
[----:B------:R-:W-:Y:S02]  /*17540*/  SEL R5, R5, R2, !P2 ;  /* 0x0000000205057207 */ /* 0x000fe40005000000 */
[C---:B------:R-:W-:Y:S01]  /*17550*/  LEA R2, P1, R8.reuse, R4, 0x1 ;  /* 0x0000000408027211 */ /* 0x040fe200078208ff */
[----:B-1----:R-:W-:Y:S01]  /*17560*/  IMAD R6, R3, R6, RZ ;  /* 0x0000000603067224 */ /* 0x002fe200078e02ff */
[----:B---3--:R-:W-:Y:S02]  /*17570*/  PRMT R73, RZ, 0x7610, R73 ;  /* 0x00007610ff497816 */ /* 0x008fe40000000049 */
[----:B------:R-:W-:Y:S01]  /*17580*/  LEA.HI.X.SX32 R3, R8, R92, 0x1, P1 ;  /* 0x0000005c08037211 */ /* 0x000fe200008f0eff */
[----:B------:R-:W-:Y:S04]  /*17590*/  STL [R1+0x1520], R11 ;  /* 0x0015200b01007387 */ /* 0x000fe80000100800 */
[----:B------:R-:W-:Y:S01]  /*175a0*/  STL [R1+0x151c], R12 ;  /* 0x00151c0c01007387 */ /* 0x000fe20000100800 */
[----:B------:R-:W-:-:S03]  /*175b0*/  IMAD R5, R5, R7, RZ ;  /* 0x0000000705057224 */ /* 0x000fc600078e02ff */
[----:B------:R-:W3:Y:S04]  /*175c0*/  LDL R8, [R1+0x14a4] ;  /* 0x0014a40001087983 */ /* 0x000ee80000100800 */
[----:B------:R0:W-:Y:S04]  /*175d0*/  STL [R1+0x1510], R2 ;  /* 0x0015100201007387 */ /* 0x0001e80000100800 */
[----:B------:R0:W2:Y:S01]  /*175e0*/  @P0 LDG.E.U16 R73, desc[UR6][R2.64] ;  /* 0x0000000602490981 */ /* 0x0000a2000c1e1500 */
[----:B------:R-:W-:-:S03]  /*175f0*/  PRMT R74, RZ, 0x7610, R74 ;  /* 0x00007610ff4a7816 */ /* 0x000fc6000000004a */
[----:B------:R1:W-:Y:S01]  /*17600*/  STL [R1+0x150c], R3 ;  /* 0x00150c0301007387 */ /* 0x0003e20000100800 */
[----:B0-----:R-:W-:-:S04]  /*17610*/  LEA R2, P1, R6, R4, 0x1 ;  /* 0x0000000406027211 */ /* 0x001fc800078208ff */
[----:B-1----:R-:W-:Y:S02]  /*17620*/  LEA.HI.X.SX32 R3, R6, R92, 0x1, P1 ;  /* 0x0000005c06037211 */ /* 0x002fe400008f0eff */
[----:B------:R-:W-:Y:S01]  /*17630*/  LEA R4, P1, R5, R4, 0x1 ;  /* 0x0000000405047211 */ /* 0x000fe200078208ff */
[----:B------:R-:W-:Y:S01]  /*17640*/  @P0 IMAD.MOV.U32 R13, RZ, RZ, R12 ;  /* 0x000000ffff0d0224 */ /* 0x000fe200078e000c */
[----:B------:R-:W-:Y:S01]  /*17650*/  PRMT R64, RZ, 0x7610, R64 ;  /* 0x00007610ff407816 */ /* 0x000fe20000000040 */
[----:B------:R0:W-:Y:S01]  /*17660*/  STL [R1+0x1518], R2 ;  /* 0x0015180201007387 */ /* 0x0001e20000100800 */
[----:B------:R-:W-:-:S03]  /*17670*/  @P0 MOV R12, R11 ;  /* 0x0000000b000c0202 */ /* 0x000fc60000000f00 */
[----:B------:R0:W2:Y:S01]  /*17680*/  @P0 LDG.E.U16 R74, desc[UR6][R2.64] ;  /* 0x00000006024a0981 */ /* 0x0000a2000c1e1500 */
[----:B------:R-:W-:-:S03]  /*17690*/  PRMT R47, RZ, 0x7610, R47 ;  /* 0x00007610ff2f7816 */ /* 0x000fc6000000002f */
[----:B------:R1:W-:Y:S04]  /*176a0*/  STL [R1+0x1514], R3 ;  /* 0x0015140301007387 */ /* 0x0003e80000100800 */
[----:B------:R1:W2:Y:S01]  /*176b0*/  @P0 LDG.E.U16 R64, desc[UR6][R12.64] ;  /* 0x000000060c400981 */ /* 0x0002a2000c1e1500 */
[----:B0-----:R-:W-:-:S03]  /*176c0*/  LEA.HI.X.SX32 R2, R5, R92, 0x1, P1 ;  /* 0x0000005c05027211 */ /* 0x001fc600008f0eff */
[----:B------:R-:W-:Y:S04]  /*176d0*/  STL [R1+0x1508], R4 ;  /* 0x0015080401007387 */ /* 0x000fe80000100800 */
[----:B------:R0:W-:Y:S01]  /*176e0*/  STL [R1+0x1504], R2 ;  /* 0x0015040201007387 */ /* 0x0001e20000100800 */
[----:B-1----:R-:W-:-:S03]  /*176f0*/  IMAD.SHL.U32 R13, R90, 0x2, RZ ;  /* 0x000000025a0d7824 */ /* 0x002fc600078e00ff */
[----:B------:R-:W2:Y:S01]  /*17700*/  LDL.LU R15, [R1+0x13ac] ;  /* 0x0013ac00010f7983 */ /* 0x000ea20000300800 */
[----:B------:R-:W-:Y:S01]  /*17710*/  PRMT R92, RZ, 0x7610, R92 ;  /* 0x00007610ff5c7816 */ /* 0x000fe2000000005c */
[----:B------:R-:W-:Y:S02]  /*17720*/  @P0 IMAD.MOV.U32 R3, RZ, RZ, R2 ;  /* 0x000000ffff030224 */ /* 0x000fe400078e0002 */
[----:B------:R-:W4:Y:S01]  /*17730*/  LDL.LU R11, [R1+0x13a8] ;  /* 0x0013a800010b7983 */ /* 0x000f220000300800 */
[----:B------:R-:W-:Y:S01]  /*17740*/  LOP3.LUT R12, R90, 0x40, RZ, 0xc0, !PT ;  /* 0x000000405a0c7812 */ /* 0x000fe200078ec0ff */
[----:B0-----:R-:W-:Y:S02]  /*17750*/  @P0 IMAD.MOV.U32 R2, RZ, RZ, R4 ;  /* 0x000000ffff020224 */ /* 0x001fe400078e0004 */
[----:B------:R-:W4:Y:S01]  /*17760*/  LDL.LU R10, [R1+0x13a4] ;  /* 0x0013a400010a7983 */ /* 0x000f220000300800 */
[----:B------:R-:W-:-:S03]  /*17770*/  LOP3.LUT R13, R13, 0x7e, RZ, 0xc0, !PT ;  /* 0x0000007e0d0d7812 */ /* 0x000fc600078ec0ff */
[----:B------:R-:W4:Y:S04]  /*17780*/  @P0 LDG.E.U16 R47, desc[UR6][R82.64] ;  /* 0x00000006522f0981 */ /* 0x000f28000c1e1500 */
[----:B------:R-:W4:Y:S04]  /*17790*/  LDL.LU R14, [R1+0x13a0] ;  /* 0x0013a000010e7983 */ /* 0x000f280000300800 */
[----:B------:R0:W4:Y:S04]  /*177a0*/  @P0 LDG.E.U16 R92, desc[UR6][R2.64] ;  /* 0x00000006025c0981 */ /* 0x000128000c1e1500 */
[----:B------:R-:W4:Y:S04]  /*177b0*/  LDL.LU R83, [R1+0x139c] ;  /* 0x00139c0001537983 */ /* 0x000f280000300800 */
[----:B------:R-:W4:Y:S04]  /*177c0*/  LDL.LU R82, [R1+0x1398] ;  /* 0x0013980001527983 */ /* 0x000f280000300800 */
[----:B------:R-:W4:Y:S01]  /*177d0*/  LDL.LU R85, [R1+0x1394] ;  /* 0x0013940001557983 */ /* 0x000f220000300800 */
[----:B0-----:R-:W-:-:S03]  /*177e0*/  IMAD R2, R12, 0x80, R13 ;  /* 0x000000800c027824 */ /* 0x001fc600078e020d */
[----:B------:R-:W4:Y:S04]  /*177f0*/  LDL.LU R84, [R1+0x1390] ;  /* 0x0013900001547983 */ /* 0x000f280000300800 */
[----:B------:R-:W4:Y:S04]  /*17800*/  LDL.LU R87, [R1+0x138c] ;  /* 0x00138c0001577983 */ /* 0x000f280000300800 */
[----:B------:R-:W4:Y:S04]  /*17810*/  LDL.LU R86, [R1+0x1388] ;  /* 0x0013880001567983 */ /* 0x000f280000300800 */
[----:B------:R-:W4:Y:S04]  /*17820*/  LDL.LU R89, [R1+0x1384] ;  /* 0x0013840001597983 */ /* 0x000f280000300800 */
[----:B------:R-:W4:Y:S01]  /*17830*/  LDL.LU R12, [R1+0x1380] ;  /* 0x00138000010c7983 */ /* 0x000f220000300800 */
[----:B------:R-:W-:-:S02]  /*17840*/  LOP3.LUT R65, R0, 0x60, RZ, 0x3c, !PT ;  /* 0x0000006000417812 */ /* 0x000fc400078e3cff */
[----:B------:R-:W-:Y:S01]  /*17850*/  PRMT R55, RZ, 0x7610, R55 ;  /* 0x00007610ff377816 */ /* 0x000fe20000000037 */
[----:B------:R-:W4:Y:S01]  /*17860*/  LDL.LU R88, [R1+0x137c] ;  /* 0x00137c0001587983 */ /* 0x000f220000300800 */
[----:B------:R-:W-:-:S04]  /*17870*/  SHF.R.U32.HI R90, RZ, 0x5, R90 ;  /* 0x00000005ff5a7819 */ /* 0x000fc8000001165a */
[----:B------:R-:W4:Y:S01]  /*17880*/  @P0 LDG.E.U16 R55, desc[UR6][R16.64] ;  /* 0x0000000610370981 */ /* 0x000f22000c1e1500 */
[----:B------:R-:W-:-:S03]  /*17890*/  ISETP.NE.U32.AND P0, PT, R90, RZ, PT ;  /* 0x000000ff5a00720c */ /* 0x000fc60003f05070 */
[----:B------:R-:W4:Y:S04]  /*178a0*/  LDL.LU R90, [R1+0x1378] ;  /* 0x00137800015a7983 */ /* 0x000f280000300800 */
[----:B------:R-:W4:Y:S01]  /*178b0*/  LDL.LU R13, [R1+0x1374] ;  /* 0x00137400010d7983 */ /* 0x000f220000300800 */
[----:B---3--:R-:W-:-:S05]  /*178c0*/  VIADD R3, R8, 0x20000 ;  /* 0x0002000008037836 */ /* 0x008fca0000000000 */
[----:B------:R-:W-:Y:S01]  /*178d0*/  SHF.R.U32.HI R4, RZ, 0x4, R3 ;  /* 0x00000004ff047819 */ /* 0x000fe20000011603 */
[----:B------:R-:W-:-:S03]  /*178e0*/  VIADD R3, R8, 0x44000 ;  /* 0x0004400008037836 */ /* 0x000fc60000000000 */
[----:B------:R-:W-:Y:S02]  /*178f0*/  SGXT.U32 R5, R4, 0xe ;  /* 0x0000000e0405781a */ /* 0x000fe40000000000 */
[----:B------:R-:W-:-:S04]  /*17900*/  SHF.R.U32.HI R3, RZ, 0x4, R3 ;  /* 0x00000004ff037819 */ /* 0x000fc80000011603 */
[----:B------:R-:W-:Y:S02]  /*17910*/  SGXT.U32 R4, R3, 0xe ;  /* 0x0000000e0304781a */ /* 0x000fe40000000000 */
[----:B------:R-:W-:-:S04]  /*17920*/  IADD3 R3, P1, PT, R5, 0x4000080, RZ ;  /* 0x0400008005037810 */ /* 0x000fc80007f3e0ff */
[----:B------:R-:W-:Y:S02]  /*17930*/  R2UR UR8, R3 ;  /* 0x00000000030872ca */ /* 0x000fe400000e0000 */
[----:B------:R-:W-:Y:S01]  /*17940*/  IADD3 R3, P2, PT, R4, 0x2, RZ ;  /* 0x0000000204037810 */ /* 0x000fe20007f5e0ff */
[----:B------:R0:W-:Y:S03]  /*17950*/  STL [R1+0xecc], R5 ;  /* 0x000ecc0501007387 */ /* 0x0001e60000100800 */
[----:B------:R-:W-:Y:S01]  /*17960*/  R2UR UR10, R3 ;  /* 0x00000000030a72ca */ /* 0x000fe200000e0000 */
[----:B------:R-:W-:Y:S01]  /*17970*/  IMAD.MOV.U32 R3, RZ, RZ, RZ ;  /* 0x000000ffff037224 */ /* 0x000fe200078e00ff */
[----:B------:R1:W-:Y:S01]  /*17980*/  STL [R1+0xec8], R4 ;  /* 0x000ec80401007387 */ /* 0x0003e20000100800 */
[----:B0-----:R-:W-:-:S03]  /*17990*/  IMAD.MOV.U32 R5, RZ, RZ, RZ ;  /* 0x000000ffff057224 */ /* 0x001fc600078e00ff */
[----:B--2---:R-:W-:Y:S04]  /*179a0*/  STS.U16 [R65+UR76+0x9300], R15 ;  /* 0x0093000f41007988 */ /* 0x004fe8000800044c */
        /* <DEDUP_REMOVED lines=10> */
[----:B------:R0:W-:Y:S01]  /*17a50*/  STS.U16 [R65+UR76+0x1f00], R12 ;  /* 0x001f000c41007988 */ /* 0x0001e2000800044c */
[----:B-1----:R-:W-:-:S02]  /*17a60*/  IADD3.X R4, PT, PT, R3, 0x40004040, RZ, P1, !PT ;  /* 0x4000404003047810 */ /* 0x002fc40000ffe4ff */
[----:B------:R-:W-:Y:S01]  /*17a70*/  IADD3.X R3, PT, PT, R5, 0x40004040, RZ, P2, !PT ;  /* 0x4000404005037810 */ /* 0x000fe200017fe4ff */
[----:B0-----:R-:W2:Y:S04]  /*17a80*/  LDL.LU R12, [R1+0x1370] ;  /* 0x00137000010c7983 */ /* 0x001ea80000300800 */
[----:B------:R-:W3:Y:S04]  /*17a90*/  LDL.LU R58, [R1+0x136c] ;  /* 0x00136c00013a7983 */ /* 0x000ee80000300800 */
[----:B------:R-:W4:Y:S04]  /*17aa0*/  LDL.LU R49, [R1+0x1368] ;  /* 0x0013680001317983 */ /* 0x000f280000300800 */
[----:B------:R-:W4:Y:S04]  /*17ab0*/  LDL.LU R42, [R1+0x1364] ;  /* 0x00136400012a7983 */ /* 0x000f280000300800 */
[----:B------:R-:W4:Y:S01]  /*17ac0*/  LDL.LU R33, [R1+0x1360] ;  /* 0x0013600001217983 */ /* 0x000f220000300800 */
[----:B------:R-:W-:-:S03]  /*17ad0*/  R2UR UR9, R4 ;  /* 0x00000000040972ca */ /* 0x000fc600000e0000 */
        /* <DEDUP_REMOVED lines=37> */
[----:B------:R0:W-:Y:S04]  /*17d30*/  STS.U16 [R65+UR76+0xa700], R26 ;  /* 0x00a7001a41007988 */ /* 0x0001e8000800044c */
[----:B-1----:R-:W2:Y:S04]  /*17d40*/  LDL.LU R33, [R1+0x1498] ;  /* 0x0014980001217983 */ /* 0x002ea80000300800 */
        /* <DEDUP_REMOVED lines=28> */
[----:B0-----:R-:W2:Y:S04]  /*17f10*/  LDL.LU R14, [R1+0x1458] ;  /* 0x00145800010e7983 */ /* 0x001ea80000300800 */
[----:B------:R0:W-:Y:S04]  /*17f20*/  STS.U16 [R65+UR76+0x3700], R83 ;  /* 0x0037005341007988 */ /* 0x0001e8000800044c */
[----:B------:R1:W-:Y:S04]  /*17f30*/  STS.U16 [R65+UR76+0xb700], R82 ;  /* 0x00b7005241007988 */ /* 0x0003e8000800044c */
[----:B------:R1:W-:Y:S04]  /*17f40*/  STS.U16 [R65+UR76+0x13700], R85 ;  /* 0x0137005541007988 */ /* 0x0003e8000800044c */
[----:B0-----:R-:W2:Y:S04]  /*17f50*/  LDL.LU R83, [R1+0x1454] ;  /* 0x0014540001537983 */ /* 0x001ea80000300800 */
[----:B-1----:R-:W2:Y:S01]  /*17f60*/  LDL.LU R82, [R1+0x1450] ;  /* 0x0014500001527983 */ /* 0x002ea20000300800 */
[----:B------:R-:W-:-:S03]  /*17f70*/  R2UR UR11, R3 ;  /* 0x00000000030b72ca */ /* 0x000fc600000e0000 */
[----:B------:R0:W-:Y:S04]  /*17f80*/  STS.U16 [R65+UR76+0x1b700], R84 ;  /* 0x01b7005441007988 */ /* 0x0001e8000800044c */
[----:B------:R-:W2:Y:S01]  /*17f90*/  LDL.LU R85, [R1+0x144c] ;  /* 0x00144c0001557983 */ /* 0x000ea20000300800 */
[----:B------:R-:W-:-:S03]  /*17fa0*/  LOP3.LUT R3, R0, 0x70, RZ, 0x3c, !PT ;  /* 0x0000007000037812 */ /* 0x000fc600078e3cff */
        /* <DEDUP_REMOVED lines=13> */
[----:B---3--:R0:W-:Y:S04]  /*18080*/  STS.U16 [R65+UR76+0x13f00], R12 ;  /* 0x013f000c41007988 */ /* 0x0081e8000800044c */
[----:B----4-:R1:W-:Y:S04]  /*18090*/  STS.U16 [R65+UR76+0x1bf00], R58 ;  /* 0x01bf003a41007988 */ /* 0x0103e8000800044c */
[----:B0-----:R-:W3:Y:S04]  /*180a0*/  LDL.LU R12, [R1+0x142c] ;  /* 0x00142c00010c7983 */ /* 0x001ee80000300800 */
[----:B--2---:R0:W-:Y:S04]  /*180b0*/  STS.U16 [R3+UR76+0x380], R49 ;  /* 0x0003803103007988 */ /* 0x0041e8000800044c */
[----:B-1----:R-:W2:Y:S04]  /*180c0*/  LDL.LU R65, [R1+0x1428] ;  /* 0x0014280001417983 */ /* 0x002ea80000300800 */
        /* <DEDUP_REMOVED lines=10> */
[----:B------:R-:W-:Y:S04]  /*18170*/  STS.U16 [R3+UR76+0x10780], R5 ;  /* 0x0107800503007988 */ /* 0x000fe8000800044c */
[----:B-1----:R-:W4:Y:S04]  /*18180*/  LDL.LU R18, [R1+0x1410] ;  /* 0x0014100001127983 */ /* 0x002f280000300800 */
[----:B------:R-:W-:Y:S04]  /*18190*/  STS.U16 [R3+UR76+0x18780], R4 ;  /* 0x0187800403007988 */ /* 0x000fe8000800044c */
[----:B------:R-:W4:Y:S04]  /*181a0*/  LDL.LU R91, [R1+0x140c] ;  /* 0x00140c00015b7983 */ /* 0x000f280000300800 */
[----:B------:R0:W-:Y:S04]  /*181b0*/  STS.U16 [R3+UR76+0xb80], R17 ;  /* 0x000b801103007988 */ /* 0x0001e8000800044c */
[----:B------:R-:W-:Y:S04]  /*181c0*/  STS.U16 [R3+UR76+0x8b80], R7 ;  /* 0x008b800703007988 */ /* 0x000fe8000800044c */
[----:B0-----:R-:W4:Y:S04]  /*181d0*/  LDL.LU R17, [R1+0x1408] ;  /* 0x0014080001117983 */ /* 0x001f280000300800 */
[----:B------:R-:W-:Y:S04]  /*181e0*/  STS.U16 [R3+UR76+0x10b80], R6 ;  /* 0x010b800603007988 */ /* 0x000fe8000800044c */
[----:B------:R-:W4:Y:S04]  /*181f0*/  LDL.LU R4, [R1+0x1404] ;  /* 0x0014040001047983 */ /* 0x000f280000300800 */
[----:B------:R0:W-:Y:S04]  /*18200*/  STS.U16 [R3+UR76+0x18b80], R16 ;  /* 0x018b801003007988 */ /* 0x0001e8000800044c */
[----:B------:R-:W4:Y:S04]  /*18210*/  LDL.LU R5, [R1+0x1400] ;  /* 0x0014000001057983 */ /* 0x000f280000300800 */
        /* <DEDUP_REMOVED lines=12> */
[----:B0-----:R-:W4:Y:S04]  /*182e0*/  LDL.LU R14, [R1+0x13e4] ;  /* 0x0013e400010e7983 */ /* 0x001f280000300800 */
[----:B------:R-:W-:Y:S04]  /*182f0*/  STS.U16 [R3+UR76+0x11380], R83 ;  /* 0x0113805303007988 */ /* 0x000fe8000800044c */
[----:B------:R-:W4:Y:S04]  /*18300*/  LDL.LU R10, [R1+0x13e0] ;  /* 0x0013e000010a7983 */ /* 0x000f280000300800 */
[----:B------:R0:W-:Y:S04]  /*18310*/  STS.U16 [R3+UR76+0x19380], R82 ;  /* 0x0193805203007988 */ /* 0x0001e8000800044c */
[----:B------:R-:W4:Y:S04]  /*18320*/  LDL.LU R11, [R1+0x13dc] ;  /* 0x0013dc00010b7983 */ /* 0x000f280000300800 */
[----:B------:R-:W-:Y:S04]  /*18330*/  STS.U16 [R3+UR76+0x1780], R85 ;  /* 0x0017805503007988 */ /* 0x000fe8000800044c */
[----:B0-----:R-:W4:Y:S04]  /*18340*/  LDL.LU R82, [R1+0x13d8] ;  /* 0x0013d80001527983 */ /* 0x001f280000300800 */
        /* <DEDUP_REMOVED lines=10> */
[----:B------:R1:W-:Y:S04]  /*183f0*/  STS.U16 [R3+UR76+0x11b80], R90 ;  /* 0x011b805a03007988 */ /* 0x0003e8000800044c */
[----:B0-----:R-:W4:Y:S04]  /*18400*/  LDL.LU R88, [R1+0x13c0] ;  /* 0x0013c00001587983 */ /* 0x001f280000300800 */
[----:B------:R-:W-:Y:S04]  /*18410*/  STS.U16 [R3+UR76+0x19b80], R13 ;  /* 0x019b800d03007988 */ /* 0x000fe8000800044c */
[----:B------:R-:W4:Y:S04]  /*18420*/  LDL.LU R89, [R1+0x13bc] ;  /* 0x0013bc0001597983 */ /* 0x000f280000300800 */
[----:B-1----:R-:W4:Y:S04]  /*18430*/  LDL.LU R90, [R1+0x13b8] ;  /* 0x0013b800015a7983 */ /* 0x002f280000300800 */
[----:B---3--:R0:W-:Y:S04]  /*18440*/  STS.U16 [R3+UR76+0x1f80], R12 ;  /* 0x001f800c03007988 */ /* 0x0081e8000800044c */
[----:B--2---:R1:W-:Y:S04]  /*18450*/  STS.U16 [R3+UR76+0x9f80], R65 ;  /* 0x009f804103007988 */ /* 0x0043e8000800044c */
[----:B0-----:R-:W2:Y:S04]  /*18460*/  LDL.LU R12, [R1+0x13b4] ;  /* 0x0013b400010c7983 */ /* 0x001ea80000300800 */
[----:B------:R-:W3:Y:S04]  /*18470*/  LDL.LU R13, [R1+0x13b0] ;  /* 0x0013b000010d7983 */ /* 0x000ee80000300800 */
[----:B-1----:R-:W3:Y:S04]  /*18480*/  LDL.LU R65, [R1+0x20d0] ;  /* 0x0020d00001417983 */ /* 0x002ee80000300800 */
[----:B----4-:R0:W-:Y:S04]  /*18490*/  STS.U16 [R3+UR76+0x11f80], R58 ;  /* 0x011f803a03007988 */ /* 0x0101e8000800044c */
[----:B------:R1:W-:Y:S04]  /*184a0*/  STS.U16 [R3+UR76+0x19f80], R49 ;  /* 0x019f803103007988 */ /* 0x0003e8000800044c */
[----:B------:R4:W-:Y:S04]  /*184b0*/  STS.U16 [R3+UR76+0x2380], R42 ;  /* 0x0023802a03007988 */ /* 0x0009e8000800044c */
        /* <DEDUP_REMOVED lines=11> */
[----:B0-----:R0:W5:Y:S04]  /*18570*/  LDL.LU R91, [R1+0x20b4] ;  /* 0x0020b400015b7983 */ /* 0x0011680000300800 */
[----:B------:R0:W-:Y:S04]  /*18580*/  STS.U16 [R3+UR76+0x12780], R4 ;  /* 0x0127800403007988 */ /* 0x0001e8000800044c */
[----:B-1----:R-:W4:Y:S04]  /*18590*/  LDL.LU R17, [R1+0x20b0] ;  /* 0x0020b00001117983 */ /* 0x002f280000300800 */
[----:B------:R1:W-:Y:S04]  /*185a0*/  STS.U16 [R3+UR76+0x1a780], R5 ;  /* 0x01a7800503007988 */ /* 0x0003e8000800044c */
[----:B0-----:R0:W5:Y:S04]  /*185b0*/  LDL.LU R4, [R1+0x20ac] ;  /* 0x0020ac0001047983 */ /* 0x0011680000300800 */
[----:B------:R0:W-:Y:S04]  /*185c0*/  STS.U16 [R3+UR76+0x2b80], R16 ;  /* 0x002b801003007988 */ /* 0x0001e8000800044c */
[----:B-1----:R1:W5:Y:S04]  /*185d0*/  LDL.LU R5, [R1+0x20a8] ;  /* 0x0020a80001057983 */ /* 0x0023680000300800 */
[----:B------:R1:W-:Y:S04]  /*185e0*/  STS.U16 [R3+UR76+0xab80], R6 ;  /* 0x00ab800603007988 */ /* 0x0003e8000800044c */
[----:B0-----:R-:W4:Y:S04]  /*185f0*/  LDL.LU R16, [R1+0x20a4] ;  /* 0x0020a40001107983 */ /* 0x001f280000300800 */
[----:B------:R0:W-:Y:S04]  /*18600*/  STS.U16 [R3+UR76+0x12b80], R7 ;  /* 0x012b800703007988 */ /* 0x0001e8000800044c */
[----:B-1----:R1:W5:Y:S04]  /*18610*/  LDL.LU R6, [R1+0x20a0] ;  /* 0x0020a00001067983 */ /* 0x0023680000300800 */
        /* <DEDUP_REMOVED lines=8> */
[----:B0-----:R-:W4:Y:S04]  /*186a0*/  LDL.LU R14, [R1+0x208c] ;  /* 0x00208c00010e7983 */ /* 0x001f280000300800 */
[----:B------:R0:W-:Y:S04]  /*186b0*/  STS.U16 [R3+UR76+0x1af80], R10 ;  /* 0x01af800a03007988 */ /* 0x0001e8000800044c */
[----:B------:R1:W-:Y:S04]  /*186c0*/  STS.U16 [R3+UR76+0x3380], R11 ;  /* 0x0033800b03007988 */ /* 0x0003e8000800044c */
[----:B------:R1:W-:Y:S04]  /*186d0*/  STS.U16 [R3+UR76+0xb380], R82 ;  /* 0x00b3805203007988 */ /* 0x0003e8000800044c */
[----:B0-----:R0:W5:Y:S04]  /*186e0*/  LDL.LU R10, [R1+0x2088] ;  /* 0x00208800010a7983 */ /* 0x0011680000300800 */
[----:B------:R0:W-:Y:S04]  /*186f0*/  STS.U16 [R3+UR76+0x13380], R83 ;  /* 0x0133805303007988 */ /* 0x0001e8000800044c */
[----:B-1----:R1:W5:Y:S04]  /*18700*/  LDL.LU R11, [R1+0x2084] ;  /* 0x00208400010b7983 */ /* 0x0023680000300800 */
[----:B------:R0:W-:Y:S04]  /*18710*/  STS.U16 [R3+UR76+0x1b380], R84 ;  /* 0x01b3805403007988 */ /* 0x0001e8000800044c */
[----:B------:R1:W5:Y:S04]  /*18720*/  LDL.LU R82, [R1+0x2080] ;  /* 0x0020800001527983 */ /* 0x0003680000300800 */
[----:B------:R1:W-:Y:S04]  /*18730*/  STS.U16 [R3+UR76+0x3780], R85 ;  /* 0x0037805503007988 */ /* 0x0003e8000800044c */
[----:B0-----:R0:W5:Y:S04]  /*18740*/  LDL.LU R83, [R1+0x207c] ;  /* 0x00207c0001537983 */ /* 0x0011680000300800 */
[----:B------:R0:W-:Y:S04]  /*18750*/  STS.U16 [R3+UR76+0xb780], R86 ;  /* 0x00b7805603007988 */ /* 0x0001e8000800044c */
[----:B------:R0:W5:Y:S04]  /*18760*/  LDL.LU R84, [R1+0x2078] ;  /* 0x0020780001547983 */ /* 0x0001680000300800 */
[----:B------:R0:W-:Y:S04]  /*18770*/  STS.U16 [R3+UR76+0x13780], R87 ;  /* 0x0137805703007988 */ /* 0x0001e8000800044c */
[----:B-1----:R1:W5:Y:S04]  /*18780*/  LDL.LU R85, [R1+0x2074] ;  /* 0x0020740001557983 */ /* 0x0023680000300800 */
[----:B------:R1:W-:Y:S04]  /*18790*/  STS.U16 [R3+UR76+0x1b780], R88 ;  /* 0x01b7805803007988 */ /* 0x0003e8000800044c */
[----:B0-----:R0:W5:Y:S04]  /*187a0*/  LDL.LU R86, [R1+0x2070] ;  /* 0x0020700001567983 */ /* 0x0011680000300800 */
[----:B------:R0:W-:Y:S04]  /*187b0*/  STS.U16 [R3+UR76+0x3b80], R89 ;  /* 0x003b805903007988 */ /* 0x0001e8000800044c */
[----:B------:R0:W-:Y:S04]  /*187c0*/  STS.U16 [R3+UR76+0xbb80], R90 ;  /* 0x00bb805a03007988 */ /* 0x0001e8000800044c */
[----:B------:R0:W5:Y:S04]  /*187d0*/  LDL.LU R87, [R1+0x206c] ;  /* 0x00206c0001577983 */ /* 0x0001680000300800 */
[----:B-1----:R1:W5:Y:S04]  /*187e0*/  LDL.LU R88, [R1+0x2068] ;  /* 0x0020680001587983 */ /* 0x0023680000300800 */
[----:B0-----:R1:W5:Y:S04]  /*187f0*/  LDL.LU R89, [R1+0x2064] ;  /* 0x0020640001597983 */ /* 0x0013680000300800 */
[----:B------:R1:W5:Y:S04]  /*18800*/  LDL.LU R90, [R1+0x2060] ;  /* 0x00206000015a7983 */ /* 0x0003680000300800 */
[----:B--2---:R0:W-:Y:S04]  /*18810*/  STS.U16 [R3+UR76+0x13b80], R12 ;  /* 0x013b800c03007988 */ /* 0x0041e8000800044c */
[----:B---3--:R2:W-:Y:S04]  /*18820*/  STS.U16 [R3+UR76+0x1bb80], R13 ;  /* 0x01bb800d03007988 */ /* 0x0085e8000800044c */
[----:B0-----:R1:W5:Y:S04]  /*18830*/  LDL.LU R12, [R1+0x205c] ;  /* 0x00205c00010c7983 */ /* 0x0013680000300800 */
[----:B--2---:R1:W5:Y:S04]  /*18840*/  LDL.LU R13, [R1+0x2058] ;  /* 0x00205800010d7983 */ /* 0x0043680000300800 */
[----:B----4-:R0:W-:Y:S04]  /*18850*/  STS.U16 [R3+UR76+0x3f80], R14 ;  /* 0x003f800e03007988 */ /* 0x0101e8000800044c */
[----:B------:R-:W-:Y:S04]  /*18860*/  STS.U16 [R3+UR76+0xbf80], R15 ;  /* 0x00bf800f03007988 */ /* 0x000fe8000800044c */
[----:B------:R-:W-:Y:S04]  /*18870*/  STS.U16 [R3+UR76+0x13f80], R16 ;  /* 0x013f801003007988 */ /* 0x000fe8000800044c */
[----:B------:R2:W-:Y:S04]  /*18880*/  STS.U16 [R3+UR76+0x1bf80], R17 ;  /* 0x01bf801103007988 */ /* 0x0005e8000800044c */
[----:B------:R-:W-:Y:S04]  /*18890*/  STS.U16 [R2+UR76+0x40000], R18 ;  /* 0x0400001202007988 */ /* 0x000fe8000800044c */
[----:B0-----:R1:W5:Y:S01]  /*188a0*/  LDL.LU R14, [R1+0x2054] ;  /* 0x00205400010e7983 */ /* 0x0013620000300800 */
[----:B--2---:R-:W-:-:S03]  /*188b0*/  LOP3.LUT R3, R2, 0x10, RZ, 0x3c, !PT ;  /* 0x0000001002037812 */ /* 0x004fc600078e3cff */
        /* <DEDUP_REMOVED lines=12> */
[----:B------:R-:W-:Y:S01]  /*18980*/  STS.U16 [R3+UR76+0x41480], R30 ;  /* 0x0414801e03007988 */ /* 0x000fe2000800044c */
[----:B0-----:R-:W-:-:S03]  /*18990*/  LOP3.LUT R40, R2, 0x20, RZ, 0x3c, !PT ;  /* 0x0000002002287812 */ /* 0x001fc600078e3cff */
[----:B------:R-:W-:Y:S04]  /*189a0*/  STS.U16 [R3+UR76+0x41880], R31 ;  /* 0x0418801f03007988 */ /* 0x000fe8000800044c */
[----:B------:R0:W-:Y:S04]  /*189b0*/  STS.U16 [R3+UR76+0x41c80], R32 ;  /* 0x041c802003007988 */ /* 0x0001e8000800044c */
[----:B------:R-:W-:Y:S04]  /*189c0*/  STS.U16 [R40+UR76+0x40100], R33 ;  /* 0x0401002128007988 */ /* 0x000fe8000800044c */
[----:B------:R-:W-:Y:S01]  /*189d0*/  STS.U16 [R40+UR76+0x40500], R34 ;  /* 0x0405002228007988 */ /* 0x000fe2000800044c */
[----:B0-----:R-:W-:-:S03]  /*189e0*/  LOP3.LUT R3, R2, 0x30, RZ, 0x3c, !PT ;  /* 0x0000003002037812 */ /* 0x001fc600078e3cff */
[----:B------:R-:W-:Y:S04]  /*189f0*/  STS.U16 [R40+UR76+0x40900], R35 ;  /* 0x0409002328007988 */ /* 0x000fe8000800044c */
[----:B------:R-:W-:Y:S04]  /*18a00*/  STS.U16 [R40+UR76+0x40d00], R36 ;  /* 0x040d002428007988 */ /* 0x000fe8000800044c */
[----:B------:R-:W-:Y:S04]  /*18a10*/  STS.U16 [R40+UR76+0x41100], R37 ;  /* 0x0411002528007988 */ /* 0x000fe8000800044c */
[----:B------:R-:W-:Y:S04]  /*18a20*/  STS.U16 [R40+UR76+0x41500], R38 ;  /* 0x0415002628007988 */ /* 0x000fe8000800044c */
[----:B------:R-:W-:Y:S04]  /*18a30*/  STS.U16 [R40+UR76+0x41900], R39 ;  /* 0x0419002728007988 */ /* 0x000fe8000800044c */
[----:B------:R-:W-:Y:S04]  /*18a40*/  STS.U16 [R40+UR76+0x41d00], R41 ;  /* 0x041d002928007988 */ /* 0x000fe8000800044c */
[----:B------:R-:W-:Y:S04]  /*18a50*/  STS.U16 [R3+UR76+0x40180], R42 ;  /* 0x0401802a03007988 */ /* 0x000fe8000800044c */
[----:B------:R1:W5:Y:S04]  /*18a60*/  LDL.LU R15, [R1+0x2050] ;  /* 0x00205000010f7983 */ /* 0x0003680000300800 */
[----:B------:R-:W-:Y:S04]  /*18a70*/  STS.U16 [R3+UR76+0x40580], R43 ;  /* 0x0405802b03007988 */ /* 0x000fe8000800044c */
[----:B------:R1:W5:Y:S04]  /*18a80*/  LDL.LU R16, [R1+0x204c] ;  /* 0x00204c0001107983 */ /* 0x0003680000300800 */
[----:B------:R-:W-:Y:S04]  /*18a90*/  STS.U16 [R3+UR76+0x40980], R44 ;  /* 0x0409802c03007988 */ /* 0x000fe8000800044c */
[----:B------:R1:W5:Y:S04]  /*18aa0*/  LDL.LU R17, [R1+0x2048] ;  /* 0x0020480001117983 */ /* 0x0003680000300800 */
[----:B------:R0:W-:Y:S04]  /*18ab0*/  STS.U16 [R3+UR76+0x40d80], R56 ;  /* 0x040d803803007988 */ /* 0x0001e8000800044c */
[----:B------:R1:W5:Y:S04]  /*18ac0*/  LDL.LU R18, [R1+0x2044] ;  /* 0x0020440001127983 */ /* 0x0003680000300800 */
[----:B------:R1:W5:Y:S01]  /*18ad0*/  LDL.LU R19, [R1+0x2040] ;  /* 0x0020400001137983 */ /* 0x0003620000300800 */
[----:B0-----:R-:W-:-:S03]  /*18ae0*/  LOP3.LUT R56, R2, 0x40, RZ, 0x3c, !PT ;  /* 0x0000004002387812 */ /* 0x001fc600078e3cff */
        /* <DEDUP_REMOVED lines=8> */
[----:B------:R-:W-:Y:S01]  /*18b70*/  STS.U16 [R56+UR76+0x40200], R49 ;  /* 0x0402003138007988 */ /* 0x000fe2000800044c */
[----:B0-----:R-:W-:-:S03]  /*18b80*/  LOP3.LUT R3, R2, 0x50, RZ, 0x3c, !PT ;  /* 0x0000005002037812 */ /* 0x001fc600078e3cff */
[----:B------:R1:W5:Y:S04]  /*18b90*/  LDL.LU R24, [R1+0x202c] ;  /* 0x00202c0001187983 */ /* 0x0003680000300800 */
[----:B------:R-:W-:Y:S04]  /*18ba0*/  STS.U16 [R56+UR76+0x40600], R50 ;  /* 0x0406003238007988 */ /* 0x000fe8000800044c */
        /* <DEDUP_REMOVED lines=62> */
[----:B------:R-:W-:Y:S01]  /*18f90*/  STS.U16 [R81+UR76+0x41780], R80 ;  /* 0x0417805051007988 */ /* 0x000fe2000800044c */
[----:B------:R-:W-:-:S03]  /*18fa0*/  SHF.R.S32.HI R3, RZ, 0x1f, R69 ;  /* 0x0000001fff037819 */ /* 0x000fc60000011445 */
[----:B------:R1:W5:Y:S04]  /*18fb0*/  LDL.LU R57, [R1+0x1fa8] ;  /* 0x001fa80001397983 */ /* 0x0003680000300800 */
[----:B------:R0:W-:Y:S04]  /*18fc0*/  STS.U16 [R81+UR76+0x41b80], R92 ;  /* 0x041b805c51007988 */ /* 0x0001e8000800044c */
[----:B------:R1:W5:Y:S04]  /*18fd0*/  LDL.LU R58, [R1+0x1fa4] ;  /* 0x001fa400013a7983 */ /* 0x0003680000300800 */
[----:B------:R1:W5:Y:S01]  /*18fe0*/  LDL.LU R59, [R1+0x1fa0] ;  /* 0x001fa000013b7983 */ /* 0x0003620000300800 */
[----:B0-----:R-:W0:Y:S03]  /*18ff0*/  LDC R92, c[0x0][0x3a0] ;  /* 0x0000e800ff5c7b82 */ /* 0x001e260000000800 */
[----:B------:R1:W5:Y:S01]  /*19000*/  LDL.LU R60, [R1+0x1f9c] ;  /* 0x001f9c00013c7983 */ /* 0x0003620000300800 */
[----:B------:R-:W-:-:S03]  /*19010*/  LEA.HI R3, R3, R69, RZ, 0x7 ;  /* 0x0000004503037211 */ /* 0x000fc600078f38ff */
[----:B------:R1:W5:Y:S04]  /*19020*/  LDL.LU R61, [R1+0x1f98] ;  /* 0x001f9800013d7983 */ /* 0x0003680000300800 */
[----:B------:R1:W5:Y:S04]  /*19030*/  LDL.LU R62, [R1+0x1f94] ;  /* 0x001f9400013e7983 */ /* 0x0003680000300800 */
[----:B------:R1:W5:Y:S04]  /*19040*/  LDL.LU R63, [R1+0x1f90] ;  /* 0x001f9000013f7983 */ /* 0x0003680000300800 */
[----:B------:R1:W5:Y:S01]  /*19050*/  LDL.LU R64, [R1+0x1f8c] ;  /* 0x001f8c0001407983 */ /* 0x0003620000300800 */
[----:B------:R-:W-:-:S03]  /*19060*/  SHF.R.S32.HI R3, RZ, 0x7, R3 ;  /* 0x00000007ff037819 */ /* 0x000fc60000011403 */
[----:B------:R1:W5:Y:S04]  /*19070*/  LDL.LU R65, [R1+0x1f88] ;  /* 0x001f880001417983 */ /* 0x0003680000300800 */
[----:B------:R1:W5:Y:S04]  /*19080*/  LDL.LU R66, [R1+0x1f84] ;  /* 0x001f840001427983 */ /* 0x0003680000300800 */
[----:B------:R1:W5:Y:S04]  /*19090*/  LDL.LU R67, [R1+0x1f80] ;  /* 0x001f800001437983 */ /* 0x0003680000300800 */
[----:B------:R1:W5:Y:S01]  /*190a0*/  LDL.LU R68, [R1+0x1f7c] ;  /* 0x001f7c0001447983 */ /* 0x0003620000300800 */
[----:B------:R-:W-:-:S03]  /*190b0*/  VIMNMX R3, PT, PT, R3, 0x1, !PT ;  /* 0x0000000103037848 */ /* 0x000fc60007fe0100 */
[----:B------:R1:W5:Y:S04]  /*190c0*/  LDL.LU R69, [R1+0x1f78] ;  /* 0x001f780001457983 */ /* 0x0003680000300800 */
[----:B------:R1:W5:Y:S04]  /*190d0*/  LDL.LU R70, [R1+0x1f74] ;  /* 0x001f740001467983 */ /* 0x0003680000300800 */
[----:B------:R1:W5:Y:S04]  /*190e0*/  LDL.LU R71, [R1+0x1f70] ;  /* 0x001f700001477983 */ /* 0x0003680000300800 */
[----:B------:R1:W5:Y:S04]  /*190f0*/  LDL.LU R72, [R1+0x1f6c] ;  /* 0x001f6c0001487983 */ /* 0x0003680000300800 */
[----:B------:R1:W5:Y:S01]  /*19100*/  LDL.LU R73, [R1+0x1f68] ;  /* 0x001f680001497983 */ /* 0x0003620000300800 */
[----:B------:R-:W-:-:S03]  /*19110*/  VIADD R3, R3, 0xffffffff ;  /* 0xffffffff03037836 */ /* 0x000fc60000000000 */
[----:B------:R1:W5:Y:S04]  /*19120*/  LDL.LU R74, [R1+0x1f64] ;  /* 0x001f6400014a7983 */ /* 0x0003680000300800 */
[----:B------:R1:W5:Y:S01]  /*19130*/  LDL.LU R75, [R1+0x1f60] ;  /* 0x001f6000014b7983 */ /* 0x0003620000300800 */
[----:B------:R2:W-:Y:S06]  /*19140*/  MEMBAR.ALL.CTA ;  /* 0x0000000000007992 */ /* 0x0005ec0000008000 */
[----:B--2---:R-:W2:Y:S04]  /*19150*/  FENCE.VIEW.ASYNC.S ;  /* 0x00000000000073c6 */ /* 0x004ea80000000000 */
[----:B------:R1:W5:Y:S04]  /*19160*/  LDL.LU R76, [R1+0x1f5c] ;  /* 0x001f5c00014c7983 */ /* 0x0003680000300800 */
[----:B------:R1:W5:Y:S04]  /*19170*/  LDL.LU R77, [R1+0x1f58] ;  /* 0x001f5800014d7983 */ /* 0x0003680000300800 */
[----:B------:R1:W5:Y:S01]  /*19180*/  LDL.LU R78, [R1+0x1f54] ;  /* 0x001f5400014e7983 */ /* 0x0003620000300800 */
[----:B0-----:R-:W-:-:S03]  /*19190*/  VIADD R92, R92, 0x7f ;  /* 0x0000007f5c5c7836 */ /* 0x001fc60000000000 */
[----:B------:R1:W5:Y:S04]  /*191a0*/  LDL.LU R79, [R1+0x1f50] ;  /* 0x001f5000014f7983 */ /* 0x0003680000300800 */
[----:B------:R1:W5:Y:S04]  /*191b0*/  LDL.LU R80, [R1+0x1f4c] ;  /* 0x001f4c0001507983 */ /* 0x0003680000300800 */
[----:B------:R1:W5:Y:S04]  /*191c0*/  LDL.LU R81, [R1+0x1f48] ;  /* 0x001f480001517983 */ /* 0x0003680000300800 */
[----:B------:R1:W-:Y:S01]  /*191d0*/  STL [R1+0x1f24], R3 ;  /* 0x001f240301007387 */ /* 0x0003e20000100800 */
[----:B--2---:R-:W-:Y:S01]  /*191e0*/  BAR.SYNC.DEFER_BLOCKING 0x0 ;  /* 0x0000000000007b1d */ /* 0x004fe20000010000 */
[----:B------:R-:W-:-:S02]  /*191f0*/  ISETP.LT.OR P2, PT, R92, 0x80, P0 ;  /* 0x000000805c00780c */ /* 0x000fc40000741670 */
[----:B------:R-:W-:-:S11]  /*19200*/  ISETP.NE.U32.AND P1, PT, R3, RZ, PT ;  /* 0x000000ff0300720c */ /* 0x000fd60003f25070 */
[----:B-1----:R-:W-:Y:S05]  /*19210*/  @P2 BRA `(.L_x_6) ;  /* 0x0000000800b82947 */ /* 0x002fea0003800000 */
[----:B-----5:R-:W-:Y:S04]  /*19220*/  STL.64 [R1+0x1f58], R6 ;  /* 0x001f580601007387 */ /* 0x020fe80000100a00 */
[----:B------:R0:W-:Y:S04]  /*19230*/  STL.64 [R1+0x1f50], R4 ;  /* 0x001f500401007387 */ /* 0x0001e80000100a00 */
[----:B0-----:R-:W2:Y:S04]  /*19240*/  LDL.LU.64 R4, [R1+0xed0] ;  /* 0x000ed00001047983 */ /* 0x001ea80000300a00 */
[----:B------:R0:W-:Y:S04]  /*19250*/  STL [R1+0x1f48], R0 ;  /* 0x001f480001007387 */ /* 0x0001e80000100800 */
[----:B0-----:R-:W3:Y:S01]  /*19260*/  LDL.LU R0, [R1+0x14a4] ;  /* 0x0014a40001007983 */ /* 0x001ee20000300800 */
[----:B------:R-:W-:Y:S01]  /*19270*/  IMAD.U32 R3, RZ, RZ, UR76 ;  /* 0x0000004cff037e24 */ /* 0x000fe2000f8e00ff */
[----:B------:R-:W-:-:S04]  /*19280*/  ELECT P2, URZ, PT ;  /* 0x0000000000ff782f */ /* 0x000fc80003840000 */
[----:B------:R-:W-:-:S04]  /*19290*/  SHF.R.U32.HI R3, RZ, 0x4, R3 ;  /* 0x00000004ff037819 */ /* 0x000fc80000011603 */
[----:B------:R-:W-:-:S04]  /*192a0*/  SGXT.U32 R3, R3, 0xe ;  /* 0x0000000e0303781a */ /* 0x000fc80000000000 */
[----:B------:R-:W-:Y:S01]  /*192b0*/  LOP3.LUT R92, R3, 0x4000000, RZ, 0xfc, !PT ;  /* 0x04000000035c7812 */ /* 0x000fe200078efcff */
[----:B------:R-:W-:-:S03]  /*192c0*/  @P2 IMAD.MOV.U32 R7, RZ, RZ, 0x40004040 ;  /* 0x40004040ff072424 */ /* 0x000fc600078e00ff */
[----:B------:R-:W-:Y:S02]  /*192d0*/  R2UR UR12, R92 ;  /* 0x000000005c0c72ca */ /* 0x000fe400000e0000 */
[----:B------:R-:W-:-:S11]  /*192e0*/  @P2 R2UR UR73, R7 ;  /* 0x00000000074922ca */ /* 0x000fd600000e0000 */
[----:B------:R-:W-:-:S05]  /*192f0*/  IMAD.U32 R6, RZ, RZ, UR12 ;  /* 0x0000000cff067e24 */ /* 0x000fca000f8e00ff */
[----:B------:R-:W-:Y:S02]  /*19300*/  @P2 R2UR UR72, R6 ;  /* 0x00000000064822ca */ /* 0x000fe400000e0000 */
[----:B------:R0:W5:Y:S01]  /*19310*/  LDL.LU.64 R6, [R1+0x1f58] ;  /* 0x001f580001067983 */ /* 0x0001620000300a00 */
[----:B------:R-:W-:Y:S01]  /*19320*/  UMOV UR56, 0x0 ;  /* 0x0000000000387882 */ /* 0x000fe20000000000 */
        /* <DEDUP_REMOVED lines=8> */
[----:B------:R-:W-:Y:S01]  /*193b0*/  UIADD3 UR18, UPT, UPT, UR5, 0x40, URZ ;  /* 0x0000004005127890 */ /* 0x000fe2000fffe0ff */
[----:B------:R-:W-:Y:S01]  /*193c0*/  UMOV UR48, 0x0 ;  /* 0x0000000000307882 */ /* 0x000fe20000000000 */
[----:B--2---:R-:W-:-:S02]  /*193d0*/  IMAD.MOV.U32 R5, RZ, RZ, RZ ;  /* 0x000000ffff057224 */ /* 0x004fc400078e00ff */
[----:B---3--:R-:W-:-:S03]  /*193e0*/  VIADD R92, R0, 0x40000 ;  /* 0x00040000005c7836 */ /* 0x008fc60000000000 */
[----:B------:R-:W-:Y:S02]  /*193f0*/  @P2 MOV R0, R4 ;  /* 0x0000000400002202 */ /* 0x000fe40000000f00 */
[----:B------:R0:W5:Y:S02]  /*19400*/  LDL.LU.64 R4, [R1+0x1f50] ;  /* 0x001f500001047983 */ /* 0x0001640000300a00 */
[----:B------:R-:W-:Y:S02]  /*19410*/  @P2 R2UR UR12, R0 ;  /* 0x00000000000c22ca */ /* 0x000fe400000e0000 */
[----:B------:R0:W5:Y:S01]  /*19420*/  LDL.LU R0, [R1+0x1f48] ;  /* 0x001f480001007983 */ /* 0x0001620000300800 */
[----:B------:R-:W-:-:S04]  /*19430*/  SHF.R.U32.HI R92, RZ, 0x4, R92 ;  /* 0x00000004ff5c7819 */ /* 0x000fc8000001165c */
[----:B------:R-:W-:Y:S02]  /*19440*/  SGXT.U32 R92, R92, 0xe ;  /* 0x0000000e5c5c781a */ /* 0x000fe40000000000 */
[----:B------:R-:W-:Y:S02]  /*19450*/  IADD3 R3, P2, PT, R3, 0x4000080, RZ ;  /* 0x0400008003037810 */ /* 0x000fe40007f5e0ff */
[C---:B------:R-:W-:Y:S02]  /*19460*/  R2UR UR54, R92.reuse ;  /* 0x000000005c3672ca */ /* 0x040fe400000e0000 */
[----:B------:R-:W-:Y:S02]  /*19470*/  IADD3 R92, P4, PT, R92, 0x2, RZ ;  /* 0x000000025c5c7810 */ /* 0x000fe40007f9e0ff */
[----:B------:R-:W-:Y:S01]  /*19480*/  R2UR UR58, R3 ;  /* 0x00000000033a72ca */ /* 0x000fe200000e0000 */
[----:B------:R-:W-:Y:S01]  /*19490*/  IMAD.MOV.U32 R3, RZ, RZ, RZ ;  /* 0x000000ffff037224 */ /* 0x000fe200078e00ff */
[----:B------:R-:W-:Y:S01]  /*194a0*/  R2UR UR50, R92 ;  /* 0x000000005c3272ca */ /* 0x000fe200000e0000 */
[----:B------:R-:W-:-:S03]  /*194b0*/  IMAD.MOV.U32 R92, RZ, RZ, RZ ;  /* 0x000000ffff5c7224 */ /* 0x000fc600078e00ff */
[----:B------:R-:W-:Y:S02]  /*194c0*/  IADD3.X R3, PT, PT, R3, 0x40004040, RZ, P4, !PT ;  /* 0x4000404003037810 */ /* 0x000fe400027fe4ff */
[----:B------:R-:W-:Y:S01]  /*194d0*/  IADD3.X R92, PT, PT, R92, 0x40004040, RZ, P2, !PT ;  /* 0x400040405c5c7810 */ /* 0x000fe200017fe4ff */
[----:B------:R1:W-:Y:S01]  /*194e0*/  UTCHMMA gdesc[UR72], gdesc[UR54], tmem[UR5], tmem[UR56], idesc[UR57], !UPT ;  /* 0x00ff3836480075ea */ /* 0x0003e2000f800005 */
[----:B------:R-:W-:Y:S02]  /*194f0*/  R2UR UR51, R3 ;  /* 0x00000000033372ca */ /* 0x000fe400000e0000 */
[----:B------:R-:W-:-:S11]  /*19500*/  R2UR UR59, R92 ;  /* 0x000000005c3b72ca */ /* 0x000fd600000e0000 */
[----:B------:R-:W-:Y:S02]  /*19510*/  UIADD3.64 UR46, UPT, UPT, UR50, 0x2, URZ ;  /* 0x00000002322e7897 */ /* 0x000fe4000fffe0ff */
[----:B------:R-:W-:Y:S02]  /*19520*/  UIADD3.64 UR70, UPT, UPT, UR58, 0x80, URZ ;  /* 0x000000803a467897 */ /* 0x000fe4000fffe0ff */
[----:B------:R2:W-:Y:S01]  /*19530*/  UTCHMMA gdesc[UR58], gdesc[UR50], tmem[UR5], tmem[UR34], idesc[UR35], UPT ;  /* 0x00ff22323a0075ea */ /* 0x0005e2000b800005 */
[----:B------:R-:W-:Y:S02]  /*19540*/  UIADD3.64 UR42, UPT, UPT, UR50, 0x4, URZ ;  /* 0x00000004322a7897 */ /* 0x000fe4000fffe0ff */
[----:B------:R-:W-:Y:S02]  /*19550*/  UIADD3.64 UR66, UPT, UPT, UR58, 0x100, URZ ;  /* 0x000001003a427897 */ /* 0x000fe4000fffe0ff */
[----:B------:R-:W-:Y:S02]  /*19560*/  UIADD3.64 UR38, UPT, UPT, UR50, 0x1fe, URZ ;  /* 0x000001fe32267897 */ /* 0x000fe4000fffe0ff */
[----:B------:R-:W-:Y:S01]  /*19570*/  UIADD3.64 UR64, UPT, UPT, UR58, 0x180, URZ ;  /* 0x000001803a407897 */ /* 0x000fe2000fffe0ff */
[----:B------:R-:W-:Y:S01]  /*19580*/  UTCHMMA gdesc[UR70], gdesc[UR46], tmem[UR5], tmem[UR68], idesc[UR69], UPT ;  /* 0x00ff442e460075ea */ /* 0x000fe2000b800005 */
[----:B------:R-:W-:-:S02]  /*19590*/  UIADD3.64 UR32, UPT, UPT, UR50, 0x200, URZ ;  /* 0x0000020032207897 */ /* 0x000fc4000fffe0ff */
[----:B------:R-:W-:Y:S01]  /*195a0*/  UIADD3.64 UR62, UPT, UPT, UR58, 0x200, URZ ;  /* 0x000002003a3e7897 */ /* 0x000fe2000fffe0ff */
[----:B------:R3:W-:Y:S01]  /*195b0*/  UTCHMMA gdesc[UR66], gdesc[UR42], tmem[UR5], tmem[UR30], idesc[UR31], UPT ;  /* 0x00ff1e2a420075ea */ /* 0x0007e2000b800005 */
[----:B------:R-:W-:Y:S02]  /*195c0*/  UIADD3.64 UR26, UPT, UPT, UR50, 0x202, URZ ;  /* 0x00000202321a7897 */ /* 0x000fe4000fffe0ff */
[----:B------:R-:W-:Y:S02]  /*195d0*/  UIADD3.64 UR60, UPT, UPT, UR58, 0x280, URZ ;  /* 0x000002803a3c7897 */ /* 0x000fe4000fffe0ff */
[----:B------:R-:W-:Y:S02]  /*195e0*/  UIADD3.64 UR20, UPT, UPT, UR50, 0x204, URZ ;  /* 0x0000020432147897 */ /* 0x000fe4000fffe0ff */
[----:B-1----:R-:W-:Y:S02]  /*195f0*/  UIADD3.64 UR56, UPT, UPT, UR58, 0x300, URZ ;  /* 0x000003003a387897 */ /* 0x002fe4000fffe0ff */
[----:B--2---:R-:W-:Y:S01]  /*19600*/  UIADD3.64 UR34, UPT, UPT, UR58, 0x780, URZ ;  /* 0x000007803a227897 */ /* 0x004fe2000fffe0ff */
[----:B------:R-:W-:Y:S01]  /*19610*/  UMOV UR49, 0x8108490 ;  /* 0x0810849000317882 */ /* 0x000fe20000000000 */
[----:B------:R-:W-:-:S02]  /*19620*/  UIADD3 UR17, UPT, UPT, UR5, 0x40, URZ ;  /* 0x0000004005117890 */ /* 0x000fc4000fffe0ff */
[----:B------:R1:W-:Y:S01]  /*19630*/  UTCHMMA gdesc[UR64], gdesc[UR38], tmem[UR5], tmem[UR48], idesc[UR49], UPT ;  /* 0x00ff3026400075ea */ /* 0x0003e2000b800005 */
[----:B---3--:R-:W-:Y:S01]  /*19640*/  UIADD3.64 UR30, UPT, UPT, UR58, 0x800, URZ ;  /* 0x000008003a1e7897 */ /* 0x008fe2000fffe0ff */
[----:B------:R-:W-:Y:S01]  /*19650*/  UMOV UR44, 0x0 ;  /* 0x00000000002c7882 */ /* 0x000fe20000000000 */
[----:B------:R-:W-:Y:S01]  /*19660*/  UMOV UR45, 0x8108490 ;  /* 0x08108490002d7882 */ /* 0x000fe20000000000 */
[----:B------:R-:W-:Y:S02]  /*19670*/  UIADD3 UR16, UPT, UPT, UR5, 0x40, URZ ;  /* 0x0000004005107890 */ /* 0x000fe4000fffe0ff */
[----:B------:R2:W-:Y:S01]  /*19680*/  UTCHMMA gdesc[UR62], gdesc[UR32], tmem[UR5], tmem[UR44], idesc[UR45], UPT ;  /* 0x00ff2c203e0075ea */ /* 0x0005e2000b800005 */
[----:B------:R-:W-:Y:S01]  /*19690*/  UMOV UR36, 0x0 ;  /* 0x0000000000247882 */ /* 0x000fe20000000000 */
[----:B------:R-:W-:Y:S01]  /*196a0*/  UMOV UR37, 0x8108490 ;  /* 0x0810849000257882 */ /* 0x000fe20000000000 */
[----:B------:R-:W-:Y:S02]  /*196b0*/  UIADD3 UR15, UPT, UPT, UR5, 0x40, URZ ;  /* 0x00000040050f7890 */ /* 0x000fe4000fffe0ff */
[----:B------:R3:W-:Y:S01]  /*196c0*/  UTCHMMA gdesc[UR60], gdesc[UR26], tmem[UR5], tmem[UR36], idesc[UR37], UPT ;  /* 0x00ff241a3c0075ea */ /* 0x0007e2000b800005 */
[----:B-1----:R-:W-:Y:S01]  /*196d0*/  UIADD3.64 UR48, UPT, UPT, UR58, 0x880, URZ ;  /* 0x000008803a307897 */ /* 0x002fe2000fffe0ff */
[----:B------:R-:W-:Y:S01]  /*196e0*/  UMOV UR52, 0x0 ;  /* 0x0000000000347882 */ /* 0x000fe20000000000 */
[----:B------:R-:W-:Y:S01]  /*196f0*/  UMOV UR53, 0x8108490 ;  /* 0x0810849000357882 */ /* 0x000fe20000000000 */
[----:B--2---:R-:W-:Y:S01]  /*19700*/  UIADD3.64 UR44, UPT, UPT, UR58, 0x900, URZ ;  /* 0x000009003a2c7897 */ /* 0x004fe2000fffe0ff */
[----:B------:R-:W-:Y:S01]  /*19710*/  UTCHMMA gdesc[UR56], gdesc[UR20], tmem[UR5], tmem[UR52], idesc[UR53], UPT ;  /* 0x00ff3414380075ea */ /* 0x000fe2000b800005 */
[----:B------:R-:W-:Y:S01]  /*19720*/  UMOV UR74, 0x0 ;  /* 0x00000000004a7882 */ /* 0x000fe20000000000 */
[----:B------:R-:W-:Y:S01]  /*19730*/  UMOV UR75, 0x8108490 ;  /* 0x08108490004b7882 */ /* 0x000fe20000000000 */
[----:B------:R-:W-:Y:S01]  /*19740*/  UIADD3 UR14, UPT, UPT, UR5, 0x40, URZ ;  /* 0x00000040050e7890 */ /* 0x000fe2000fffe0ff */
[----:B------:R1:W-:Y:S01]  /*19750*/  UTCHMMA gdesc[UR34], gdesc[UR54], tmem[UR18], tmem[UR74], idesc[UR75], !UPT ;  /* 0x00ff4a36220075ea */ /* 0x0003e2000f800012 */
[----:B------:R-:W-:Y:S01]  /*19760*/  UMOV UR72, 0x0 ;  /* 0x0000000000487882 */ /* 0x000fe20000000000 */
[----:B------:R-:W-:Y:S01]  /*19770*/  UMOV UR73, 0x8108490 ;  /* 0x0810849000497882 */ /* 0x000fe20000000000 */
[----:B---3--:R-:W-:Y:S01]  /*19780*/  UIADD3.64 UR36, UPT, UPT, UR58, 0x980, URZ ;  /* 0x000009803a247897 */ /* 0x008fe2000fffe0ff */
[----:B------:R2:W-:Y:S01]  /*19790*/  UTCHMMA gdesc[UR30], gdesc[UR50], tmem[UR17], tmem[UR72], idesc[UR73], UPT ;  /* 0x00ff48321e0075ea */ /* 0x0005e2000b800011 */
[----:B------:R-:W-:Y:S01]  /*197a0*/  UIADD3 UR19, UPT, UPT, UR5, 0x40, URZ ;  /* 0x0000004005137890 */ /* 0x000fe2000fffe0ff */
[----:B------:R3:W-:Y:S01]  /*197b0*/  UTCHMMA gdesc[UR48], gdesc[UR46], tmem[UR16], tmem[UR72], idesc[UR73], UPT ;  /* 0x00ff482e300075ea */ /* 0x0007e2000b800010 */
[----:B------:R-:W-:Y:S01]  /*197c0*/  UIADD3 UR28, UPT, UPT, UR5, 0x40, URZ ;  /* 0x00000040051c7890 */ /* 0x000fe2000fffe0ff */
[----:B------:R4:W-:Y:S01]  /*197d0*/  UTCHMMA gdesc[UR44], gdesc[UR42], tmem[UR15], tmem[UR72], idesc[UR73], UPT ;  /* 0x00ff482a2c0075ea */ /* 0x0009e2000b80000f */
[----:B-1----:R-:W-:-:S02]  /*197e0*/  UIADD3.64 UR34, UPT, UPT, UR58, 0xa00, URZ ;  /* 0x00000a003a227897 */ /* 0x002fc4000fffe0ff */
[----:B------:R-:W-:Y:S01]  /*197f0*/  UIADD3 UR23, UPT, UPT, UR5, 0x40, URZ ;  /* 0x0000004005177890 */ /* 0x000fe2000fffe0ff */
[----:B------:R1:W-:Y:S01]  /*19800*/  UTCHMMA gdesc[UR36], gdesc[UR38], tmem[UR14], tmem[UR72], idesc[UR73], UPT ;  /* 0x00ff4826240075ea */ /* 0x0003e2000b80000e */
[----:B--2---:R-:W-:Y:S02]  /*19810*/  UIADD3.64 UR30, UPT, UPT, UR58, 0xa80, URZ ;  /* 0x00000a803a1e7897 */ /* 0x004fe4000fffe0ff */
[----:B------:R-:W-:Y:S02]  /*19820*/  UIADD3.64 UR52, UPT, UPT, UR58, 0xb00, URZ ;  /* 0x00000b003a347897 */ /* 0x000fe4000fffe0ff */
[----:B------:R-:W-:Y:S01]  /*19830*/  UIADD3 UR22, UPT, UPT, UR5, 0x80, URZ ;  /* 0x0000008005167890 */ /* 0x000fe2000fffe0ff */
[----:B------:R-:W-:Y:S01]  /*19840*/  UTCHMMA gdesc[UR34], gdesc[UR32], tmem[UR19], tmem[UR72], idesc[UR73], UPT ;  /* 0x00ff4820220075ea */ /* 0x000fe2000b800013 */
[----:B---3--:R-:W-:Y:S02]  /*19850*/  UIADD3.64 UR48, UPT, UPT, UR58, 0xf80, URZ ;  /* 0x00000f803a307897 */ /* 0x008fe4000fffe0ff */
[----:B------:R-:W-:Y:S01]  /*19860*/  UIADD3 UR40, UPT, UPT, UR5, 0x80, URZ ;  /* 0x0000008005287890 */ /* 0x000fe2000fffe0ff */
[----:B------:R2:W-:Y:S01]  /*19870*/  UTCHMMA gdesc[UR30], gdesc[UR26], tmem[UR28], tmem[UR72], idesc[UR73], UPT ;  /* 0x00ff481a1e0075ea */ /* 0x0005e2000b80001c */
[----:B----4-:R-:W-:Y:S01]  /*19880*/  UIADD3.64 UR44, UPT, UPT, UR58, 0x1000, URZ ;  /* 0x000010003a2c7897 */ /* 0x010fe2000fffe0ff */
[----:B------:R-:W-:Y:S01]  /*19890*/  UTCHMMA gdesc[UR52], gdesc[UR20], tmem[UR23], tmem[UR72], idesc[UR73], UPT ;  /* 0x00ff4814340075ea */ /* 0x000fe2000b800017 */
[----:B------:R-:W-:-:S02]  /*198a0*/  UIADD3 UR25, UPT, UPT, UR5, 0x80, URZ ;  /* 0x0000008005197890 */ /* 0x000fc4000fffe0ff */
[----:B-1----:R-:W-:Y:S01]  /*198b0*/  UIADD3.64 UR36, UPT, UPT, UR58, 0x1080, URZ ;  /* 0x000010803a247897 */ /* 0x002fe2000fffe0ff */
[----:B------:R-:W-:Y:S01]  /*198c0*/  UTCHMMA gdesc[UR48], gdesc[UR54], tmem[UR22], tmem[UR68], idesc[UR69], !UPT ;  /* 0x00ff4436300075ea */ /* 0x000fe2000f800016 */
[----:B------:R-:W-:Y:S02]  /*198d0*/  UIADD3 UR24, UPT, UPT, UR5, 0x80, URZ ;  /* 0x0000008005187890 */ /* 0x000fe4000fffe0ff */
[----:B--2---:R-:W-:Y:S01]  /*198e0*/  UIADD3.64 UR30, UPT, UPT, UR58, 0x1100, URZ ;  /* 0x000011003a1e7897 */ /* 0x004fe2000fffe0ff */
[----:B------:R1:W-:Y:S01]  /*198f0*/  UTCHMMA gdesc[UR44], gdesc[UR50], tmem[UR40], tmem[UR68], idesc[UR69], UPT ;  /* 0x00ff44322c0075ea */ /* 0x0003e2000b800028 */
[----:B------:R-:W-:Y:S01]  /*19900*/  UMOV UR64, 0x0 ;  /* 0x0000000000407882 */ /* 0x000fe20000000000 */
[----:B------:R-:W-:Y:S01]  /*19910*/  UMOV UR65, 0x8108490 ;  /* 0x0810849000417882 */ /* 0x000fe20000000000 */
[----:B------:R-:W-:Y:S01]  /*19920*/  UIADD3 UR67, UPT, UPT, UR5, 0x80, URZ ;  /* 0x0000008005437890 */ /* 0x000fe2000fffe0ff */
[----:B------:R2:W-:Y:S01]  /*19930*/  UTCHMMA gdesc[UR36], gdesc[UR46], tmem[UR25], tmem[UR64], idesc[UR65], UPT ;  /* 0x00ff402e240075ea */ /* 0x0005e2000b800019 */
[----:B------:R-:W-:Y:S01]  /*19940*/  UMOV UR62, 0x0 ;  /* 0x00000000003e7882 */ /* 0x000fe20000000000 */
[----:B------:R-:W-:Y:S01]  /*19950*/  UMOV UR63, 0x8108490 ;  /* 0x08108490003f7882 */ /* 0x000fe20000000000 */
[----:B------:R-:W-:Y:S01]  /*19960*/  UIADD3 UR66, UPT, UPT, UR5, 0x80, URZ ;  /* 0x0000008005427890 */ /* 0x000fe2000fffe0ff */
[----:B------:R3:W-:Y:S01]  /*19970*/  UTCHMMA gdesc[UR30], gdesc[UR42], tmem[UR24], tmem[UR62], idesc[UR63], UPT ;  /* 0x00ff3e2a1e0075ea */ /* 0x0007e2000b800018 */
[----:B-1----:R-:W-:-:S02]  /*19980*/  UIADD3.64 UR68, UPT, UPT, UR58, 0x1180, URZ ;  /* 0x000011803a447897 */ /* 0x002fc4000fffe0ff */
[----:B--2---:R-:W-:Y:S02]  /*19990*/  UIADD3.64 UR64, UPT, UPT, UR58, 0x1200, URZ ;  /* 0x000012003a407897 */ /* 0x004fe4000fffe0ff */
[----:B------:R-:W-:Y:S02]  /*199a0*/  UIADD3 UR61, UPT, UPT, UR5, 0x80, URZ ;  /* 0x00000080053d7890 */ /* 0x000fe4000fffe0ff */
[----:B---3--:R-:W-:Y:S01]  /*199b0*/  UIADD3.64 UR62, UPT, UPT, UR58, 0x1280, URZ ;  /* 0x000012803a3e7897 */ /* 0x008fe2000fffe0ff */
[----:B------:R-:W-:Y:S01]  /*199c0*/  UMOV UR52, 0x0 ;  /* 0x0000000000347882 */ /* 0x000fe20000000000 */
[----:B------:R-:W-:Y:S01]  /*199d0*/  UMOV UR53, 0x8108490 ;  /* 0x0810849000357882 */ /* 0x000fe20000000000 */
[----:B------:R-:W-:Y:S01]  /*199e0*/  UIADD3 UR13, UPT, UPT, UR5, 0x80, URZ ;  /* 0x00000080050d7890 */ /* 0x000fe2000fffe0ff */
[----:B------:R1:W-:Y:S01]  /*199f0*/  UTCHMMA gdesc[UR68], gdesc[UR38], tmem[UR67], tmem[UR52], idesc[UR53], UPT ;  /* 0x00ff3426440075ea */ /* 0x0003e2000b800043 */
[----:B------:R-:W-:Y:S02]  /*19a00*/  UIADD3.64 UR56, UPT, UPT, UR58, 0x1300, URZ ;  /* 0x000013003a387897 */ /* 0x000fe4000fffe0ff */
[----:B------:R-:W-:Y:S01]  /*19a10*/  UIADD3 UR18, UPT, UPT, UR5, 0xc0, URZ ;  /* 0x000000c005127890 */ /* 0x000fe2000fffe0ff */
[----:B------:R-:W-:Y:S01]  /*19a20*/  UMOV UR40, 0x0 ;  /* 0x0000000000287882 */ /* 0x000fe20000000000 */
[----:B------:R-:W-:Y:S01]  /*19a30*/  UMOV UR41, 0x8108490 ;  /* 0x0810849000297882 */ /* 0x000fe20000000000 */
[----:B------:R-:W-:Y:S01]  /*19a40*/  UIADD3 UR17, UPT, UPT, UR5, 0xc0, URZ ;  /* 0x000000c005117890 */ /* 0x000fe2000fffe0ff */
[----:B------:R2:W-:Y:S01]  /*19a50*/  UTCHMMA gdesc[UR64], gdesc[UR32], tmem[UR66], tmem[UR40], idesc[UR41], UPT ;  /* 0x00ff2820400075ea */ /* 0x0005e2000b800042 */
[----:B------:R-:W-:-:S02]  /*19a60*/  UIADD3.64 UR48, UPT, UPT, UR58, 0x1800, URZ ;  /* 0x000018003a307897 */ /* 0x000fc4000fffe0ff */
[----:B-1----:R-:W-:Y:S02]  /*19a70*/  UIADD3.64 UR52, UPT, UPT, UR58, 0x1780, URZ ;  /* 0x000017803a347897 */ /* 0x002fe4000fffe0ff */
[----:B------:R-:W-:Y:S02]  /*19a80*/  UIADD3 UR16, UPT, UPT, UR5, 0xc0, URZ ;  /* 0x000000c005107890 */ /* 0x000fe4000fffe0ff */
[----:B------:R-:W-:Y:S02]  /*19a90*/  UIADD3.64 UR44, UPT, UPT, UR58, 0x1880, URZ ;  /* 0x000018803a2c7897 */ /* 0x000fe4000fffe0ff */
[----:B------:R-:W-:Y:S01]  /*19aa0*/  UIADD3 UR15, UPT, UPT, UR5, 0xc0, URZ ;  /* 0x000000c0050f7890 */ /* 0x000fe2000fffe0ff */
[----:B------:R-:W-:Y:S01]  /*19ab0*/  UMOV UR24, 0x0 ;  /* 0x0000000000187882 */ /* 0x000fe20000000000 */
[----:B------:R-:W-:Y:S01]  /*19ac0*/  UMOV UR25, 0x8108490 ;  /* 0x0810849000197882 */ /* 0x000fe20000000000 */
[----:B--2---:R-:W-:Y:S01]  /*19ad0*/  UIADD3.64 UR40, UPT, UPT, UR58, 0x1900, URZ ;  /* 0x000019003a287897 */ /* 0x004fe2000fffe0ff */
[----:B------:R1:W-:Y:S01]  /*19ae0*/  UTCHMMA gdesc[UR62], gdesc[UR26], tmem[UR61], tmem[UR24], idesc[UR25], UPT ;  /* 0x00ff181a3e0075ea */ /* 0x0003e2000b80003d */
[----:B------:R-:W-:-:S02]  /*19af0*/  UIADD3 UR14, UPT, UPT, UR5, 0xc0, URZ ;  /* 0x000000c0050e7890 */ /* 0x000fc4000fffe0ff */
[----:B------:R-:W-:Y:S02]  /*19b00*/  UIADD3.64 UR36, UPT, UPT, UR58, 0x1980, URZ ;  /* 0x000019803a247897 */ /* 0x000fe4000fffe0ff */
[----:B------:R-:W-:Y:S02]  /*19b10*/  UIADD3 UR19, UPT, UPT, UR5, 0xc0, URZ ;  /* 0x000000c005137890 */ /* 0x000fe4000fffe0ff */
[----:B------:R-:W-:Y:S02]  /*19b20*/  UIADD3.64 UR30, UPT, UPT, UR58, 0x1a00, URZ ;  /* 0x00001a003a1e7897 */ /* 0x000fe4000fffe0ff */
[----:B------:R-:W-:Y:S02]  /*19b30*/  UIADD3 UR60, UPT, UPT, UR5, 0xc0, URZ ;  /* 0x000000c0053c7890 */ /* 0x000fe4000fffe0ff */
[----:B-1----:R-:W-:Y:S01]  /*19b40*/  UIADD3.64 UR24, UPT, UPT, UR58, 0x1a80, URZ ;  /* 0x00001a803a187897 */ /* 0x002fe2000fffe0ff */
[----:B------:R-:W-:Y:S01]  /*19b50*/  UMOV UR62, 0x0 ;  /* 0x00000000003e7882 */ /* 0x000fe20000000000 */
[----:B------:R-:W-:Y:S01]  /*19b60*/  UMOV UR63, 0x8108490 ;  /* 0x08108490003f7882 */ /* 0x000fe20000000000 */
[----:B------:R-:W-:Y:S01]  /*19b70*/  UIADD3 UR70, UPT, UPT, UR5, 0xc0, URZ ;  /* 0x000000c005467890 */ /* 0x000fe2000fffe0ff */
[----:B------:R0:W-:Y:S01]  /*19b80*/  UTCHMMA gdesc[UR56], gdesc[UR20], tmem[UR13], tmem[UR62], idesc[UR63], UPT ;  /* 0x00ff3e14380075ea */ /* 0x0001e2000b80000d */
[----:B------:R-:W-:Y:S01]  /*19b90*/  UIADD3.64 UR58, UPT, UPT, UR58, 0x1b00, URZ ;  /* 0x00001b003a3a7897 */ /* 0x000fe2000fffe0ff */
[----:B------:R-:W-:Y:S01]  /*19ba0*/  UMOV UR64, 0x0 ;  /* 0x0000000000407882 */ /* 0x000fe20000000000 */
[----:B------:R-:W-:Y:S01]  /*19bb0*/  UMOV UR65, 0x8108490 ;  /* 0x0810849000417882 */ /* 0x000fe20000000000 */
[----:B------:R-:W-:Y:S01]  /*19bc0*/  UMOV UR66, 0x0 ;  /* 0x0000000000427882 */ /* 0x000fe20000000000 */
[----:B------:R-:W-:Y:S01]  /*19bd0*/  UMOV UR67, 0x8108490 ;  /* 0x0810849000437882 */ /* 0x000fe20000000000 */
[----:B------:R-:W-:Y:S01]  /*19be0*/  UMOV UR68, 0x0 ;  /* 0x0000000000447882 */ /* 0x000fe20000000000 */
[----:B------:R-:W-:Y:S01]  /*19bf0*/  UMOV UR69, 0x8108490 ;  /* 0x0810849000457882 */ /* 0x000fe20000000000 */
[----:B------:R0:W-:Y:S01]  /*19c00*/  UTCHMMA gdesc[UR52], gdesc[UR54], tmem[UR18], tmem[UR64], idesc[UR65], !UPT ;  /* 0x00ff4036340075ea */ /* 0x0001e2000f800012 */
[----:B------:R0:W-:Y:S01]  /*19c10*/  UTCHMMA gdesc[UR48], gdesc[UR50], tmem[UR17], tmem[UR66], idesc[UR67], UPT ;  /* 0x00ff4232300075ea */ /* 0x0001e2000b800011 */
[----:B------:R0:W-:Y:S01]  /*19c20*/  UTCHMMA gdesc[UR44], gdesc[UR46], tmem[UR16], tmem[UR68], idesc[UR69], UPT ;  /* 0x00ff442e2c0075ea */ /* 0x0001e2000b800010 */
[----:B------:R-:W-:Y:S01]  /*19c30*/  UMOV UR34, 0x0 ;  /* 0x0000000000227882 */ /* 0x000fe20000000000 */
[----:B------:R-:W-:Y:S01]  /*19c40*/  UMOV UR35, 0x8108490 ;  /* 0x0810849000237882 */ /* 0x000fe20000000000 */
[----:B------:R0:W-:Y:S01]  /*19c50*/  UTCHMMA gdesc[UR40], gdesc[UR42], tmem[UR15], tmem[UR74], idesc[UR75], UPT ;  /* 0x00ff4a2a280075ea */ /* 0x0001e2000b80000f */
[----:B------:R-:W-:Y:S01]  /*19c60*/  UMOV UR28, 0x0 ;  /* 0x00000000001c7882 */ /* 0x000fe20000000000 */
[----:B------:R-:W-:Y:S01]  /*19c70*/  UMOV UR29, 0x8108490 ;  /* 0x08108490001d7882 */ /* 0x000fe20000000000 */
[----:B------:R0:W-:Y:S01]  /*19c80*/  UTCHMMA gdesc[UR36], gdesc[UR38], tmem[UR14], tmem[UR72], idesc[UR73], UPT ;  /* 0x00ff4826240075ea */ /* 0x0001e2000b80000e */
[----:B------:R-:W-:Y:S01]  /*19c90*/  UMOV UR22, 0x0 ;  /* 0x0000000000167882 */ /* 0x000fe20000000000 */
[----:B------:R-:W-:Y:S01]  /*19ca0*/  UMOV UR23, 0x8108490 ;  /* 0x0810849000177882 */ /* 0x000fe20000000000 */
[----:B------:R0:W-:Y:S01]  /*19cb0*/  UTCHMMA gdesc[UR30], gdesc[UR32], tmem[UR19], tmem[UR34], idesc[UR35], UPT ;  /* 0x00ff22201e0075ea */ /* 0x0001e2000b800013 */
[----:B------:R0:W-:Y:S01]  /*19cc0*/  UTCHMMA gdesc[UR24], gdesc[UR26], tmem[UR60], tmem[UR28], idesc[UR29], UPT ;  /* 0x00ff1c1a180075ea */ /* 0x0001e2000b80003c */
[----:B------:R0:W-:Y:S01]  /*19cd0*/  UTCHMMA gdesc[UR58], gdesc[UR20], tmem[UR70], tmem[UR22], idesc[UR23], UPT ;  /* 0x00ff16143a0075ea */ /* 0x0001e2000b800046 */
[----:B------:R0:W-:Y:S01]  /*19ce0*/  UTCBAR [UR12], URZ ;  /* 0x000000ff0c0073e9 */ /* 0x0001e200080000ff */
[----:B------:R-:W-:Y:S01]  /*19cf0*/  NOP ;  /* 0x0000000000007918 */ /* 0x000fe20000000000 */
.L_x_6:
[----:B------:R1:W-:Y:S01]  /*19d00*/  STL [R1+0xeb4], RZ ;  /* 0x000eb4ff01007387 */ /* 0x0003e20000100800 */
[----:B-----5:R-:W-:Y:S01]  /*19d10*/  IMAD.SHL.U32 R92, R90, 0x80, RZ ;  /* 0x000000805a5c7824 */ /* 0x020fe200078e00ff */
[----:B------:R-:W-:Y:S02]  /*19d20*/  SHF.L.U32 R90, R91, 0x7, RZ ;  /* 0x000000075b5a7819 */ /* 0x000fe400000006ff */
[----:B------:R1:W-:Y:S01]  /*19d30*/  STL [R1+0xeac], RZ ;  /* 0x000eacff01007387 */ /* 0x0003e20000100800 */
[----:B------:R-:W-:Y:S05]  /*19d40*/  @!P1 BRA `(.L_x_7) ;  /* 0x000002d400449947 */ /* 0x000fea0003800000 */
[----:B------:R-:W2:Y:S01]  /*19d50*/  LDL.LU R3, [R1+0xec8] ;  /* 0x000ec80001037983 */ /* 0x000ea20000300800 */
[----:B0-----:R-:W-:Y:S02]  /*19d60*/  UIADD3.64 UR16, UPT, UPT, UR8, 0x80, URZ ;  /* 0x0000008008107897 */ /* 0x001fe4000fffe0ff */
[----:B------:R-:W-:Y:S01]  /*19d70*/  UIADD3.64 UR18, UPT, UPT, UR8, 0x100, URZ ;  /* 0x0000010008127897 */ /* 0x000fe2000fffe0ff */
[----:B------:R0:W-:Y:S01]  /*19d80*/  STL [R1+0x1f48], R0 ;  /* 0x001f480001007387 */ /* 0x0001e20000100800 */
[----:B------:R-:W-:Y:S01]  /*19d90*/  UIADD3.64 UR14, UPT, UPT, UR10, 0x2, URZ ;  /* 0x000000020a0e7897 */ /* 0x000fe2000fffe0ff */
[----:B--2---:R-:W-:Y:S02]  /*19da0*/  R2UR UR12, R3 ;  /* 0x00000000030c72ca */ /* 0x004fe400000e0000 */
[----:B------:R-:W0:Y:S01]  /*19db0*/  LDL.LU R3, [R1+0xecc] ;  /* 0x000ecc0001037983 */ /* 0x000e220000300800 */
[----:B------:R-:W-:Y:S01]  /*19dc0*/  SHF.R.S32.HI R91, RZ, 0x1f, R92 ;  /* 0x0000001fff5b7819 */ /* 0x000fe2000001145c */
[----:B------:R-:W-:-:S02]  /*19dd0*/  UIADD3.64 UR20, UPT, UPT, UR8, 0x180, URZ ;  /* 0x0000018008147897 */ /* 0x000fc4000fffe0ff */
[----:B------:R-:W-:Y:S01]  /*19de0*/  UIADD3.64 UR22, UPT, UPT, UR8, 0x200, URZ ;  /* 0x0000020008167897 */ /* 0x000fe2000fffe0ff */
[C---:B------:R-:W-:Y:S01]  /*19df0*/  SHF.L.U64.HI R91, R92.reuse, 0x1, R91 ;  /* 0x000000015c5b7819 */ /* 0x040fe2000001025b */
[----:B------:R-:W-:Y:S01]  /*19e00*/  IMAD.SHL.U32 R92, R92, 0x2, RZ ;  /* 0x000000025c5c7824 */ /* 0x000fe200078e00ff */
[----:B------:R-:W-:Y:S02]  /*19e10*/  UIADD3.64 UR24, UPT, UPT, UR8, 0x280, URZ ;  /* 0x0000028008187897 */ /* 0x000fe4000fffe0ff */
[----:B------:R-:W-:Y:S02]  /*19e20*/  UIADD3.64 UR28, UPT, UPT, UR8, 0x300, URZ ;  /* 0x00000300081c7897 */ /* 0x000fe4000fffe0ff */
[----:B------:R-:W-:Y:S02]  /*19e30*/  UIADD3.64 UR16, UPT, UPT, UR10, 0x4, URZ ;  /* 0x000000040a107897 */ /* 0x000fe4000fffe0ff */
[----:B------:R-:W-:Y:S02]  /*19e40*/  UIADD3.64 UR18, UPT, UPT, UR10, 0x1fe, URZ ;  /* 0x000001fe0a127897 */ /* 0x000fe4000fffe0ff */
[----:B------:R-:W-:-:S02]  /*19e50*/  UIADD3.64 UR20, UPT, UPT, UR10, 0x200, URZ ;  /* 0x000002000a147897 */ /* 0x000fc4000fffe0ff */
[----:B------:R-:W-:Y:S02]  /*19e60*/  UIADD3.64 UR22, UPT, UPT, UR10, 0x202, URZ ;  /* 0x000002020a167897 */ /* 0x000fe4000fffe0ff */
        /* <DEDUP_REMOVED lines=19> */
[----:B------:R-:W-:Y:S01]  /*19fa0*/  UIADD3.64 UR62, UPT, UPT, UR8, 0x1880, URZ ;  /* 0x00001880083e7897 */ /* 0x000fe2000fffe0ff */
[----:B------:R-:W-:Y:S01]  /*19fb0*/  UMOV UR13, 0x40004040 ;  /* 0x40004040000d7882 */ /* 0x000fe20000000000 */
[----:B------:R-:W-:Y:S02]  /*19fc0*/  UIADD3.64 UR64, UPT, UPT, UR8, 0x1900, URZ ;  /* 0x0000190008407897 */ /* 0x000fe4000fffe0ff */
[----:B------:R-:W-:Y:S02]  /*19fd0*/  UIADD3.64 UR66, UPT, UPT, UR8, 0x1980, URZ ;  /* 0x0000198008427897 */ /* 0x000fe4000fffe0ff */
[----:B------:R-:W-:-:S02]  /*19fe0*/  UIADD3.64 UR68, UPT, UPT, UR8, 0x1a00, URZ ;  /* 0x00001a0008447897 */ /* 0x000fc4000fffe0ff */
[----:B------:R-:W-:Y:S02]  /*19ff0*/  UIADD3.64 UR70, UPT, UPT, UR8, 0x1a80, URZ ;  /* 0x00001a8008467897 */ /* 0x000fe4000fffe0ff */
[----:B------:R-:W-:Y:S01]  /*1a000*/  UIADD3.64 UR72, UPT, UPT, UR8, 0x1b00, URZ ;  /* 0x00001b0008487897 */ /* 0x000fe2000fffe0ff */
[----:B0-----:R-:W-:Y:S02]  /*1a010*/  LOP3.LUT R0, R3, 0x4000000, RZ, 0xfc, !PT ;  /* 0x0400000003007812 */ /* 0x001fe400078efcff */
[----:B------:R-:W-:-:S03]  /*1a020*/  SHF.R.S32.HI R3, RZ, 0x1f, R90 ;  /* 0x0000001fff037819 */ /* 0x000fc6000001145a */
[----:B------:R0:W-:Y:S01]  /*1a030*/  STL [R1+0x1f20], R0 ;  /* 0x001f200001007387 */ /* 0x0001e20000100800 */
[C---:B------:R-:W-:Y:S01]  /*1a040*/  SHF.L.U64.HI R3, R90.reuse, 0x1, R3 ;  /* 0x000000015a037819 */ /* 0x040fe20000010203 */
[----:B------:R-:W-:Y:S02]  /*1a050*/  IMAD.SHL.U32 R90, R90, 0x2, RZ ;  /* 0x000000025a5a7824 */ /* 0x000fe400078e00ff */
[----:B0-----:R-:W-:-:S05]  /*1a060*/  IMAD.MOV.U32 R0, RZ, RZ, 0x1 ;  /* 0x00000001ff007424 */ /* 0x001fca00078e00ff */
[----:B------:R0:W-:Y:S04]  /*1a070*/  STL [R1+0x1704], R0 ;  /* 0x0017040001007387 */ /* 0x0001e80000100800 */
[----:B0-----:R0:W5:Y:S04]  /*1a080*/  LDL.LU R0, [R1+0x1f48] ;  /* 0x001f480001007983 */ /* 0x0011680000300800 */
[----:B------:R0:W-:Y:S02]  /*1a090*/  STL [R1+0x1708], RZ ;  /* 0x001708ff01007387 */ /* 0x0001e40000100800 */
.L_x_10:
[----:B--2---:R2:W-:Y:S04]  /*1a0a0*/  STL [R1+0x1f8c], R19 ;  /* 0x001f8c1301007387 */ /* 0x0045e80000100800 */
[----:B--2---:R-:W2:Y:S04]  /*1a0b0*/  LDL.LU R19, [R1+0x16e8] ;  /* 0x0016e80001137983 */ /* 0x004ea80000300800 */
[----:B------:R3:W-:Y:S04]  /*1a0c0*/  STL [R1+0x1f88], R18 ;  /* 0x001f881201007387 */ /* 0x0007e80000100800 */
[----:B---3--:R-:W3:Y:S04]  /*1a0d0*/  LDL.LU R18, [R1+0xeac] ;  /* 0x000eac0001127983 */ /* 0x008ee80000300800 */
[----:B------:R4:W-:Y:S04]  /*1a0e0*/  STL [R1+0x1f84], R17 ;  /* 0x001f841101007387 */ /* 0x0009e80000100800 */
[----:B----4-:R-:W4:Y:S04]  /*1a0f0*/  LDL.LU R17, [R1+0x151c] ;  /* 0x00151c0001117983 */ /* 0x010f280000300800 */
[----:B------:R0:W-:Y:S04]  /*1a100*/  STL [R1+0x1f80], R16 ;  /* 0x001f801001007387 */ /* 0x0001e80000100800 */
[----:B0-----:R-:W2:Y:S04]  /*1a110*/  LDL.LU R16, [R1+0x16f0] ;  /* 0x0016f00001107983 */ /* 0x001ea80000300800 */
        /* <DEDUP_REMOVED lines=9> */
[----:B0-----:R-:W4:Y:S04]  /*1a1b0*/  LDL.LU R11, [R1+0x1520] ;  /* 0x00152000010b7983 */ /* 0x001f280000300800 */
[----:B------:R0:W-:Y:S04]  /*1a1c0*/  STL [R1+0x1f68], R10 ;  /* 0x001f680a01007387 */ /* 0x0001e80000100800 */
[----:B0-----:R-:W4:Y:S04]  /*1a1d0*/  LDL.LU R10, [R1+0x1510] ;  /* 0x00151000010a7983 */ /* 0x001f280000300800 */
[----:B------:R0:W-:Y:S04]  /*1a1e0*/  STL [R1+0x1f64], R9 ;  /* 0x001f640901007387 */ /* 0x0001e80000100800 */
[----:B0-----:R-:W4:Y:S04]  /*1a1f0*/  LDL.LU R9, [R1+0x1518] ;  /* 0x0015180001097983 */ /* 0x001f280000300800 */
[----:B------:R-:W-:Y:S04]  /*1a200*/  STL [R1+0x1f60], R8 ;  /* 0x001f600801007387 */ /* 0x000fe80000100800 */
[----:B------:R-:W-:Y:S04]  /*1a210*/  STL [R1+0x1f5c], R7 ;  /* 0x001f5c0701007387 */ /* 0x000fe80000100800 */
[----:B------:R-:W-:Y:S04]  /*1a220*/  STL [R1+0x1f58], R6 ;  /* 0x001f580601007387 */ /* 0x000fe80000100800 */
[----:B-----5:R-:W-:Y:S04]  /*1a230*/  STL [R1+0x1f54], R5 ;  /* 0x001f540501007387 */ /* 0x020fe80000100800 */
[----:B------:R-:W-:Y:S04]  /*1a240*/  STL [R1+0x1f50], R4 ;  /* 0x001f500401007387 */ /* 0x000fe80000100800 */
[----:B------:R-:W-:Y:S04]  /*1a250*/  STL [R1+0x1f4c], R2 ;  /* 0x001f4c0201007387 */ /* 0x000fe80000100800 */
[----:B-----5:R-:W-:Y:S01]  /*1a260*/  STL [R1+0x1f48], R0 ;  /* 0x001f480001007387 */ /* 0x020fe20000100800 */
[----:B---3--:R-:W-:-:S05]  /*1a270*/  IMAD.U32 R18, R18, -0x80000000, RZ ;  /* 0x8000000012127824 */ /* 0x008fca00078e00ff */
[----:B------:R-:W-:Y:S01]  /*1a280*/  STL [R1+0xea8], R18 ;  /* 0x000ea81201007387 */ /* 0x000fe20000100800 */
[-C--:B--2---:R-:W-:Y:S02]  /*1a290*/  IADD3 R12, P4, PT, R12, R90.reuse, RZ ;  /* 0x0000005a0c0c7210 */ /* 0x084fe40007f9e0ff */
[----:B----4-:R-:W-:-:S05]  /*1a2a0*/  IADD3 R11, P5, PT, R11, R90, RZ ;  /* 0x0000005a0b0b7210 */ /* 0x010fca0007fbe0ff */
[----:B------:R-:W-:Y:S01]  /*1a2b0*/  IMAD.X R17, R17, 0x1, R3, P5 ;  /* 0x0000000111117824 */ /* 0x000fe200028e0603 */
[-C--:B------:R-:W-:Y:S02]  /*1a2c0*/  IADD3 R19, P5, PT, R19, R90.reuse, RZ ;  /* 0x0000005a13137210 */ /* 0x080fe40007fbe0ff */
[----:B------:R-:W-:-:S05]  /*1a2d0*/  IADD3 R10, P2, PT, R10, R90, RZ ;  /* 0x0000005a0a0a7210 */ /* 0x000fca0007f5e0ff */
[----:B------:R-:W-:Y:S01]  /*1a2e0*/  IMAD.X R15, R15, 0x1, R3, P2 ;  /* 0x000000010f0f7824 */ /* 0x000fe200010e0603 */
[-C--:B------:R-:W-:Y:S02]  /*1a2f0*/  IADD3 R16, P2, PT, R16, R90.reuse, RZ ;  /* 0x0000005a10107210 */ /* 0x080fe40007f5e0ff */
[----:B------:R-:W-:-:S05]  /*1a300*/  IADD3 R9, P1, PT, R9, R90, RZ ;  /* 0x0000005a09097210 */ /* 0x000fca0007f3e0ff */
[----:B------:R-:W-:Y:S01]  /*1a310*/  IMAD.X R13, R13, 0x1, R3, P1 ;  /* 0x000000010d0d7824 */ /* 0x000fe200008e0603 */
[----:B------:R-:W-:Y:S01]  /*1a320*/  STL [R1+0x1518], R9 ;  /* 0x0015180901007387 */ /* 0x000fe20000100800 */
[----:B------:R-:W-:-:S03]  /*1a330*/  IADD3 R14, P1, PT, R14, R90, RZ ;  /* 0x0000005a0e0e7210 */ /* 0x000fc60007f3e0ff */
        /* <DEDUP_REMOVED lines=8> */
[----:B0-----:R-:W2:Y:S04]  /*1a3c0*/  LDL.LU R19, [R1+0x16fc] ;  /* 0x0016fc0001137983 */ /* 0x001ea80000300800 */
[----:B------:R0:W-:Y:S04]  /*1a3d0*/  STL [R1+0x151c], R17 ;  /* 0x00151c1101007387 */ /* 0x0001e80000100800 */
        /* <DEDUP_REMOVED lines=15> */
[----:B------:R-:W4:Y:S01]  /*1a4d0*/  LDL.LU R0, [R1+0x16c4] ;  /* 0x0016c40001007983 */ /* 0x000f220000300800 */
[----:B--2---:R-:W-:-:S05]  /*1a4e0*/  IMAD.X R19, R19, 0x1, R3, P4 ;  /* 0x0000000113137824 */ /* 0x004fca00020e0603 */
[----:B------:R0:W-:Y:S01]  /*1a4f0*/  STL [R1+0x16fc], R19 ;  /* 0x0016fc1301007387 */ /* 0x0001e20000100800 */
[----:B---3--:R-:W-:Y:S01]  /*1a500*/  IADD3 R17, P4, PT, R17, R90, RZ ;  /* 0x0000005a11117210 */ /* 0x008fe20007f9e0ff */
[----:B----4-:R-:W-:-:S04]  /*1a510*/  IMAD.X R16, R16, 0x1, R3, P1 ;  /* 0x0000000110107824 */ /* 0x010fc800008e0603 */
[----:B------:R2:W-:Y:S01]  /*1a520*/  STL [R1+0x16e0], R17 ;  /* 0x0016e01101007387 */ /* 0x0005e20000100800 */
[----:B------:R-:W-:-:S03]  /*1a530*/  IADD3 R15, P1, PT, R15, R90, RZ ;  /* 0x0000005a0f0f7210 */ /* 0x000fc60007f3e0ff */
[----:B------:R3:W-:Y:S01]  /*1a540*/  STL [R1+0x16f4], R16 ;  /* 0x0016f41001007387 */ /* 0x0007e20000100800 */
[----:B------:R-:W-:-:S03]  /*1a550*/  IMAD.X R14, R14, 0x1, R3, P2 ;  /* 0x000000010e0e7824 */ /* 0x000fc600010e0603 */
[----:B------:R4:W-:Y:S01]  /*1a560*/  STL [R1+0x1508], R15 ;  /* 0x0015080f01007387 */ /* 0x0009e20000100800 */
[----:B------:R-:W-:-:S03]  /*1a570*/  IADD3 R13, P2, PT, R13, R90, RZ ;  /* 0x0000005a0d0d7210 */ /* 0x000fc60007f5e0ff */
[----:B-1----:R1:W-:Y:S01]  /*1a580*/  STL [R1+0x16ec], R14 ;  /* 0x0016ec0e01007387 */ /* 0x0023e20000100800 */
[----:B------:R-:W-:-:S03]  /*1a590*/  IMAD.X R12, R12, 0x1, R3, P5 ;  /* 0x000000010c0c7824 */ /* 0x000fc600028e0603 */
[----:B------:R0:W-:Y:S01]  /*1a5a0*/  STL [R1+0x16d8], R13 ;  /* 0x0016d80d01007387 */ /* 0x0001e20000100800 */
[----:B------:R-:W-:-:S03]  /*1a5b0*/  IADD3 R11, P5, PT, R11, R90, RZ ;  /* 0x0000005a0b0b7210 */ /* 0x000fc60007fbe0ff */
[----:B------:R0:W-:Y:S01]  /*1a5c0*/  STL [R1+0x16e4], R12 ;  /* 0x0016e40c01007387 */ /* 0x0001e20000100800 */
        /* <DEDUP_REMOVED lines=15> */
[----:B0-----:R-:W4:Y:S01]  /*1a6c0*/  LDL.LU R19, [R1+0x16a8] ;  /* 0x0016a80001137983 */ /* 0x001f220000300800 */
[----:B------:R-:W-:-:S03]  /*1a6d0*/  IMAD.X R0, R0, 0x1, R3, P4 ;  /* 0x0000000100007824 */ /* 0x000fc600020e0603 */
[----:B------:R0:W-:Y:S04]  /*1a6e0*/  STL [R1+0x16cc], R4 ;  /* 0x0016cc0401007387 */ /* 0x0001e80000100800 */
[----:B--2---:R-:W2:Y:S04]  /*1a6f0*/  LDL.LU R17, [R1+0x16bc] ;  /* 0x0016bc0001117983 */ /* 0x004ea80000300800 */
[----:B------:R0:W-:Y:S04]  /*1a700*/  STL [R1+0x16b0], R2 ;  /* 0x0016b00201007387 */ /* 0x0001e80000100800 */
[----:B---3--:R-:W3:Y:S04]  /*1a710*/  LDL.LU R16, [R1+0x16a0] ;  /* 0x0016a00001107983 */ /* 0x008ee80000300800 */
[----:B------:R0:W-:Y:S04]  /*1a720*/  STL [R1+0x16c4], R0 ;  /* 0x0016c40001007387 */ /* 0x0001e80000100800 */
[----:B----4-:R-:W4:Y:S04]  /*1a730*/  LDL.LU R15, [R1+0x16b4] ;  /* 0x0016b400010f7983 */ /* 0x010f280000300800 */
[----:B-1----:R-:W4:Y:S04]  /*1a740*/  LDL.LU R14, [R1+0x1698] ;  /* 0x00169800010e7983 */ /* 0x002f280000300800 */
        /* <DEDUP_REMOVED lines=9> */
[----:B0-----:R-:W4:Y:S04]  /*1a7e0*/  LDL.LU R4, [R1+0x1670] ;  /* 0x0016700001047983 */ /* 0x001f280000300800 */
[----:B------:R-:W4:Y:S04]  /*1a7f0*/  LDL.LU R2, [R1+0x1684] ;  /* 0x0016840001027983 */ /* 0x000f280000300800 */
[----:B------:R-:W4:Y:S01]  /*1a800*/  LDL.LU R0, [R1+0x1668] ;  /* 0x0016680001007983 */ /* 0x000f220000300800 */
[----:B------:R-:W-:Y:S01]  /*1a810*/  IADD3 R19, P4, PT, R19, R90, RZ ;  /* 0x0000005a13137210 */ /* 0x000fe20007f9e0ff */
[----:B--2---:R-:W-:-:S04]  /*1a820*/  IMAD.X R17, R17, 0x1, R3, P1 ;  /* 0x0000000111117824 */ /* 0x004fc800008e0603 */
[----:B------:R0:W-:Y:S01]  /*1a830*/  STL [R1+0x16a8], R19 ;  /* 0x0016a81301007387 */ /* 0x0001e20000100800 */
[----:B---3--:R-:W-:-:S03]  /*1a840*/  IADD3 R16, P1, PT, R16, R90, RZ ;  /* 0x0000005a10107210 */ /* 0x008fc60007f3e0ff */
[----:B------:R1:W-:Y:S01]  /*1a850*/  STL [R1+0x16bc], R17 ;  /* 0x0016bc1101007387 */ /* 0x0003e20000100800 */
[----:B----4-:R-:W-:-:S03]  /*1a860*/  IMAD.X R15, R15, 0x1, R3, P2 ;  /* 0x000000010f0f7824 */ /* 0x010fc600010e0603 */
        /* <DEDUP_REMOVED lines=24> */
[----:B0-----:R-:W4:Y:S01]  /*1a9f0*/  LDL.LU R19, [R1+0x167c] ;  /* 0x00167c0001137983 */ /* 0x001f220000300800 */
[----:B------:R-:W-:-:S03]  /*1aa00*/  IADD3 R0, P4, PT, R0, R90, RZ ;  /* 0x0000005a00007210 */ /* 0x000fc60007f9e0ff */
[----:B------:R0:W-:Y:S04]  /*1aa10*/  STL [R1+0x1670], R4 ;  /* 0x0016700401007387 */ /* 0x0001e80000100800 */
[----:B-1----:R-:W4:Y:S04]  /*1aa20*/  LDL.LU R17, [R1+0x1660] ;  /* 0x0016600001117983 */ /* 0x002f280000300800 */
[----:B------:R1:W-:Y:S04]  /*1aa30*/  STL [R1+0x1684], R2 ;  /* 0x0016840201007387 */ /* 0x0003e80000100800 */
[----:B--2---:R-:W2:Y:S04]  /*1aa40*/  LDL.LU R16, [R1+0x1674] ;  /* 0x0016740001107983 */ /* 0x004ea80000300800 */
[----:B------:R0:W-:Y:S04]  /*1aa50*/  STL [R1+0x1668], R0 ;  /* 0x0016680001007387 */ /* 0x0001e80000100800 */
[----:B---3--:R-:W3:Y:S04]  /*1aa60*/  LDL.LU R15, [R1+0x1658] ;  /* 0x00165800010f7983 */ /* 0x008ee80000300800 */
[----:B----4-:R-:W4:Y:S04]  /*1aa70*/  LDL.LU R14, [R1+0x166c] ;  /* 0x00166c00010e7983 */ /* 0x010f280000300800 */
        /* <DEDUP_REMOVED lines=10> */
[----:B-1----:R-:W4:Y:S04]  /*1ab20*/  LDL.LU R2, [R1+0x1628] ;  /* 0x0016280001027983 */ /* 0x002f280000300800 */
[----:B------:R-:W4:Y:S01]  /*1ab30*/  LDL.LU R0, [R1+0x163c] ;  /* 0x00163c0001007983 */ /* 0x000f220000300800 */
[----:B------:R-:W-:Y:S01]  /*1ab40*/  IMAD.X R19, R19, 0x1, R3, P1 ;  /* 0x0000000113137824 */ /* 0x000fe200008e0603 */
[----:B------:R-:W-:-:S04]  /*1ab50*/  IADD3 R17, P1, PT, R17, R90, RZ ;  /* 0x0000005a11117210 */ /* 0x000fc80007f3e0ff */
[----:B------:R0:W-:Y:S01]  /*1ab60*/  STL [R1+0x167c], R19 ;  /* 0x00167c1301007387 */ /* 0x0001e20000100800 */
[----:B--2---:R-:W-:-:S03]  /*1ab70*/  IMAD.X R16, R16, 0x1, R3, P2 ;  /* 0x0000000110107824 */ /* 0x004fc600010e0603 */
        /* <DEDUP_REMOVED lines=19> */
[----:B------:R-:W-:-:S03]  /*1acb0*/  IADD3.X R6, PT, PT, R6, R3, RZ, P5, !PT ;  /* 0x0000000306067210 */ /* 0x000fc60002ffe4ff */
        /* <DEDUP_REMOVED lines=27> */
[----:B------:R-:W-:Y:S01]  /*1ae70*/  IADD3 R19, P1, PT, R19, R90, RZ ;  /* 0x0000005a13137210 */ /* 0x000fe20007f3e0ff */
[----:B------:R-:W-:-:S04]  /*1ae80*/  IMAD.X R17, R17, 0x1, R3, P2 ;  /* 0x0000000111117824 */ /* 0x000fc800010e0603 */
[----:B------:R0:W-:Y:S01]  /*1ae90*/  STL [R1+0x1620], R19 ;  /* 0x0016201301007387 */ /* 0x0001e20000100800 */
[----:B--2---:R-:W-:-:S03]  /*1aea0*/  IADD3 R16, P2, PT, R16, R90, RZ ;  /* 0x0000005a10107210 */ /* 0x004fc60007f5e0ff */
[----:B------:R1:W-:Y:S01]  /*1aeb0*/  STL [R1+0x1634], R17 ;  /* 0x0016341101007387 */ /* 0x0003e20000100800 */
[----:B---3--:R-:W-:-:S03]  /*1aec0*/  IMAD.X R15, R15, 0x1, R3, P5 ;  /* 0x000000010f0f7824 */ /* 0x008fc600028e0603 */
[----:B------:R2:W-:Y:S01]  /*1aed0*/  STL [R1+0x1618], R16 ;  /* 0x0016181001007387 */ /* 0x0005e20000100800 */
[----:B----4-:R-:W-:-:S03]  /*1aee0*/  IADD3 R14, P5, PT, R14, R90, RZ ;  /* 0x0000005a0e0e7210 */ /* 0x010fc60007fbe0ff */
        /* <DEDUP_REMOVED lines=43> */
[----:B------:R-:W-:-:S05]  /*1b1a0*/  IMAD.X R19, R19, 0x1, R3, P2 ;  /* 0x0000000113137824 */ /* 0x000fca00010e0603 */
[----:B------:R0:W-:Y:S01]  /*1b1b0*/  STL [R1+0x15f4], R19 ;  /* 0x0015f41301007387 */ /* 0x0001e20000100800 */
[----:B------:R-:W-:-:S03]  /*1b1c0*/  IADD3 R17, P2, PT, R17, R90, RZ ;  /* 0x0000005a11117210 */ /* 0x000fc60007f5e0ff */
[----:B0-----:R0:W5:Y:S01]  /*1b1d0*/  LDL.LU R19, [R1+0x1f8c] ;  /* 0x001f8c0001137983 */ /* 0x0011620000300800 */
        /* <DEDUP_REMOVED lines=27> */
[----:B-1----:R-:W4:Y:S01]  /*1b390*/  LDL.LU R17, [R1+0x15ac] ;  /* 0x0015ac0001117983 */ /* 0x002f220000300800 */
[----:B------:R-:W-:-:S03]  /*1b3a0*/  IMAD.X R0, R0, 0x1, R3, P2 ;  /* 0x0000000100007824 */ /* 0x000fc600010e0603 */
[----:B------:R1:W-:Y:S01]  /*1b3b0*/  STL [R1+0x15bc], R4 ;  /* 0x0015bc0401007387 */ /* 0x0003e20000100800 */
[----:B------:R0:W1:Y:S03]  /*1b3c0*/  SYNCS.PHASECHK.TRANS64.TRYWAIT P2, [UR4], R18 ;  /* 0x00000012ff0075a7 */ /* 0x0000660008041104 */
[----:B--2---:R-:W2:Y:S04]  /*1b3d0*/  LDL.LU R16, [R1+0x1598] ;  /* 0x0015980001107983 */ /* 0x004ea80000300800 */
[----:B------:R0:W-:Y:S04]  /*1b3e0*/  STL [R1+0x15a0], R2 ;  /* 0x0015a00201007387 */ /* 0x0001e80000100800 */
[----:B---3--:R-:W3:Y:S04]  /*1b3f0*/  LDL.LU R15, [R1+0x15a4] ;  /* 0x0015a400010f7983 */ /* 0x008ee80000300800 */
[----:B------:R1:W-:Y:S04]  /*1b400*/  STL [R1+0x15b4], R0 ;  /* 0x0015b40001007387 */ /* 0x0003e80000100800 */
[----:B----4-:R-:W4:Y:S04]  /*1b410*/  LDL.LU R14, [R1+0x1590] ;  /* 0x00159000010e7983 */ /* 0x010f280000300800 */
        /* <DEDUP_REMOVED lines=9> */
[----:B-1----:R-:W4:Y:S04]  /*1b4b0*/  LDL.LU R4, [R1+0x1568] ;  /* 0x0015680001047983 */ /* 0x002f280000300800 */
[----:B------:R-:W4:Y:S04]  /*1b4c0*/  LDL.LU R2, [R1+0x1574] ;  /* 0x0015740001027983 */ /* 0x000f280000300800 */
[----:B------:R-:W4:Y:S01]  /*1b4d0*/  LDL.LU R0, [R1+0x1560] ;  /* 0x0015600001007983 */ /* 0x000f220000300800 */
[----:B------:R-:W-:Y:S01]  /*1b4e0*/  IMAD.X R17, R17, 0x1, R3, P5 ;  /* 0x0000000111117824 */ /* 0x000fe200028e0603 */
[----:B--2---:R-:W-:-:S04]  /*1b4f0*/  IADD3 R16, P5, PT, R16, R90, RZ ;  /* 0x0000005a10107210 */ /* 0x004fc80007fbe0ff */
        /* <DEDUP_REMOVED lines=26> */
[----:B------:R-:W4:Y:S01]  /*1b6a0*/  LDL.LU R18, [R1+0x156c] ;  /* 0x00156c0001127983 */ /* 0x000f220000300800 */
[----:B------:R-:W-:-:S03]  /*1b6b0*/  IADD3 R0, P4, PT, R0, R90, RZ ;  /* 0x0000005a00007210 */ /* 0x000fc60007f9e0ff */
[----:B------:R1:W-:Y:S04]  /*1b6c0*/  STL [R1+0x1568], R4 ;  /* 0x0015680401007387 */ /* 0x0003e80000100800 */
[----:B0-----:R-:W4:Y:S04]  /*1b6d0*/  LDL.LU R17, [R1+0x1558] ;  /* 0x0015580001117983 */ /* 0x001f280000300800 */
[----:B------:R0:W-:Y:S04]  /*1b6e0*/  STL [R1+0x1574], R2 ;  /* 0x0015740201007387 */ /* 0x0001e80000100800 */
[----:B-1----:R-:W4:Y:S04]  /*1b6f0*/  LDL.LU R16, [R1+0x1564] ;  /* 0x0015640001107983 */ /* 0x002f280000300800 */
[----:B------:R1:W-:Y:S04]  /*1b700*/  STL [R1+0x1560], R0 ;  /* 0x0015600001007387 */ /* 0x0003e80000100800 */
[----:B--2---:R-:W2:Y:S04]  /*1b710*/  LDL.LU R15, [R1+0x1550] ;  /* 0x00155000010f7983 */ /* 0x004ea80000300800 */
        /* <DEDUP_REMOVED lines=12> */
[----:B-1----:R-:W4:Y:S01]  /*1b7e0*/  LDL.LU R0, [R1+0x1524] ;  /* 0x0015240001007983 */ /* 0x002f220000300800 */
[----:B------:R-:W-:-:S05]  /*1b7f0*/  IMAD.X R18, R18, 0x1, R3, P1 ;  /* 0x0000000112127824 */ /* 0x000fca00008e0603 */
[----:B------:R0:W-:Y:S01]  /*1b800*/  STL [R1+0x156c], R18 ;  /* 0x00156c1201007387 */ /* 0x0001e20000100800 */
[----:B------:R-:W-:-:S03]  /*1b810*/  IADD3 R17, P1, PT, R17, R90, RZ ;  /* 0x0000005a11117210 */ /* 0x000fc60007f3e0ff */
[----:B0-----:R0:W5:Y:S01]  /*1b820*/  LDL.LU R18, [R1+0x1f88] ;  /* 0x001f880001127983 */ /* 0x0011620000300800 */
[----:B------:R-:W-:-:S03]  /*1b830*/  IMAD.X R16, R16, 0x1, R3, P5 ;  /* 0x0000000110107824 */ /* 0x000fc600028e0603 */
[----:B------:R1:W-:Y:S01]  /*1b840*/  STL [R1+0x1558], R17 ;  /* 0x0015581101007387 */ /* 0x0003e20000100800 */
[-C--:B--2---:R-:W-:Y:S01]  /*1b850*/  IADD3 R15, P5, PT, R15, R90.reuse, RZ ;  /* 0x0000005a0f0f7210 */ /* 0x084fe20007fbe0ff */
[----:B---3--:R-:W-:Y:S02]  /*1b860*/  IMAD.X R14, R14, 0x1, R3, P4 ;  /* 0x000000010e0e7824 */ /* 0x008fe400020e0603 */
[----:B-1----:R0:W5:Y:S01]  /*1b870*/  LDL.LU R17, [R1+0x1f84] ;  /* 0x001f840001117983 */ /* 0x0021620000300800 */
[----:B----4-:R-:W-:-:S03]  /*1b880*/  IADD3 R13, P4, PT, R13, R90, RZ ;  /* 0x0000005a0d0d7210 */ /* 0x010fc60007f9e0ff */
[----:B------:R1:W-:Y:S01]  /*1b890*/  STL [R1+0x1564], R16 ;  /* 0x0015641001007387 */ /* 0x0003e20000100800 */
[----:B------:R-:W-:-:S03]  /*1b8a0*/  IADD3.X R12, PT, PT, R12, R3, RZ, P1, !PT ;  /* 0x000000030c0c7210 */ /* 0x000fc60000ffe4ff */
[----:B-1----:R0:W5:Y:S01]  /*1b8b0*/  LDL.LU R16, [R1+0x1f80] ;  /* 0x001f800001107983 */ /* 0x0021620000300800 */
[----:B------:R-:W-:-:S03]  /*1b8c0*/  IADD3 R11, P1, PT, R11, R90, RZ ;  /* 0x0000005a0b0b7210 */ /* 0x000fc60007f3e0ff */
[----:B------:R1:W-:Y:S01]  /*1b8d0*/  STL [R1+0x1550], R15 ;  /* 0x0015500f01007387 */ /* 0x0003e20000100800 */
[--C-:B------:R-:W-:Y:S01]  /*1b8e0*/  IMAD.X R10, R10, 0x1, R3.reuse, P5 ;  /* 0x000000010a0a7824 */ /* 0x100fe200028e0603 */
[-C--:B------:R-:W-:Y:S02]  /*1b8f0*/  IADD3 R9, P5, PT, R9, R90.reuse, RZ ;  /* 0x0000005a09097210 */ /* 0x080fe40007fbe0ff */
[----:B-1----:R0:W5:Y:S04]  /*1b900*/  LDL.LU R15, [R1+0x1f7c] ;  /* 0x001f7c00010f7983 */ /* 0x0021680000300800 */
[----:B------:R1:W-:Y:S01]  /*1b910*/  STL [R1+0x155c], R14 ;  /* 0x00155c0e01007387 */ /* 0x0003e20000100800 */
[----:B------:R-:W-:Y:S01]  /*1b920*/  IMAD.X R8, R8, 0x1, R3, P4 ;  /* 0x0000000108087824 */ /* 0x000fe200020e0603 */
[----:B------:R-:W-:-:S02]  /*1b930*/  IADD3 R7, P4, PT, R7, R90, RZ ;  /* 0x0000005a07077210 */ /* 0x000fc40007f9e0ff */
[----:B-1----:R0:W5:Y:S04]  /*1b940*/  LDL.LU R14, [R1+0x1f78] ;  /* 0x001f7800010e7983 */ /* 0x0021680000300800 */
[----:B------:R1:W-:Y:S01]  /*1b950*/  STL [R1+0x1548], R13 ;  /* 0x0015480d01007387 */ /* 0x0003e20000100800 */
[----:B------:R-:W-:-:S03]  /*1b960*/  IMAD.X R6, R6, 0x1, R3, P1 ;  /* 0x0000000106067824 */ /* 0x000fc600008e0603 */
[----:B-1----:R0:W5:Y:S04]  /*1b970*/  LDL.LU R13, [R1+0x1f74] ;  /* 0x001f7400010d7983 */ /* 0x0021680000300800 */
[----:B------:R1:W-:Y:S01]  /*1b980*/  STL [R1+0x1554], R12 ;  /* 0x0015540c01007387 */ /* 0x0003e20000100800 */
[----:B------:R-:W-:-:S03]  /*1b990*/  IADD3 R5, P1, PT, R5, R90, RZ ;  /* 0x0000005a05057210 */ /* 0x000fc60007f3e0ff */
[----:B-1----:R0:W5:Y:S04]  /*1b9a0*/  LDL.LU R12, [R1+0x1f70] ;  /* 0x001f7000010c7983 */ /* 0x0021680000300800 */
[----:B------:R1:W-:Y:S01]  /*1b9b0*/  STL [R1+0x1540], R11 ;  /* 0x0015400b01007387 */ /* 0x0003e20000100800 */
[----:B------:R-:W-:-:S03]  /*1b9c0*/  IMAD.X R4, R4, 0x1, R3, P5 ;  /* 0x0000000104047824 */ /* 0x000fc600028e0603 */
[----:B-1----:R0:W5:Y:S04]  /*1b9d0*/  LDL.LU R11, [R1+0x1f6c] ;  /* 0x001f6c00010b7983 */ /* 0x0021680000300800 */
[----:B------:R1:W-:Y:S01]  /*1b9e0*/  STL [R1+0x154c], R10 ;  /* 0x00154c0a01007387 */ /* 0x0003e20000100800 */
[----:B------:R-:W-:-:S03]  /*1b9f0*/  IMAD.X R2, R2, 0x1, R3, P4 ;  /* 0x0000000102027824 */ /* 0x000fc600020e0603 */
[----:B-1----:R0:W5:Y:S04]  /*1ba00*/  LDL.LU R10, [R1+0x1f68] ;  /* 0x001f6800010a7983 */ /* 0x0021680000300800 */
[----:B------:R1:W-:Y:S01]  /*1ba10*/  STL [R1+0x1538], R9 ;  /* 0x0015380901007387 */ /* 0x0003e20000100800 */
[----:B------:R-:W-:-:S03]  /*1ba20*/  IMAD.X R0, R0, 0x1, R3, P1 ;  /* 0x0000000100007824 */ /* 0x000fc600008e0603 */
[----:B-1----:R0:W5:Y:S04]  /*1ba30*/  LDL.LU R9, [R1+0x1f64] ;  /* 0x001f640001097983 */ /* 0x0021680000300800 */
[----:B------:R1:W-:Y:S04]  /*1ba40*/  STL [R1+0x1544], R8 ;  /* 0x0015440801007387 */ /* 0x0003e80000100800 */
        /* <DEDUP_REMOVED lines=12> */
[----:B-1----:R0:W5:Y:S01]  /*1bb10*/  LDL.LU R0, [R1+0x1f48] ;  /* 0x001f480001007983 */ /* 0x0021620000300800 */
[----:B------:R-:W-:Y:S05]  /*1bb20*/  @!P2 BRA `(.L_x_8) ;  /* 0x000003500070a947 */ /* 0x000fea0003800000 */
.L_x_16:
[----:B------:R1:W-:Y:S04]  /*1bb30*/  STL.64 [R1+0x3918], R82 ;  /* 0x0039185201007387 */ /* 0x0003e80000100a00 */
[----:B------:R-:W-:Y:S04]  /*1bb40*/  STL.64 [R1+0x3910], R84 ;  /* 0x0039105401007387 */ /* 0x000fe80000100a00 */
[----:B------:R-:W-:Y:S04]  /*1bb50*/  STL.64 [R1+0x3908], R86 ;  /* 0x0039085601007387 */ /* 0x000fe80000100a00 */
[----:B------:R-:W-:Y:S01]  /*1bb60*/  STL.64 [R1+0x3900], R88 ;  /* 0x0039005801007387 */ /* 0x000fe20000100a00 */
[----:B-1---5:R-:W-:-:S03]  /*1bb70*/  IADD3 R82, P1, PT, R4, R92, RZ ;  /* 0x0000005c04527210 */ /* 0x022fc60007f3e0ff */
[----:B------:R1:W-:Y:S04]  /*1bb80*/  STL [R1+0x21bc], R0 ;  /* 0x0021bc0001007387 */ /* 0x0003e80000100800 */
[----:B------:R-:W-:Y:S04]  /*1bb90*/  STL [R1+0x2048], R2 ;  /* 0x0020480201007387 */ /* 0x000fe80000100800 */
[----:B------:R2:W-:Y:S01]  /*1bba0*/  STL [R1+0x21c0], R2 ;  /* 0x0021c00201007387 */ /* 0x0005e20000100800 */
[----:B-1----:R-:W-:-:S03]  /*1bbb0*/  IMAD.X R0, R5, 0x1, R91, P1 ;  /* 0x0000000105007824 */ /* 0x002fc600008e065b */
[----:B------:R-:W-:Y:S04]  /*1bbc0*/  STL [R1+0x1f50], R93 ;  /* 0x001f505d01007387 */ /* 0x000fe80000100800 */
[----:B------:R-:W-:Y:S01]  /*1bbd0*/  STL [R1+0x20e0], R93 ;  /* 0x0020e05d01007387 */ /* 0x000fe20000100800 */
[----:B--2---:R-:W-:-:S03]  /*1bbe0*/  IADD3 R2, P2, PT, R6, R92, RZ ;  /* 0x0000005c06027210 */ /* 0x004fc60007f5e0ff */
        /* <DEDUP_REMOVED lines=157> */
[----:B------:R2:W-:Y:S01]  /*1c5c0*/  STL [R1+0x1ec0], R0 ;  /* 0x001ec00001007387 */ /* 0x0005e20000100800 */
[----:B-1----:R-:W-:Y:S01]  /*1c5d0*/  IMAD.X R2, R7, 0x1, R91, P2 ;  /* 0x0000000107027824 */ /* 0x002fe200010e065b */
[----:B------:R-:W-:-:S02]  /*1c5e0*/  IADD3 R5, P2, PT, R10, R92, RZ ;  /* 0x0000005c0a057210 */ /* 0x000fc40007f5e0ff */
        /* <DEDUP_REMOVED lines=222> */
[----:B------:R2:W-:Y:S04]  /*1d3d0*/  STL [R1+0x1ef8], R0 ;  /* 0x001ef80001007387 */ /* 0x0005e80000100800 */
[----:B------:R3:W-:Y:S01]  /*1d3e0*/  STL [R1+0x1efc], R5 ;  /* 0x001efc0501007387 */ /* 0x0007e20000100800 */
[----:B-1----:R-:W-:Y:S01]  /*1d3f0*/  IADD3 R2, P4, PT, R12, R92, RZ ;  /* 0x0000005c0c027210 */ /* 0x002fe20007f9e0ff */
[----:B--2---:R-:W-:-:S04]  /*1d400*/  IMAD.X R0, R9, 0x1, R91, P1 ;  /* 0x0000000109007824 */ /* 0x004fc800008e065b */
[----:B------:R1:W-:Y:S01]  /*1d410*/  STL [R1+0x1f00], R2 ;  /* 0x001f000201007387 */ /* 0x0003e20000100800 */
[----:B---3--:R-:W-:-:S03]  /*1d420*/  IMAD.X R5, R11, 0x1, R91, P2 ;  /* 0x000000010b057824 */ /* 0x008fc600010e065b */
[----:B------:R2:W-:Y:S04]  /*1d430*/  STL [R1+0x1ec8], R0 ;  /* 0x001ec80001007387 */ /* 0x0005e80000100800 */
[----:B------:R3:W-:Y:S01]  /*1d440*/  STL [R1+0x1ecc], R5 ;  /* 0x001ecc0501007387 */ /* 0x0007e20000100800 */
[----:B-1----:R-:W-:Y:S01]  /*1d450*/  IMAD.X R2, R13, 0x1, R91, P4 ;  /* 0x000000010d027824 */ /* 0x002fe200020e065b */
[----:B--2---:R-:W-:-:S04]  /*1d460*/  IADD3 R0, P1, PT, R14, R92, RZ ;  /* 0x0000005c0e007210 */ /* 0x004fc80007f3e0ff */
[----:B------:R1:W-:Y:S01]  /*1d470*/  STL [R1+0x1ed0], R2 ;  /* 0x001ed00201007387 */ /* 0x0003e20000100800 */
[----:B---3--:R-:W-:-:S03]  /*1d480*/  IADD3 R5, P2, PT, R16, R92, RZ ;  /* 0x0000005c10057210 */ /* 0x008fc60007f5e0ff */
        /* <DEDUP_REMOVED lines=18> */
[----:B------:R2:W-:Y:S01]  /*1d5b0*/  STL [R1+0x1ee0], R0 ;  /* 0x001ee00001007387 */ /* 0x0005e20000100800 */
[----:B------:R-:W-:-:S03]  /*1d5c0*/  IADD3 R6, P2, PT, R28, R92, RZ ;  /* 0x0000005c1c067210 */ /* 0x000fc60007f5e0ff */
[----:B------:R3:W-:Y:S01]  /*1d5d0*/  STL [R1+0x1ee4], R5 ;  /* 0x001ee40501007387 */ /* 0x0007e20000100800 */
[--C-:B-1----:R-:W-:Y:S02]  /*1d5e0*/  IMAD.X R2, R25, 0x1, R91.reuse, P4 ;  /* 0x0000000119027824 */ /* 0x102fe400020e065b */
[----:B------:R-:W-:Y:S01]  /*1d5f0*/  IMAD.X R28, R29, 0x1, R91, P2 ;  /* 0x000000011d1c7824 */ /* 0x000fe200010e065b */
[-C--:B--2---:R-:W-:Y:S02]  /*1d600*/  IADD3 R0, P1, PT, R26, R92.reuse, RZ ;  /* 0x0000005c1a007210 */ /* 0x084fe40007f3e0ff */
[----:B---3--:R-:W-:-:S03]  /*1d610*/  IADD3 R5, P4, PT, R30, R92, RZ ;  /* 0x0000005c1e057210 */ /* 0x008fc60007f9e0ff */
[----:B------:R-:W-:Y:S04]  /*1d620*/  STL [R1+0x2248], R0 ;  /* 0x0022480001007387 */ /* 0x000fe80000100800 */
[----:B------:R1:W-:Y:S01]  /*1d630*/  STL [R1+0x1ee8], R2 ;  /* 0x001ee80201007387 */ /* 0x0003e20000100800 */
[----:B------:R-:W-:-:S03]  /*1d640*/  IMAD.X R30, R31, 0x1, R91, P4 ;  /* 0x000000011f1e7824 */ /* 0x000fc600020e065b */
[----:B------:R-:W-:Y:S04]  /*1d650*/  STL [R1+0x22c8], R0 ;  /* 0x0022c80001007387 */ /* 0x000fe80000100800 */
[----:B------:R-:W-:Y:S01]  /*1d660*/  STL [R1+0x22d8], R0 ;  /* 0x0022d80001007387 */ /* 0x000fe20000100800 */
[----:B-1----:R-:W-:-:S03]  /*1d670*/  IMAD.X R2, R27, 0x1, R91, P1 ;  /* 0x000000011b027824 */ /* 0x002fc600008e065b */
        /* <DEDUP_REMOVED lines=12> */
[----:B------:R-:W-:Y:S01]  /*1d740*/  STL [R1+0x22e8], R2 ;  /* 0x0022e80201007387 */ /* 0x000fe20000100800 */
[----:B-1----:R-:W-:-:S03]  /*1d750*/  IADD3 R5, P1, PT, R32, R92, RZ ;  /* 0x0000005c20057210 */ /* 0x002fc60007f3e0ff */
[----:B------:R-:W-:Y:S02]  /*1d760*/  STL [R1+0x2328], R2 ;  /* 0x0023280201007387 */ /* 0x000fe40000100800 */
[----:B------:R-:W-:Y:S02]  /*1d770*/  IMAD.X R32, R33, 0x1, R91, P1 ;  /* 0x0000000121207824 */ /* 0x000fe400008e065b */
[----:B------:R-:W-:Y:S04]  /*1d780*/  STL [R1+0x2368], R2 ;  /* 0x0023680201007387 */ /* 0x000fe80000100800 */
[----:B------:R-:W-:Y:S04]  /*1d790*/  STL [R1+0x23a8], R2 ;  /* 0x0023a80201007387 */ /* 0x000fe80000100800 */
[----:B------:R-:W-:Y:S04]  /*1d7a0*/  STL [R1+0x23e8], R2 ;  /* 0x0023e80201007387 */ /* 0x000fe80000100800 */
[----:B------:R-:W-:Y:S04]  /*1d7b0*/  STL [R1+0x2428], R2 ;  /* 0x0024280201007387 */ /* 0x000fe80000100800 */
[----:B------:R-:W-:Y:S04]  /*1d7c0*/  STL [R1+0x245c], R2 ;  /* 0x00245c0201007387 */ /* 0x000fe80000100800 */
[----:B------:R-:W-:Y:S04]  /*1d7d0*/  STL [R1+0x2478], R2 ;  /* 0x0024780201007387 */ /* 0x000fe80000100800 */
[----:B------:R-:W-:Y:S04]  /*1d7e0*/  STL [R1+0x24b8], R2 ;  /* 0x0024b80201007387 */ /* 0x000fe80000100800 */
[----:B------:R1:W-:Y:S04]  /*1d7f0*/  STL.64 [R1+0x3920], R2 ;  /* 0x0039200201007387 */ /* 0x0003e80000100a00 */
[----:B------:R-:W-:Y:S04]  /*1d800*/  STL.64 [R1+0x3928], R28 ;  /* 0x0039281c01007387 */ /* 0x000fe80000100a00 */
[----:B------:R-:W-:Y:S01]  /*1d810*/  STL.64 [R1+0x3930], R30 ;  /* 0x0039301e01007387 */ /* 0x000fe20000100a00 */
[----:B-1----:R-:W-:-:S03]  /*1d820*/  IADD3 R3, P2, PT, R34, R92, RZ ;  /* 0x0000005c22037210 */ /* 0x002fc60007f5e0ff */
[----:B------:R1:W-:Y:S01]  /*1d830*/  STL [R1+0xea8], R5 ;  /* 0x000ea80501007387 */ /* 0x0003e20000100800 */
[-C--:B------:R-:W-:Y:S01]  /*1d840*/  IADD3 R2, P4, PT, R36, R92.reuse, RZ ;  /* 0x0000005c24027210 */ /* 0x080fe20007f9e0ff */
[--C-:B------:R-:W-:Y:S02]  /*1d850*/  IMAD.X R34, R35, 0x1, R91.reuse, P2 ;  /* 0x0000000123227824 */ /* 0x100fe400010e065b */
[----:B------:R2:W-:Y:S02]  /*1d860*/  STL [R1+0xeac], R3 ;  /* 0x000eac0301007387 */ /* 0x0005e40000100800 */
[----:B------:R-:W-:Y:S02]  /*1d870*/  IMAD.X R36, R37, 0x1, R91, P4 ;  /* 0x0000000125247824 */ /* 0x000fe400020e065b */
[----:B------:R-:W-:Y:S01]  /*1d880*/  STL.64 [R1+0x3938], R32 ;  /* 0x0039382001007387 */ /* 0x000fe20000100a00 */
[----:B-1----:R-:W-:-:S03]  /*1d890*/  IADD3 R5, P1, PT, R38, R92, RZ ;  /* 0x0000005c26057210 */ /* 0x002fc60007f3e0ff */
[----:B------:R1:W-:Y:S01]  /*1d8a0*/  STL [R1+0xec8], R2 ;  /* 0x000ec80201007387 */ /* 0x0003e20000100800 */
[-C--:B--2---:R-:W-:Y:S01]  /*1d8b0*/  IADD3 R3, P2, PT, R40, R92.reuse, RZ ;  /* 0x0000005c28037210 */ /* 0x084fe20007f5e0ff */
[--C-:B------:R-:W-:Y:S02]  /*1d8c0*/  IMAD.X R38, R39, 0x1, R91.reuse, P1 ;  /* 0x0000000127267824 */ /* 0x100fe400008e065b */
[----:B------:R-:W-:Y:S02]  /*1d8d0*/  STL.64 [R1+0x3940], R34 ;  /* 0x0039402201007387 */ /* 0x000fe40000100a00 */
[----:B------:R-:W-:Y:S02]  /*1d8e0*/  IMAD.X R40, R41, 0x1, R91, P2 ;  /* 0x0000000129287824 */ /* 0x000fe400010e065b */
[----:B------:R2:W-:Y:S01]  /*1d8f0*/  STL [R1+0xecc], R5 ;  /* 0x000ecc0501007387 */ /* 0x0005e20000100800 */
[----:B-1----:R-:W-:-:S03]  /*1d900*/  IADD3 R2, P4, PT, R42, R92, RZ ;  /* 0x0000005c2a027210 */ /* 0x002fc60007f9e0ff */
[----:B------:R1:W-:Y:S02]  /*1d910*/  STL [R1+0xed0], R3 ;  /* 0x000ed00301007387 */ /* 0x0003e40000100800 */
[----:B------:R-:W-:Y:S02]  /*1d920*/  IMAD.X R42, R43, 0x1, R91, P4 ;  /* 0x000000012b2a7824 */ /* 0x000fe400020e065b */
[----:B------:R3:W-:Y:S01]  /*1d930*/  STL [R1+0xed4], R2 ;  /* 0x000ed40201007387 */ /* 0x0007e20000100800 */
[-C--:B--2---:R-:W-:Y:S02]  /*1d940*/  IADD3 R5, P1, PT, R58, R92.reuse, RZ ;  /* 0x0000005c3a057210 */ /* 0x084fe40007f3e0ff */
[----:B-1----:R-:W-:-:S03]  /*1d950*/  IADD3 R3, P2, PT, R60, R92, RZ ;  /* 0x0000005c3c037210 */ /* 0x002fc60007f5e0ff */
[----:B------:R1:W-:Y:S01]  /*1d960*/  STL [R1+0xed8], R5 ;  /* 0x000ed80501007387 */ /* 0x0003e20000100800 */
[--C-:B------:R-:W-:Y:S01]  /*1d970*/  IMAD.X R58, R59, 0x1, R91.reuse, P1 ;  /* 0x000000013b3a7824 */ /* 0x100fe200008e065b */
[----:B---3--:R-:W-:Y:S02]  /*1d980*/  IADD3 R2, P4, PT, R62, R92, RZ ;  /* 0x0000005c3e027210 */ /* 0x008fe40007f9e0ff */
[----:B------:R2:W-:Y:S01]  /*1d990*/  STL [R1+0xedc], R3 ;  /* 0x000edc0301007387 */ /* 0x0005e20000100800 */
[----:B------:R-:W-:-:S03]  /*1d9a0*/  IMAD.X R60, R61, 0x1, R91, P2 ;  /* 0x000000013d3c7824 */ /* 0x000fc600010e065b */
[----:B------:R3:W-:Y:S01]  /*1d9b0*/  STL [R1+0xee0], R2 ;  /* 0x000ee00201007387 */ /* 0x0007e20000100800 */
[----:B------:R-:W-:Y:S01]  /*1d9c0*/  IMAD.X R62, R63, 0x1, R91, P4 ;  /* 0x000000013f3e7824 */ /* 0x000fe200020e065b */
[-C--:B-1----:R-:W-:Y:S02]  /*1d9d0*/  IADD3 R5, P1, PT, R64, R92.reuse, RZ ;  /* 0x0000005c40057210 */ /* 0x082fe40007f3e0ff */
[----:B--2---:R-:W-:-:S03]  /*1d9e0*/  IADD3 R3, P2, PT, R66, R92, RZ ;  /* 0x0000005c42037210 */ /* 0x004fc60007f5e0ff */
[----:B------:R1:W-:Y:S01]  /*1d9f0*/  STL [R1+0xee4], R5 ;  /* 0x000ee40501007387 */ /* 0x0003e20000100800 */
[----:B------:R-:W-:Y:S01]  /*1da00*/  IMAD.X R64, R65, 0x1, R91, P1 ;  /* 0x0000000141407824 */ /* 0x000fe200008e065b */
[----:B---3--:R-:W-:Y:S02]  /*1da10*/  IADD3 R2, P4, PT, R68, R92, RZ ;  /* 0x0000005c44027210 */ /* 0x008fe40007f9e0ff */
[----:B------:R2:W-:Y:S01]  /*1da20*/  STL [R1+0xee8], R3 ;  /* 0x000ee80301007387 */ /* 0x0005e20000100800 */
[----:B------:R-:W-:-:S03]  /*1da30*/  IADD3.X R66, PT, PT, R67, R91, RZ, P2, !PT ;  /* 0x0000005b43427210 */ /* 0x000fc600017fe4ff */
[----:B------:R3:W-:Y:S01]  /*1da40*/  STL [R1+0xeec], R2 ;  /* 0x000eec0201007387 */ /* 0x0007e20000100800 */
[----:B------:R-:W-:Y:S01]  /*1da50*/  IMAD.X R68, R69, 0x1, R91, P4 ;  /* 0x0000000145447824 */ /* 0x000fe200020e065b */
[-C--:B-1----:R-:W-:Y:S02]  /*1da60*/  IADD3 R5, P1, PT, R70, R92.reuse, RZ ;  /* 0x0000005c46057210 */ /* 0x082fe40007f3e0ff */
[----:B--2---:R-:W-:-:S03]  /*1da70*/  IADD3 R3, P2, PT, R72, R92, RZ ;  /* 0x0000005c48037210 */ /* 0x004fc60007f5e0ff */
[----:B------:R-:W-:Y:S01]  /*1da80*/  STL [R1+0xef0], R5 ;  /* 0x000ef00501007387 */ /* 0x000fe20000100800 */
[----:B---3--:R-:W-:-:S03]  /*1da90*/  IADD3 R2, P4, PT, R74, R92, RZ ;  /* 0x0000005c4a027210 */ /* 0x008fc60007f9e0ff */
[----:B------:R-:W2:Y:S04]  /*1daa0*/  LDL.LU.64 R14, [R1] ;  /* 0x00000000010e7983 */ /* 0x000ea80000300a00 */
[----:B------:R-:W-:Y:S04]  /*1dab0*/  STL [R1+0xef4], R3 ;  /* 0x000ef40301007387 */ /* 0x000fe80000100800 */
[----:B------:R-:W3:Y:S01]  /*1dac0*/  LDL.LU.64 R6, [R1+0x8] ;  /* 0x0000080001067983 */ /* 0x000ee20000300a00 */
[--C-:B------:R-:W-:Y:S02]  /*1dad0*/  IMAD.X R70, R71, 0x1, R91.reuse, P1 ;  /* 0x0000000147467824 */ /* 0x100fe400008e065b */
[--C-:B------:R-:W-:Y:S01]  /*1dae0*/  IMAD.X R72, R73, 0x1, R91.reuse, P2 ;  /* 0x0000000149487824 */ /* 0x100fe200010e065b */
[----:B------:R1:W-:Y:S01]  /*1daf0*/  STL [R1+0xef8], R2 ;  /* 0x000ef80201007387 */ /* 0x0003e20000100800 */
[----:B------:R-:W-:-:S03]  /*1db00*/  IMAD.X R74, R75, 0x1, R91, P4 ;  /* 0x000000014b4a7824 */ /* 0x000fc600020e065b */
[----:B------:R-:W4:Y:S04]  /*1db10*/  LDL.LU.64 R16, [R1+0x10] ;  /* 0x0000100001107983 */ /* 0x000f280000300a00 */
[----:B------:R-:W4:Y:S01]  /*1db20*/  LDL.LU.64 R8, [R1+0x18] ;  /* 0x0000180001087983 */ /* 0x000f220000300a00 */
[----:B-1----:R-:W-:-:S05]  /*1db30*/  IADD3 R2, P1, PT, R76, R92, RZ ;  /* 0x0000005c4c027210 */ /* 0x002fca0007f3e0ff */
[----:B------:R1:W-:Y:S04]  /*1db40*/  STL [R1+0xefc], R2 ;  /* 0x000efc0201007387 */ /* 0x0003e80000100800 */
[----:B------:R-:W4:Y:S01]  /*1db50*/  LDL.LU.64 R10, [R1+0x20] ;  /* 0x00002000010a7983 */ /* 0x000f220000300a00 */
[-C--:B------:R-:W-:Y:S01]  /*1db60*/  IADD3 R3, P2, PT, R78, R92.reuse, RZ ;  /* 0x0000005c4e037210 */ /* 0x080fe20007f5e0ff */
[--C-:B------:R-:W-:Y:S01]  /*1db70*/  IMAD.X R76, R77, 0x1, R91.reuse, P1 ;  /* 0x000000014d4c7824 */ /* 0x100fe200008e065b */
[-C--:B------:R-:W-:Y:S02]  /*1db80*/  IADD3 R5, P1, PT, R44, R92.reuse, RZ ;  /* 0x0000005c2c057210 */ /* 0x080fe40007f3e0ff */
[-C--:B-1----:R-:W-:Y:S01]  /*1db90*/  IADD3 R2, P4, PT, R80, R92.reuse, RZ ;  /* 0x0000005c50027210 */ /* 0x082fe20007f9e0ff */
[----:B------:R-:W-:Y:S01]  /*1dba0*/  STL [R1+0xf00], R3 ;  /* 0x000f000301007387 */ /* 0x000fe20000100800 */
[----:B------:R-:W-:Y:S01]  /*1dbb0*/  IMAD.X R78, R79, 0x1, R91, P2 ;  /* 0x000000014f4e7824 */ /* 0x000fe200010e065b */
[----:B------:R-:W-:-:S02]  /*1dbc0*/  IADD3 R12, P2, PT, R46, R92, RZ ;  /* 0x0000005c2e0c7210 */ /* 0x000fc40007f5e0ff */
[----:B------:R1:W-:Y:S01]  /*1dbd0*/  STL [R1+0xf04], R2 ;  /* 0x000f040201007387 */ /* 0x0003e20000100800 */
[----:B------:R-:W-:-:S03]  /*1dbe0*/  IMAD.X R80, R81, 0x1, R91, P4 ;  /* 0x0000000151507824 */ /* 0x000fc600020e065b */
[----:B-1----:R-:W4:Y:S04]  /*1dbf0*/  LDL.LU.64 R2, [R1+0x28] ;  /* 0x0000280001027983 */ /* 0x002f280000300a00 */
[----:B------:R1:W-:Y:S01]  /*1dc00*/  STL [R1+0xf08], R5 ;  /* 0x000f080501007387 */ /* 0x0003e20000100800 */
[----:B------:R-:W-:-:S03]  /*1dc10*/  IMAD.X R44, R45, 0x1, R91, P1 ;  /* 0x000000012d2c7824 */ /* 0x000fc600008e065b */
[----:B------:R-:W-:Y:S01]  /*1dc20*/  STL [R1+0xf0c], R12 ;  /* 0x000f0c0c01007387 */ /* 0x000fe20000100800 */
[----:B-1----:R-:W-:-:S05]  /*1dc30*/  IADD3 R5, P4, PT, R48, R92, RZ ;  /* 0x0000005c30057210 */ /* 0x002fca0007f9e0ff */
[----:B------:R1:W-:Y:S04]  /*1dc40*/  STL [R1+0xf10], R5 ;  /* 0x000f100501007387 */ /* 0x0003e80000100800 */
[----:B------:R-:W4:Y:S01]  /*1dc50*/  LDL.LU.64 R20, [R1+0x30] ;  /* 0x0000300001147983 */ /* 0x000f220000300a00 */
[--C-:B------:R-:W-:Y:S01]  /*1dc60*/  IMAD.X R46, R47, 0x1, R91.reuse, P2 ;  /* 0x000000012f2e7824 */ /* 0x100fe200010e065b */
[-C--:B-1----:R-:W-:Y:S01]  /*1dc70*/  IADD3 R5, P1, PT, R50, R92.reuse, RZ ;  /* 0x0000005c32057210 */ /* 0x082fe20007f3e0ff */
[----:B------:R-:W-:Y:S01]  /*1dc80*/  IMAD.X R48, R49, 0x1, R91, P4 ;  /* 0x0000000131307824 */ /* 0x000fe200020e065b */
[----:B------:R-:W-:-:S03]  /*1dc90*/  IADD3 R18, P2, PT, R52, R92, RZ ;  /* 0x0000005c34127210 */ /* 0x000fc60007f5e0ff */
[----:B------:R1:W-:Y:S04]  /*1dca0*/  STL [R1+0xf14], R5 ;  /* 0x000f140501007387 */ /* 0x0003e80000100800 */
[----:B------:R-:W4:Y:S01]  /*1dcb0*/  LDL.LU.64 R12, [R1+0x38] ;  /* 0x00003800010c7983 */ /* 0x000f220000300a00 */
[--C-:B------:R-:W-:Y:S01]  /*1dcc0*/  IMAD.X R50, R51, 0x1, R91.reuse, P1 ;  /* 0x0000000133327824 */ /* 0x100fe200008e065b */
[-C--:B-1----:R-:W-:Y:S02]  /*1dcd0*/  IADD3 R5, P4, PT, R54, R92.reuse, RZ ;  /* 0x0000005c36057210 */ /* 0x082fe40007f9e0ff */
[----:B------:R-:W-:Y:S01]  /*1dce0*/  STL [R1+0xf18], R18 ;  /* 0x000f181201007387 */ /* 0x000fe20000100800 */
[----:B------:R-:W-:Y:S01]  /*1dcf0*/  IMAD.X R52, R53, 0x1, R91, P2 ;  /* 0x0000000135347824 */ /* 0x000fe200010e065b */
[----:B------:R-:W-:-:S02]  /*1dd00*/  IADD3 R19, P1, PT, R56, R92, RZ ;  /* 0x0000005c38137210 */ /* 0x000fc40007f3e0ff */
[----:B------:R2:W-:Y:S01]  /*1dd10*/  STL [R1+0xf1c], R5 ;  /* 0x000f1c0501007387 */ /* 0x0005e20000100800 */
[----:B------:R-:W-:-:S03]  /*1dd20*/  IMAD.X R54, R55, 0x1, R91, P4 ;  /* 0x0000000137367824 */ /* 0x000fc600020e065b */
[----:B------:R-:W-:Y:S01]  /*1dd30*/  STL [R1+0xf20], R19 ;  /* 0x000f201301007387 */ /* 0x000fe20000100800 */
[----:B------:R-:W-:Y:S01]  /*1dd40*/  IMAD.X R56, R57, 0x1, R91, P1 ;  /* 0x0000000139387824 */ /* 0x000fe200008e065b */
[-C--:B--2---:R-:W-:Y:S02]  /*1dd50*/  IADD3 R5, P2, PT, R14, R92.reuse, RZ ;  /* 0x0000005c0e057210 */ /* 0x084fe40007f5e0ff */
[----:B---3--:R-:W-:-:S03]  /*1dd60*/  IADD3 R18, P4, PT, R6, R92, RZ ;  /* 0x0000005c06127210 */ /* 0x008fc60007f9e0ff */
[----:B------:R1:W-:Y:S04]  /*1dd70*/  STL [R1], R5 ;  /* 0x0000000501007387 */ /* 0x0003e80000100800 */
[----:B------:R4:W-:Y:S04]  /*1dd80*/  STL [R1+0x8], R18 ;  /* 0x0000081201007387 */ /* 0x0009e80000100800 */
[----:B------:R-:W2:Y:S01]  /*1dd90*/  LDL.LU.64 R24, [R1+0x40] ;  /* 0x0000400001187983 */ /* 0x000ea20000300a00 */
[----:B-1----:R-:W-:-:S03]  /*1dda0*/  IMAD.X R5, R15, 0x1, R91, P2 ;  /* 0x000000010f057824 */ /* 0x002fc600010e065b */
[----:B------:R-:W3:Y:S01]  /*1ddb0*/  LDL.LU.64 R14, [R1+0x48] ;  /* 0x00004800010e7983 */ /* 0x000ee20000300a00 */
[----:B------:R-:W-:Y:S01]  /*1ddc0*/  IMAD.X R6, R7, 0x1, R91, P4 ;  /* 0x0000000107067824 */ /* 0x000fe200020e065b */
[-C--:B----4-:R-:W-:Y:S02]  /*1ddd0*/  IADD3 R18, P1, PT, R16, R92.reuse, RZ ;  /* 0x0000005c10127210 */ /* 0x090fe40007f3e0ff */
[----:B------:R-:W-:-:S03]  /*1dde0*/  IADD3 R7, P2, PT, R8, R92, RZ ;  /* 0x0000005c08077210 */ /* 0x000fc60007f5e0ff */
[----:B------:R1:W-:Y:S04]  /*1ddf0*/  STL [R1+0x10], R18 ;  /* 0x0000101201007387 */ /* 0x0003e80000100800 */
[----:B------:R4:W-:Y:S04]  /*1de00*/  STL [R1+0x18], R7 ;  /* 0x0000180701007387 */ /* 0x0009e80000100800 */
[----:B------:R-:W3:Y:S01]  /*1de10*/  LDL.LU.64 R22, [R1+0x50] ;  /* 0x0000500001167983 */ /* 0x000ee20000300a00 */
[----:B-1----:R-:W-:Y:S01]  /*1de20*/  IADD3 R18, P4, PT, R10, R92, RZ ;  /* 0x0000005c0a127210 */ /* 0x002fe20007f9e0ff */
[----:B----4-:R-:W-:-:S04]  /*1de30*/  IMAD.X R7, R17, 0x1, R91, P1 ;  /* 0x0000000111077824 */ /* 0x010fc800008e065b */
[----:B------:R1:W-:Y:S04]  /*1de40*/  STL [R1+0x20], R18 ;  /* 0x0000201201007387 */ /* 0x0003e80000100800 */
[----:B------:R-:W4:Y:S01]  /*1de50*/  LDL.LU.64 R16, [R1+0x58] ;  /* 0x0000580001107983 */ /* 0x000f220000300a00 */
[--C-:B------:R-:W-:Y:S02]  /*1de60*/  IMAD.X R8, R9, 0x1, R91.reuse, P2 ;  /* 0x0000000109087824 */ /* 0x100fe400010e065b */
[----:B------:R-:W-:Y:S01]  /*1de70*/  IMAD.X R9, R11, 0x1, R91, P4 ;  /* 0x000000010b097824 */ /* 0x000fe200020e065b */
[----:B------:R-:W-:-:S05]  /*1de80*/  IADD3 R11, P1, PT, R2, R92, RZ ;  /* 0x0000005c020b7210 */ /* 0x000fca0007f3e0ff */
[----:B------:R-:W-:Y:S04]  /*1de90*/  STL [R1+0x28], R11 ;  /* 0x0000280b01007387 */ /* 0x000fe80000100800 */
[----:B-1----:R-:W4:Y:S01]  /*1dea0*/  LDL.LU.64 R18, [R1+0x60] ;  /* 0x0000600001127983 */ /* 0x002f220000300a00 */
[----:B------:R-:W-:-:S05]  /*1deb0*/  IADD3 R10, P2, PT, R20, R92, RZ ;  /* 0x0000005c140a7210 */ /* 0x000fca0007f5e0ff */
[----:B------:R1:W-:Y:S02]  /*1dec0*/  STL [R1+0x30], R10 ;  /* 0x0000300a01007387 */ /* 0x0003e40000100800 */
[--C-:B-1----:R-:W-:Y:S01]  /*1ded0*/  IMAD.X R10, R3, 0x1, R91.reuse, P1 ;  /* 0x00000001030a7824 */ /* 0x102fe200008e065b */
[----:B------:R-:W-:Y:S01]  /*1dee0*/  IADD3 R11, P4, PT, R12, R92, RZ ;  /* 0x0000005c0c0b7210 */ /* 0x000fe20007f9e0ff */
[----:B------:R-:W4:Y:S04]  /*1def0*/  LDL.LU.64 R2, [R1+0x68] ;  /* 0x0000680001027983 */ /* 0x000f280000300a00 */
[----:B------:R1:W-:Y:S04]  /*1df00*/  STL [R1+0x38], R11 ;  /* 0x0000380b01007387 */ /* 0x0003e80000100800 */
[----:B------:R-:W4:Y:S01]  /*1df10*/  LDL.LU.64 R32, [R1+0x70] ;  /* 0x0000700001207983 */ /* 0x000f220000300a00 */
[----:B------:R-:W-:-:S02]  /*1df20*/  IMAD.X R12, R13, 0x1, R91, P4 ;  /* 0x000000010d0c7824 */ /* 0x000fc400020e065b */
[----:B-1----:R-:W-:Y:S01]  /*1df30*/  IMAD.X R11, R21, 0x1, R91, P2 ;  /* 0x00000001150b7824 */ /* 0x002fe200010e065b */
[-C--:B--2---:R-:W-:Y:S02]  /*1df40*/  IADD3 R20, P1, PT, R24, R92.reuse, RZ ;  /* 0x0000005c18147210 */ /* 0x084fe40007f3e0ff */
[----:B---3--:R-:W-:-:S03]  /*1df50*/  IADD3 R13, P2, PT, R14, R92, RZ ;  /* 0x0000005c0e0d7210 */ /* 0x008fc60007f5e0ff */
[----:B------:R1:W-:Y:S04]  /*1df60*/  STL [R1+0x40], R20 ;  /* 0x0000401401007387 */ /* 0x0003e80000100800 */
[----:B-1----:R-:W2:Y:S04]  /*1df70*/  LDL.LU.64 R20, [R1+0x78] ;  /* 0x0000780001147983 */ /* 0x002ea80000300a00 */
[----:B------:R1:W-:Y:S01]  /*1df80*/  STL [R1+0x48], R13 ;  /* 0x0000480d01007387 */ /* 0x0003e20000100800 */
[----:B------:R-:W-:-:S03]  /*1df90*/  IADD3 R26, P4, PT, R22, R92, RZ ;  /* 0x0000005c161a7210 */ /* 0x000fc60007f9e0ff */
[----:B------:R-:W3:Y:S01]  /*1dfa0*/  LDL.LU.64 R30, [R1+0x80] ;  /* 0x00008000011e7983 */ /* 0x000ee20000300a00 */
[--C-:B------:R-:W-:Y:S02]  /*1dfb0*/  IMAD.X R14, R15, 0x1, R91.reuse, P2 ;  /* 0x000000010f0e7824 */ /* 0x100fe400010e065b */
[--C-:B------:R-:W-:Y:S01]  /*1dfc0*/  IMAD.X R15, R23, 0x1, R91.reuse, P4 ;  /* 0x00000001170f7824 */ /* 0x100fe200020e065b */
[----:B------:R-:W-:Y:S01]  /*1dfd0*/  STL [R1+0x50], R26 ;  /* 0x0000501a01007387 */ /* 0x000fe20000100800 */
[----:B-1----:R-:W-:Y:S01]  /*1dfe0*/  IMAD.X R13, R25, 0x1, R91, P1 ;  /* 0x00000001190d7824 */ /* 0x002fe200008e065b */
[-C--:B----4-:R-:W-:Y:S02]  /*1dff0*/  IADD3 R25, P1, PT, R16, R92.reuse, RZ ;  /* 0x0000005c10197210 */ /* 0x090fe40007f3e0ff */
[----:B------:R-:W4:Y:S04]  /*1e000*/  LDL.LU.64 R22, [R1+0x88] ;  /* 0x0000880001167983 */ /* 0x000f280000300a00 */
[----:B------:R-:W-:Y:S04]  /*1e010*/  STL [R1+0x58], R25 ;  /* 0x0000581901007387 */ /* 0x000fe80000100800 */
[----:B------:R-:W4:Y:S01]  /*1e020*/  LDL.LU.64 R28, [R1+0x90] ;  /* 0x00009000011c7983 */ /* 0x000f220000300a00 */
[----:B------:R-:W-:-:S05]  /*1e030*/  IADD3 R24, P2, PT, R18, R92, RZ ;  /* 0x0000005c12187210 */ /* 0x000fca0007f5e0ff */
[----:B------:R1:W-:Y:S01]  /*1e040*/  STL [R1+0x60], R24 ;  /* 0x0000601801007387 */ /* 0x0003e20000100800 */
[----:B------:R-:W-:-:S03]  /*1e050*/  IMAD.X R16, R17, 0x1, R91, P1 ;  /* 0x0000000111107824 */ /* 0x000fc600008e065b */
[----:B-1----:R-:W4:Y:S01]  /*1e060*/  LDL.LU.64 R24, [R1+0x98] ;  /* 0x0000980001187983 */ /* 0x002f220000300a00 */
[----:B------:R-:W-:-:S05]  /*1e070*/  IADD3 R26, P4, PT, R2, R92, RZ ;  /* 0x0000005c021a7210 */ /* 0x000fca0007f9e0ff */
[----:B------:R1:W-:Y:S01]  /*1e080*/  STL [R1+0x68], R26 ;  /* 0x0000681a01007387 */ /* 0x0003e20000100800 */
[----:B------:R-:W-:-:S03]  /*1e090*/  IMAD.X R18, R3, 0x1, R91, P4 ;  /* 0x0000000103127824 */ /* 0x000fc600020e065b */
[----:B------:R-:W4:Y:S01]  /*1e0a0*/  LDL.LU.64 R2, [R1+0xa0] ;  /* 0x0000a00001027983 */ /* 0x000f220000300a00 */
[----:B-1----:R-:W-:-:S05]  /*1e0b0*/  IADD3 R26, P1, PT, R32, R92, RZ ;  /* 0x0000005c201a7210 */ /* 0x002fca0007f3e0ff */
[----:B------:R1:W-:Y:S01]  /*1e0c0*/  STL [R1+0x70], R26 ;  /* 0x0000701a01007387 */ /* 0x0003e20000100800 */
[----:B------:R-:W-:-:S03]  /*1e0d0*/  IMAD.X R17, R19, 0x1, R91, P2 ;  /* 0x0000000113117824 */ /* 0x000fc600010e065b */
[----:B-1----:R-:W4:Y:S01]  /*1e0e0*/  LDL.LU.64 R26, [R1+0xa8] ;  /* 0x0000a800011a7983 */ /* 0x002f220000300a00 */
[----:B--2---:R-:W-:-:S05]  /*1e0f0*/  IADD3 R19, P2, PT, R20, R92, RZ ;  /* 0x0000005c14137210 */ /* 0x004fca0007f5e0ff */
[----:B------:R1:W-:Y:S01]  /*1e100*/  STL [R1+0x78], R19 ;  /* 0x0000781301007387 */ /* 0x0003e20000100800 */
[----:B---3--:R-:W-:-:S03]  /*1e110*/  IADD3 R45, P4, PT, R30, R92, RZ ;  /* 0x0000005c1e2d7210 */ /* 0x008fc60007f9e0ff */
[----:B------:R-:W2:Y:S01]  /*1e120*/  LDL.LU.64 R34, [R1+0xb0] ;  /* 0x0000b00001227983 */ /* 0x000ea20000300a00 */
[----:B------:R-:W-:-:S03]  /*1e130*/  IMAD.X R20, R21, 0x1, R91, P2 ;  /* 0x0000000115147824 */ /* 0x000fc600010e065b */
[----:B------:R-:W-:Y:S01]  /*1e140*/  STL [R1+0x80], R45 ;  /* 0x0000802d01007387 */ /* 0x000fe20000100800 */
[----:B-1----:R-:W-:Y:S01]  /*1e150*/  IMAD.X R19, R33, 0x1, R91, P1 ;  /* 0x0000000121137824 */ /* 0x002fe200008e065b */
[----:B------:R-:W-:Y:S02]  /*1e160*/  IADD3.X R21, PT, PT, R31, R91, RZ, P4, !PT ;  /* 0x0000005b1f157210 */ /* 0x000fe400027fe4ff */
[----:B------:R-:W3:Y:S01]  /*1e170*/  LDL.LU.64 R32, [R1+0xb8] ;  /* 0x0000b80001207983 */ /* 0x000ee20000300a00 */
[----:B----4-:R-:W-:-:S05]  /*1e180*/  IADD3 R31, P1, PT, R22, R92, RZ ;  /* 0x0000005c161f7210 */ /* 0x010fca0007f3e0ff */
[----:B------:R-:W-:Y:S01]  /*1e190*/  STL [R1+0x88], R31 ;  /* 0x0000881f01007387 */ /* 0x000fe20000100800 */
[----:B------:R-:W-:-:S03]  /*1e1a0*/  IADD3 R30, P2, PT, R28, R92, RZ ;  /* 0x0000005c1c1e7210 */ /* 0x000fc60007f5e0ff */
[----:B------:R-:W4:Y:S04]  /*1e1b0*/  LDL.LU.64 R82, [R1+0xc0] ;  /* 0x0000c00001527983 */ /* 0x000f280000300a00 */
[----:B------:R1:W-:Y:S04]  /*1e1c0*/  STL [R1+0x90], R30 ;  /* 0x0000901e01007387 */ /* 0x0003e80000100800 */
[----:B-1----:R-:W4:Y:S01]  /*1e1d0*/  LDL.LU.64 R30, [R1+0xc8] ;  /* 0x0000c800011e7983 */ /* 0x002f220000300a00 */
[----:B------:R-:W-:Y:S01]  /*1e1e0*/  IADD3 R45, P4, PT, R24, R92, RZ ;  /* 0x0000005c182d7210 */ /* 0x000fe20007f9e0ff */
[----:B------:R-:W-:-:S02]  /*1e1f0*/  IMAD.X R22, R23, 0x1, R91, P1 ;  /* 0x0000000117167824 */ /* 0x000fc400008e065b */
[--C-:B------:R-:W-:Y:S02]  /*1e200*/  IMAD.X R23, R29, 0x1, R91.reuse, P2 ;  /* 0x000000011d177824 */ /* 0x100fe400010e065b */
[----:B------:R1:W-:Y:S04]  /*1e210*/  STL [R1+0x98], R45 ;  /* 0x0000982d01007387 */ /* 0x0003e80000100800 */
[----:B------:R-:W4:Y:S01]  /*1e220*/  LDL.LU.64 R28, [R1+0xd0] ;  /* 0x0000d000011c7983 */ /* 0x000f220000300a00 */
[----:B------:R-:W-:Y:S01]  /*1e230*/  IMAD.X R24, R25, 0x1, R91, P4 ;  /* 0x0000000119187824 */ /* 0x000fe200020e065b */
[----:B-1----:R-:W-:-:S05]  /*1e240*/  IADD3 R45, P1, PT, R2, R92, RZ ;  /* 0x0000005c022d7210 */ /* 0x002fca0007f3e0ff */
[----:B------:R-:W-:Y:S04]  /*1e250*/  STL [R1+0xa0], R45 ;  /* 0x0000a02d01007387 */ /* 0x000fe80000100800 */
[----:B------:R-:W4:Y:S01]  /*1e260*/  LDL.LU.64 R86, [R1+0xd8] ;  /* 0x0000d80001567983 */ /* 0x000f220000300a00 */
[----:B------:R-:W-:-:S05]  /*1e270*/  IADD3 R25, P2, PT, R26, R92, RZ ;  /* 0x0000005c1a197210 */ /* 0x000fca0007f5e0ff */
[----:B------:R1:W-:Y:S02]  /*1e280*/  STL [R1+0xa8], R25 ;  /* 0x0000a81901007387 */ /* 0x0003e40000100800 */
[--C-:B-1----:R-:W-:Y:S02]  /*1e290*/  IMAD.X R25, R3, 0x1, R91.reuse, P1 ;  /* 0x0000000103197824 */ /* 0x102fe400008e065b */
[----:B------:R-:W4:Y:S01]  /*1e2a0*/  LDL.LU.64 R2, [R1+0xe0] ;  /* 0x0000e00001027983 */ /* 0x000f220000300a00 */
[----:B------:R-:W-:Y:S01]  /*1e2b0*/  IMAD.X R26, R27, 0x1, R91, P2 ;  /* 0x000000011b1a7824 */ /* 0x000fe200010e065b */
[----:B--2---:R-:W-:-:S05]  /*1e2c0*/  IADD3 R45, P4, PT, R34, R92, RZ ;  /* 0x0000005c222d7210 */ /* 0x004fca0007f9e0ff */
[----:B------:R4:W-:Y:S01]  /*1e2d0*/  STL [R1+0xb0], R45 ;  /* 0x0000b02d01007387 */ /* 0x0009e20000100800 */
[----:B------:R-:W-:Y:S01]  /*1e2e0*/  IMAD.X R27, R35, 0x1, R91, P4 ;  /* 0x00000001231b7824 */ /* 0x000fe200020e065b */
[-C--:B---3--:R-:W-:Y:S02]  /*1e2f0*/  IADD3 R84, P1, PT, R32, R92.reuse, RZ ;  /* 0x0000005c20547210 */ /* 0x088fe40007f3e0ff */
[----:B------:R-:W2:Y:S04]  /*1e300*/  LDL.LU.64 R34, [R1+0xe8] ;  /* 0x0000e80001227983 */ /* 0x000ea80000300a00 */
[----:B------:R1:W-:Y:S01]  /*1e310*/  STL [R1+0xf24], R84 ;  /* 0x000f245401007387 */ /* 0x0003e20000100800 */
[----:B----4-:R-:W-:-:S03]  /*1e320*/  IADD3 R45, P2, PT, R82, R92, RZ ;  /* 0x0000005c522d7210 */ /* 0x010fc60007f5e0ff */
[----:B-1----:R-:W3:Y:S01]  /*1e330*/  LDL.LU.64 R84, [R1+0xf0] ;  /* 0x0000f00001547983 */ /* 0x002ee20000300a00 */
[----:B------:R-:W-:-:S03]  /*1e340*/  IMAD.X R88, R33, 0x1, R91, P1 ;  /* 0x0000000121587824 */ /* 0x000fc600008e065b */
[----:B------:R1:W-:Y:S04]  /*1e350*/  STL [R1+0xf28], R45 ;  /* 0x000f282d01007387 */ /* 0x0003e80000100800 */
[----:B------:R-:W4:Y:S01]  /*1e360*/  LDL.LU.64 R32, [R1+0xf8] ;  /* 0x0000f80001207983 */ /* 0x000f220000300a00 */
[----:B-1----:R-:W-:-:S05]  /*1e370*/  IADD3 R45, P4, PT, R30, R92, RZ ;  /* 0x0000005c1e2d7210 */ /* 0x002fca0007f9e0ff */
[----:B------:R1:W-:Y:S01]  /*1e380*/  STL [R1+0xf2c], R45 ;  /* 0x000f2c2d01007387 */ /* 0x0003e20000100800 */
[----:B------:R-:W-:-:S03]  /*1e390*/  IMAD.X R30, R31, 0x1, R91, P4 ;  /* 0x000000011f1e7824 */ /* 0x000fc600020e065b */
[----:B------:R-:W-:Y:S01]  /*1e3a0*/  STL [R1+0xb8], R88 ;  /* 0x0000b85801007387 */ /* 0x000fe20000100800 */
[----:B-1----:R-:W-:-:S05]  /*1e3b0*/  IMAD.X R45, R83, 0x1, R91, P2 ;  /* 0x00000001532d7824 */ /* 0x002fca00010e065b */
[----:B------:R-:W-:Y:S04]  /*1e3c0*/  STL [R1+0xc0], R45 ;  /* 0x0000c02d01007387 */ /* 0x000fe80000100800 */
[----:B------:R1:W-:Y:S04]  /*1e3d0*/  STL [R1+0xc8], R30 ;  /* 0x0000c81e01007387 */ /* 0x0003e80000100800 */
[----:B-1----:R-:W4:Y:S01]  /*1e3e0*/  LDL.LU.64 R30, [R1+0x100] ;  /* 0x00010000011e7983 */ /* 0x002f220000300a00 */
[-C--:B------:R-:W-:Y:S02]  /*1e3f0*/  IADD3 R82, P1, PT, R28, R92.reuse, RZ ;  /* 0x0000005c1c527210 */ /* 0x080fe40007f3e0ff */
[----:B------:R-:W-:-:S03]  /*1e400*/  IADD3 R45, P2, PT, R86, R92, RZ ;  /* 0x0000005c562d7210 */ /* 0x000fc60007f5e0ff */
[----:B------:R1:W-:Y:S01]  /*1e410*/  STL [R1+0xf30], R82 ;  /* 0x000f305201007387 */ /* 0x0003e20000100800 */
[----:B------:R-:W-:-:S03]  /*1e420*/  IMAD.X R88, R29, 0x1, R91, P1 ;  /* 0x000000011d587824 */ /* 0x000fc600008e065b */
[----:B-1----:R-:W4:Y:S04]  /*1e430*/  LDL.LU.64 R82, [R1+0x108] ;  /* 0x0001080001527983 */ /* 0x002f280000300a00 */
        /* <DEDUP_REMOVED lines=10> */
[----:B--2---:R-:W-:-:S05]  /*1e4e0*/  IADD3 R86, P1, PT, R34, R92, RZ ;  /* 0x0000005c22567210 */ /* 0x004fca0007f3e0ff */
[----:B------:R1:W-:Y:S01]  /*1e4f0*/  STL [R1+0xf3c], R86 ;  /* 0x000f3c5601007387 */ /* 0x0003e20000100800 */
[----:B------:R-:W-:Y:S01]  /*1e500*/  IMAD.X R88, R35, 0x1, R91, P1 ;  /* 0x0000000123587824 */ /* 0x000fe200008e065b */
[-C--:B---3--:R-:W-:Y:S02]  /*1e510*/  IADD3 R45, P2, PT, R84, R92.reuse, RZ ;  /* 0x0000005c542d7210 */ /* 0x088fe40007f5e0ff */
[----:B-1----:R-:W2:Y:S04]  /*1e520*/  LDL.LU.64 R86, [R1+0x120] ;  /* 0x0001200001567983 */ /* 0x002ea80000300a00 */
[----:B------:R4:W-:Y:S04]  /*1e530*/  STL [R1+0xf40], R45 ;  /* 0x000f402d01007387 */ /* 0x0009e80000100800 */
[----:B------:R-:W3:Y:S01]  /*1e540*/  LDL.LU.64 R34, [R1+0x128] ;  /* 0x0001280001227983 */ /* 0x000ee20000300a00 */
[----:B----4-:R-:W-:-:S05]  /*1e550*/  IADD3 R45, P4, PT, R32, R92, RZ ;  /* 0x0000005c202d7210 */ /* 0x010fca0007f9e0ff */
[----:B------:R1:W-:Y:S01]  /*1e560*/  STL [R1+0xf44], R45 ;  /* 0x000f442d01007387 */ /* 0x0003e20000100800 */
[----:B------:R-:W-:-:S03]  /*1e570*/  IMAD.X R32, R33, 0x1, R91, P4 ;  /* 0x0000000121207824 */ /* 0x000fc600020e065b */
[----:B------:R-:W-:Y:S01]  /*1e580*/  STL [R1+0xe8], R88 ;  /* 0x0000e85801007387 */ /* 0x000fe20000100800 */
[----:B-1----:R-:W-:-:S05]  /*1e590*/  IMAD.X R45, R85, 0x1, R91, P2 ;  /* 0x00000001552d7824 */ /* 0x002fca00010e065b */
[----:B------:R-:W-:Y:S04]  /*1e5a0*/  STL [R1+0xf0], R45 ;  /* 0x0000f02d01007387 */ /* 0x000fe80000100800 */
[----:B------:R1:W-:Y:S01]  /*1e5b0*/  STL [R1+0xf8], R32 ;  /* 0x0000f82001007387 */ /* 0x0003e20000100800 */
[----:B------:R-:W-:-:S03]  /*1e5c0*/  IADD3 R84, P1, PT, R30, R92, RZ ;  /* 0x0000005c1e547210 */ /* 0x000fc60007f3e0ff */
[----:B-1----:R-:W4:Y:S04]  /*1e5d0*/  LDL.LU.64 R32, [R1+0x130] ;  /* 0x0001300001207983 */ /* 0x002f280000300a00 */
[----:B------:R1:W-:Y:S04]  /*1e5e0*/  STL [R1+0xf48], R84 ;  /* 0x000f485401007387 */ /* 0x0003e80000100800 */
[----:B-1----:R-:W4:Y:S01]  /*1e5f0*/  LDL.LU.64 R84, [R1+0x138] ;  /* 0x0001380001547983 */ /* 0x002f220000300a00 */
[----:B------:R-:W-:Y:S01]  /*1e600*/  IADD3 R45, P2, PT, R82, R92, RZ ;  /* 0x0000005c522d7210 */ /* 0x000fe20007f5e0ff */
[----:B------:R-:W-:-:S04]  /*1e610*/  IMAD.X R88, R31, 0x1, R91, P1 ;  /* 0x000000011f587824 */ /* 0x000fc800008e065b */
        /* <DEDUP_REMOVED lines=11> */
[----:B------:R1:W-:Y:S01]  /*1e6d0*/  STL [R1+0xf54], R82 ;  /* 0x000f545201007387 */ /* 0x0003e20000100800 */
[----:B------:R-:W-:-:S03]  /*1e6e0*/  IMAD.X R88, R3, 0x1, R91, P1 ;  /* 0x0000000103587824 */ /* 0x000fc600008e065b */
[----:B-1----:R-:W4:Y:S01]  /*1e6f0*/  LDL.LU.64 R82, [R1+0x150] ;  /* 0x0001500001527983 */ /* 0x002f220000300a00 */
[----:B--2---:R-:W-:-:S05]  /*1e700*/  IADD3 R45, P2, PT, R86, R92, RZ ;  /* 0x0000005c562d7210 */ /* 0x004fca0007f5e0ff */
[----:B------:R3:W-:Y:S04]  /*1e710*/  STL [R1+0xf58], R45 ;  /* 0x000f582d01007387 */ /* 0x0007e80000100800 */
[----:B------:R-:W2:Y:S01]  /*1e720*/  LDL.LU.64 R2, [R1+0x158] ;  /* 0x0001580001027983 */ /* 0x000ea20000300a00 */
[----:B---3--:R-:W-:-:S05]  /*1e730*/  IADD3 R45, P4, PT, R34, R92, RZ ;  /* 0x0000005c222d7210 */ /* 0x008fca0007f9e0ff */
[----:B------:R1:W-:Y:S01]  /*1e740*/  STL [R1+0xf5c], R45 ;  /* 0x000f5c2d01007387 */ /* 0x0003e20000100800 */
[----:B------:R-:W-:-:S03]  /*1e750*/  IMAD.X R34, R35, 0x1, R91, P4 ;  /* 0x0000000123227824 */ /* 0x000fc600020e065b */
[----:B------:R-:W-:Y:S01]  /*1e760*/  STL [R1+0x118], R88 ;  /* 0x0001185801007387 */ /* 0x000fe20000100800 */
[----:B-1----:R-:W-:-:S05]  /*1e770*/  IMAD.X R45, R87, 0x1, R91, P2 ;  /* 0x00000001572d7824 */ /* 0x002fca00010e065b */
[----:B------:R-:W-:Y:S04]  /*1e780*/  STL [R1+0x120], R45 ;  /* 0x0001202d01007387 */ /* 0x000fe80000100800 */
[----:B------:R1:W-:Y:S04]  /*1e790*/  STL [R1+0x128], R34 ;  /* 0x0001282201007387 */ /* 0x0003e80000100800 */
[----:B-1----:R-:W3:Y:S01]  /*1e7a0*/  LDL.LU.64 R34, [R1+0x160] ;  /* 0x0001600001227983 */ /* 0x002ee20000300a00 */
[----:B----4-:R-:W-:-:S05]  /*1e7b0*/  IADD3 R86, P1, PT, R32, R92, RZ ;  /* 0x0000005c20567210 */ /* 0x010fca0007f3e0ff */
[----:B------:R1:W-:Y:S01]  /*1e7c0*/  STL [R1+0xf60], R86 ;  /* 0x000f605601007387 */ /* 0x0003e20000100800 */
[----:B------:R-:W-:Y:S01]  /*1e7d0*/  IMAD.X R88, R33, 0x1, R91, P1 ;  /* 0x0000000121587824 */ /* 0x000fe200008e065b */
[-C--:B------:R-:W-:Y:S02]  /*1e7e0*/  IADD3 R45, P2, PT, R84, R92.reuse, RZ ;  /* 0x0000005c542d7210 */ /* 0x080fe40007f5e0ff */
        /* <DEDUP_REMOVED lines=13> */
[----:B------:R-:W-:Y:S01]  /*1e8c0*/  IMAD.X R88, R29, 0x1, R91, P1 ;  /* 0x000000011d587824 */ /* 0x000fe200008e065b */
[-C--:B------:R-:W-:Y:S02]  /*1e8d0*/  IADD3 R45, P2, PT, R82, R92.reuse, RZ ;  /* 0x0000005c522d7210 */ /* 0x080fe40007f5e0ff */
[----:B-1----:R-:W4:Y:S04]  /*1e8e0*/  LDL.LU.64 R84, [R1+0x180] ;  /* 0x0001800001547983 */ /* 0x002f280000300a00 */
[----:B------:R2:W-:Y:S04]  /*1e8f0*/  STL [R1+0xf70], R45 ;  /* 0x000f702d01007387 */ /* 0x0005e80000100800 */
[----:B------:R-:W4:Y:S01]  /*1e900*/  LDL.LU.64 R28, [R1+0x188] ;  /* 0x00018800011c7983 */ /* 0x000f220000300a00 */
[----:B--2---:R-:W-:-:S05]  /*1e910*/  IADD3 R45, P4, PT, R2, R92, RZ ;  /* 0x0000005c022d7210 */ /* 0x004fca0007f9e0ff */
[----:B------:R1:W-:Y:S01]  /*1e920*/  STL [R1+0xf74], R45 ;  /* 0x000f742d01007387 */ /* 0x0003e20000100800 */
[----:B------:R-:W-:-:S03]  /*1e930*/  IMAD.X R2, R3, 0x1, R91, P4 ;  /* 0x0000000103027824 */ /* 0x000fc600020e065b */
[----:B------:R-:W-:Y:S01]  /*1e940*/  STL [R1+0x148], R88 ;  /* 0x0001485801007387 */ /* 0x000fe20000100800 */
[----:B-1----:R-:W-:-:S05]  /*1e950*/  IMAD.X R45, R83, 0x1, R91, P2 ;  /* 0x00000001532d7824 */ /* 0x002fca00010e065b */
[----:B------:R-:W-:Y:S04]  /*1e960*/  STL [R1+0x150], R45 ;  /* 0x0001502d01007387 */ /* 0x000fe80000100800 */
[----:B------:R1:W-:Y:S04]  /*1e970*/  STL [R1+0x158], R2 ;  /* 0x0001580201007387 */ /* 0x0003e80000100800 */
[----:B-1----:R-:W2:Y:S01]  /*1e980*/  LDL.LU.64 R2, [R1+0x190] ;  /* 0x0001900001027983 */ /* 0x002ea20000300a00 */
[----:B---3--:R-:W-:-:S05]  /*1e990*/  IADD3 R82, P1, PT, R34, R92, RZ ;  /* 0x0000005c22527210 */ /* 0x008fca0007f3e0ff */
[----:B------:R1:W-:Y:S01]  /*1e9a0*/  STL [R1+0xf78], R82 ;  /* 0x000f785201007387 */ /* 0x0003e20000100800 */
[----:B------:R-:W-:-:S03]  /*1e9b0*/  IMAD.X R88, R35, 0x1, R91, P1 ;  /* 0x0000000123587824 */ /* 0x000fc600008e065b */
[----:B-1----:R-:W3:Y:S01]  /*1e9c0*/  LDL.LU.64 R82, [R1+0x198] ;  /* 0x0001980001527983 */ /* 0x002ee20000300a00 */
[----:B----4-:R-:W-:-:S05]  /*1e9d0*/  IADD3 R45, P2, PT, R86, R92, RZ ;  /* 0x0000005c562d7210 */ /* 0x010fca0007f5e0ff */
        /* <DEDUP_REMOVED lines=10> */
[----:B------:R-:W-:-:S05]  /*1ea80*/  IADD3 R86, P1, PT, R30, R92, RZ ;  /* 0x0000005c1e567210 */ /* 0x000fca0007f3e0ff */
[----:B------:R1:W-:Y:S01]  /*1ea90*/  STL [R1+0xf84], R86 ;  /* 0x000f845601007387 */ /* 0x0003e20000100800 */
[----:B------:R-:W-:Y:S02]  /*1eaa0*/  IADD3.X R88, PT, PT, R31, R91, RZ, P1, !PT ;  /* 0x0000005b1f587210 */ /* 0x000fe40000ffe4ff */
[-C--:B------:R-:W-:Y:S01]  /*1eab0*/  IADD3 R45, P2, PT, R84, R92.reuse, RZ ;  /* 0x0000005c542d7210 */ /* 0x080fe20007f5e0ff */
        /* <DEDUP_REMOVED lines=13> */
[----:B------:R-:W-:-:S03]  /*1eb90*/  IMAD.X R88, R3, 0x1, R91, P1 ;  /* 0x0000000103587824 */ /* 0x000fc600008e065b */
[----:B-1----:R-:W2:Y:S01]  /*1eba0*/  LDL.LU.64 R84, [R1+0x1c8] ;  /* 0x0001c80001547983 */ /* 0x002ea20000300a00 */
[----:B---3--:R-:W-:-:S05]  /*1ebb0*/  IADD3 R45, P2, PT, R82, R92, RZ ;  /* 0x0000005c522d7210 */ /* 0x008fca0007f5e0ff */
        /* <DEDUP_REMOVED lines=42> */
[----:B------:R-:W-:-:S03]  /*1ee60*/  IMAD.X R88, R35, 0x1, R91, P1 ;  /* 0x0000000123587824 */ /* 0x000fc600008e065b */
[----:B-1----:R-:W4:Y:S01]  /*1ee70*/  LDL.LU.64 R84, [R1+0x210] ;  /* 0x0002100001547983 */ /* 0x002f220000300a00 */
[----:B------:R-:W-:-:S05]  /*1ee80*/  IADD3 R45, P2, PT, R82, R92, RZ ;  /* 0x0000005c522d7210 */ /* 0x000fca0007f5e0ff */
        /* <DEDUP_REMOVED lines=96> */
[----:B-1----:R-:W-:-:S05]  /*1f490*/  IADD3.X R45, PT, PT, R83, R91, RZ, P2, !PT ;  /* 0x0000005b532d7210 */ /* 0x002fca00017fe4ff */
        /* <DEDUP_REMOVED lines=81> */
[----:B------:R-:W-:Y:S01]  /*1f9b0*/  IMAD.X R88, R3, 0x1, R91, P1 ;  /* 0x0000000103587824 */ /* 0x000fe200008e065b */
        /* <DEDUP_REMOVED lines=65> */
[----:B------:R-:W-:-:S03]  /*1fdd0*/  IADD3.X R28, PT, PT, R29, R91, RZ, P4, !PT ;  /* 0x0000005b1d1c7210 */ /* 0x000fc600027fe4ff */
        /* <DEDUP_REMOVED lines=157> */
[----:B------:R-:W-:-:S03]  /*207b0*/  IADD3.X R88, PT, PT, R3, R91, RZ, P1, !PT ;  /* 0x0000005b03587210 */ /* 0x000fc60000ffe4ff */
        /* <DEDUP_REMOVED lines=158> */
[----:B-1----:R-:W-:-:S05]  /*211a0*/  IADD3.X R45, PT, PT, R87, R91, RZ, P2, !PT ;  /* 0x0000005b572d7210 */ /* 0x002fca00017fe4ff */
        /* <DEDUP_REMOVED lines=305> */
[----:B------:R-:W-:-:S03]  /*224c0*/  IADD3.X R88, PT, PT, R33, R91, RZ, P1, !PT ;  /* 0x0000005b21587210 */ /* 0x000fc60000ffe4ff */
        /* <DEDUP_REMOVED lines=306> */
[----:B------:R-:W-:-:S03]  /*237f0*/  IADD3.X R30, PT, PT, R31, R91, RZ, P4, !PT ;  /* 0x0000005b1f1e7210 */ /* 0x000fc600027fe4ff */
        /* <DEDUP_REMOVED lines=158> */
[----:B------:R-:W-:Y:S02]  /*241e0*/  IADD3.X R88, PT, PT, R29, R91, RZ, P1, !PT ;  /* 0x0000005b1d587210 */ /* 0x000fe40000ffe4ff */
        /* <DEDUP_REMOVED lines=157> */
[----:B-1----:R-:W-:-:S05]  /*24bc0*/  IADD3.X R45, PT, PT, R83, R91, RZ, P2, !PT ;  /* 0x0000005b532d7210 */ /* 0x002fca00017fe4ff */
        /* <DEDUP_REMOVED lines=343> */
[----:B------:R0:W-:Y:S01]  /*26140*/  STL [R1+0xd48], R88 ;  /* 0x000d485801007387 */ /* 0x0001e20000100800 */
[----:B-1----:R-:W-:-:S05]  /*26150*/  IMAD.X R45, R85, 0x1, R91, P2 ;  /* 0x00000001552d7824 */ /* 0x002fca00010e065b */
[----:B------:R-:W-:Y:S04]  /*26160*/  STL [R1+0xd50], R45 ;  /* 0x000d502d01007387 */ /* 0x000fe80000100800 */
[----:B------:R-:W-:Y:S04]  /*26170*/  STL [R1+0xd58], R35 ;  /* 0x000d582301007387 */ /* 0x000fe80000100800 */
[----:B------:R-:W4:Y:S01]  /*26180*/  LDL.LU.64 R84, [R1+0xd90] ;  /* 0x000d900001547983 */ /* 0x000f220000300a00 */
[----:B--2---:R-:W-:-:S05]  /*26190*/  IADD3 R34, P1, PT, R32, R92, RZ ;  /* 0x0000005c20227210 */ /* 0x004fca0007f3e0ff */
[----:B------:R1:W-:Y:S01]  /*261a0*/  STL [R1+0x1e08], R34 ;  /* 0x001e082201007387 */ /* 0x0003e20000100800 */
[----:B0-----:R-:W-:-:S03]  /*261b0*/  IMAD.X R88, R33, 0x1, R91, P1 ;  /* 0x0000000121587824 */ /* 0x001fc600008e065b */
        /* <DEDUP_REMOVED lines=8> */
[----:B0-----:R-:W-:-:S05]  /*26240*/  IMAD.X R45, R83, 0x1, R91, P2 ;  /* 0x00000001532d7824 */ /* 0x001fca00010e065b */
[----:B------:R-:W-:Y:S04]  /*26250*/  STL [R1+0xd68], R45 ;  /* 0x000d682d01007387 */ /* 0x000fe80000100800 */
[----:B------:R0:W-:Y:S04]  /*26260*/  STL [R1+0xd70], R30 ;  /* 0x000d701e01007387 */ /* 0x0001e80000100800 */
[----:B0-----:R-:W4:Y:S01]  /*26270*/  LDL.LU.64 R30, [R1+0xda8] ;  /* 0x000da800011e7983 */ /* 0x001f220000300a00 */
[----:B------:R-:W-:-:S05]  /*26280*/  IADD3 R82, P1, PT, R28, R92, RZ ;  /* 0x0000005c1c527210 */ /* 0x000fca0007f3e0ff */
[----:B------:R0:W-:Y:S04]  /*26290*/  STL [R1+0x1e14], R82 ;  /* 0x001e145201007387 */ /* 0x0001e80000100800 */
[----:B0-----:R-:W4:Y:S01]  /*262a0*/  LDL.LU.64 R82, [R1+0xdb0] ;  /* 0x000db00001527983 */ /* 0x001f220000300a00 */
[----:B------:R-:W-:Y:S01]  /*262b0*/  IADD3 R45, P2, PT, R86, R92, RZ ;  /* 0x0000005c562d7210 */ /* 0x000fe20007f5e0ff */
[----:B------:R-:W-:-:S04]  /*262c0*/  IMAD.X R88, R29, 0x1, R91, P1 ;  /* 0x000000011d587824 */ /* 0x000fc800008e065b */
[----:B------:R0:W-:Y:S04]  /*262d0*/  STL [R1+0x1e18], R45 ;  /* 0x001e182d01007387 */ /* 0x0001e80000100800 */
[----:B------:R-:W4:Y:S01]  /*262e0*/  LDL.LU.64 R28, [R1+0xdb8] ;  /* 0x000db800011c7983 */ /* 0x000f220000300a00 */
[----:B0-----:R-:W-:-:S05]  /*262f0*/  IADD3 R45, P4, PT, R2, R92, RZ ;  /* 0x0000005c022d7210 */ /* 0x001fca0007f9e0ff */
[----:B------:R0:W-:Y:S01]  /*26300*/  STL [R1+0x1e1c], R45 ;  /* 0x001e1c2d01007387 */ /* 0x0001e20000100800 */
[----:B------:R-:W-:-:S03]  /*26310*/  IMAD.X R2, R3, 0x1, R91, P4 ;  /* 0x0000000103027824 */ /* 0x000fc600020e065b */
[----:B------:R-:W-:Y:S01]  /*26320*/  STL [R1+0xd78], R88 ;  /* 0x000d785801007387 */ /* 0x000fe20000100800 */
[----:B0-----:R-:W-:-:S05]  /*26330*/  IMAD.X R45, R87, 0x1, R91, P2 ;  /* 0x00000001572d7824 */ /* 0x001fca00010e065b */
[----:B------:R-:W-:Y:S04]  /*26340*/  STL [R1+0xd80], R45 ;  /* 0x000d802d01007387 */ /* 0x000fe80000100800 */
[----:B------:R0:W-:Y:S01]  /*26350*/  STL [R1+0xd88], R2 ;  /* 0x000d880201007387 */ /* 0x0001e20000100800 */
[----:B------:R-:W-:-:S03]  /*26360*/  IADD3 R86, P1, PT, R84, R92, RZ ;  /* 0x0000005c54567210 */ /* 0x000fc60007f3e0ff */
[----:B0-----:R-:W4:Y:S04]  /*26370*/  LDL.LU.64 R2, [R1+0xdc0] ;  /* 0x000dc00001027983 */ /* 0x001f280000300a00 */
[----:B------:R0:W-:Y:S04]  /*26380*/  STL [R1+0x1e20], R86 ;  /* 0x001e205601007387 */ /* 0x0001e80000100800 */
[----:B0-----:R-:W4:Y:S01]  /*26390*/  LDL.LU.64 R86, [R1+0xdc8] ;  /* 0x000dc80001567983 */ /* 0x001f220000300a00 */
[----:B--2---:R-:W-:-:S05]  /*263a0*/  IADD3 R45, P2, PT, R34, R92, RZ ;  /* 0x0000005c222d7210 */ /* 0x004fca0007f5e0ff */
[----:B------:R0:W-:Y:S01]  /*263b0*/  STL [R1+0x1e24], R45 ;  /* 0x001e242d01007387 */ /* 0x0001e20000100800 */
[--C-:B------:R-:W-:Y:S01]  /*263c0*/  IMAD.X R34, R35, 0x1, R91.reuse, P2 ;  /* 0x0000000123227824 */ /* 0x100fe200010e065b */
[-C--:B---3--:R-:W-:Y:S01]  /*263d0*/  IADD3 R88, P4, PT, R32, R92.reuse, RZ ;  /* 0x0000005c20587210 */ /* 0x088fe20007f9e0ff */
[--C-:B0-----:R-:W-:Y:S02]  /*263e0*/  IMAD.X R45, R85, 0x1, R91.reuse, P1 ;  /* 0x00000001552d7824 */ /* 0x101fe400008e065b */
[----:B------:R-:W2:Y:S02]  /*263f0*/  LDL.LU.64 R84, [R1+0xdd0] ;  /* 0x000dd00001547983 */ /* 0x000ea40000300a00 */
[----:B------:R-:W-:Y:S02]  /*26400*/  IMAD.X R33, R33, 0x1, R91, P4 ;  /* 0x0000000121217824 */ /* 0x000fe400020e065b */
[----:B------:R-:W-:Y:S04]  /*26410*/  STL [R1+0x1e28], R88 ;  /* 0x001e285801007387 */ /* 0x000fe80000100800 */
[----:B------:R-:W-:Y:S04]  /*26420*/  STL [R1+0xd90], R45 ;  /* 0x000d902d01007387 */ /* 0x000fe80000100800 */
[----:B------:R0:W-:Y:S04]  /*26430*/  STL [R1+0xd98], R34 ;  /* 0x000d982201007387 */ /* 0x0001e80000100800 */
[----:B------:R-:W-:Y:S04]  /*26440*/  STL [R1+0xda0], R33 ;  /* 0x000da02101007387 */ /* 0x000fe80000100800 */
[----:B0-----:R-:W3:Y:S01]  /*26450*/  LDL.LU.64 R34, [R1+0xdd8] ;  /* 0x000dd80001227983 */ /* 0x001ee20000300a00 */
[----:B----4-:R-:W-:-:S05]  /*26460*/  IADD3 R32, P1, PT, R30, R92, RZ ;  /* 0x0000005c1e207210 */ /* 0x010fca0007f3e0ff */
[----:B------:R0:W-:Y:S01]  /*26470*/  STL [R1+0x1e2c], R32 ;  /* 0x001e2c2001007387 */ /* 0x0001e20000100800 */
[----:B------:R-:W-:-:S03]  /*26480*/  IMAD.X R88, R31, 0x1, R91, P1 ;  /* 0x000000011f587824 */ /* 0x000fc600008e065b */
[----:B0-----:R-:W4:Y:S01]  /*26490*/  LDL.LU.64 R32, [R1+0xde0] ;  /* 0x000de00001207983 */ /* 0x001f220000300a00 */
[----:B------:R-:W-:-:S05]  /*264a0*/  IADD3 R45, P2, PT, R82, R92, RZ ;  /* 0x0000005c522d7210 */ /* 0x000fca0007f5e0ff */
[----:B------:R0:W-:Y:S04]  /*264b0*/  STL [R1+0x1e30], R45 ;  /* 0x001e302d01007387 */ /* 0x0001e80000100800 */
[----:B------:R-:W4:Y:S01]  /*264c0*/  LDL.LU.64 R30, [R1+0xde8] ;  /* 0x000de800011e7983 */ /* 0x000f220000300a00 */
[----:B0-----:R-:W-:-:S05]  /*264d0*/  IADD3 R45, P4, PT, R28, R92, RZ ;  /* 0x0000005c1c2d7210 */ /* 0x001fca0007f9e0ff */
[----:B------:R0:W-:Y:S01]  /*264e0*/  STL [R1+0x1e34], R45 ;  /* 0x001e342d01007387 */ /* 0x0001e20000100800 */
[----:B------:R-:W-:-:S03]  /*264f0*/  IMAD.X R29, R29, 0x1, R91, P4 ;  /* 0x000000011d1d7824 */ /* 0x000fc600020e065b */
[----:B------:R-:W-:Y:S01]  /*26500*/  STL [R1+0xda8], R88 ;  /* 0x000da85801007387 */ /* 0x000fe20000100800 */
[----:B0-----:R-:W-:-:S05]  /*26510*/  IMAD.X R45, R83, 0x1, R91, P2 ;  /* 0x00000001532d7824 */ /* 0x001fca00010e065b */
[----:B------:R0:W-:Y:S04]  /*26520*/  STL [R1+0xdb0], R45 ;  /* 0x000db02d01007387 */ /* 0x0001e80000100800 */
[----:B------:R-:W-:Y:S04]  /*26530*/  STL [R1+0xdb8], R29 ;  /* 0x000db81d01007387 */ /* 0x000fe80000100800 */
[----:B------:R-:W4:Y:S01]  /*26540*/  LDL.LU.64 R82, [R1+0xdf0] ;  /* 0x000df00001527983 */ /* 0x000f220000300a00 */
[----:B------:R-:W-:-:S05]  /*26550*/  IADD3 R28, P1, PT, R2, R92, RZ ;  /* 0x0000005c021c7210 */ /* 0x000fca0007f3e0ff */
[----:B------:R1:W-:Y:S01]  /*26560*/  STL [R1+0x1e38], R28 ;  /* 0x001e381c01007387 */ /* 0x0003e20000100800 */
[----:B0-----:R-:W-:-:S03]  /*26570*/  IADD3 R45, P2, PT, R86, R92, RZ ;  /* 0x0000005c562d7210 */ /* 0x001fc60007f5e0ff */
[----:B-1----:R-:W4:Y:S04]  /*26580*/  LDL.LU.64 R28, [R1+0xdf8] ;  /* 0x000df800011c7983 */ /* 0x002f280000300a00 */
[----:B------:R2:W-:Y:S01]  /*26590*/  STL [R1+0x1e3c], R45 ;  /* 0x001e3c2d01007387 */ /* 0x0005e20000100800 */
[----:B------:R-:W-:-:S03]  /*265a0*/  IMAD.X R88, R3, 0x1, R91, P1 ;  /* 0x0000000103587824 */ /* 0x000fc600008e065b */
[----:B------:R-:W4:Y:S01]  /*265b0*/  LDL.LU.64 R2, [R1+0xe00] ;  /* 0x000e000001027983 */ /* 0x000f220000300a00 */
[----:B--2---:R-:W-:-:S05]  /*265c0*/  IADD3 R45, P4, PT, R84, R92, RZ ;  /* 0x0000005c542d7210 */ /* 0x004fca0007f9e0ff */
[----:B------:R0:W-:Y:S01]  /*265d0*/  STL [R1+0x1e40], R45 ;  /* 0x001e402d01007387 */ /* 0x0001e20000100800 */
[----:B------:R-:W-:-:S03]  /*265e0*/  IMAD.X R85, R85, 0x1, R91, P4 ;  /* 0x0000000155557824 */ /* 0x000fc600020e065b */
[----:B------:R1:W-:Y:S01]  /*265f0*/  STL [R1+0xdc0], R88 ;  /* 0x000dc05801007387 */ /* 0x0003e20000100800 */
[----:B0-----:R-:W-:-:S05]  /*26600*/  IMAD.X R45, R87, 0x1, R91, P2 ;  /* 0x00000001572d7824 */ /* 0x001fca00010e065b */
[----:B------:R4:W-:Y:S01]  /*26610*/  STL [R1+0xdc8], R45 ;  /* 0x000dc82d01007387 */ /* 0x0009e20000100800 */
[----:B---3--:R-:W-:-:S03]  /*26620*/  IADD3 R84, P1, PT, R34, R92, RZ ;  /* 0x0000005c22547210 */ /* 0x008fc60007f3e0ff */
[----:B------:R-:W-:Y:S04]  /*26630*/  STL [R1+0xdd0], R85 ;  /* 0x000dd05501007387 */ /* 0x000fe80000100800 */
[----:B-1----:R-:W2:Y:S04]  /*26640*/  LDL.LU.64 R88, [R1+0xe08] ;  /* 0x000e080001587983 */ /* 0x002ea80000300a00 */
[----:B------:R-:W-:Y:S04]  /*26650*/  STL [R1+0x1e44], R84 ;  /* 0x001e445401007387 */ /* 0x000fe80000100800 */
[----:B------:R-:W3:Y:S01]  /*26660*/  LDL.LU.64 R86, [R1+0xe10] ;  /* 0x000e100001567983 */ /* 0x000ee20000300a00 */
[----:B----4-:R-:W-:-:S05]  /*26670*/  IADD3 R45, P2, PT, R32, R92, RZ ;  /* 0x0000005c202d7210 */ /* 0x010fca0007f5e0ff */
[----:B------:R0:W-:Y:S02]  /*26680*/  STL [R1+0x1e48], R45 ;  /* 0x001e482d01007387 */ /* 0x0001e40000100800 */
[----:B0-----:R-:W-:-:S05]  /*26690*/  IADD3 R45, P4, PT, R30, R92, RZ ;  /* 0x0000005c1e2d7210 */ /* 0x001fca0007f9e0ff */
[----:B------:R-:W-:Y:S04]  /*266a0*/  STL [R1+0x1e4c], R45 ;  /* 0x001e4c2d01007387 */ /* 0x000fe80000100800 */
[----:B------:R-:W4:Y:S01]  /*266b0*/  LDL.LU.64 R84, [R1+0xe18] ;  /* 0x000e180001547983 */ /* 0x000f220000300a00 */
[--C-:B------:R-:W-:Y:S02]  /*266c0*/  IMAD.X R34, R35, 0x1, R91.reuse, P1 ;  /* 0x0000000123227824 */ /* 0x100fe400008e065b */
[--C-:B------:R-:W-:Y:S02]  /*266d0*/  IMAD.X R33, R33, 0x1, R91.reuse, P2 ;  /* 0x0000000121217824 */ /* 0x100fe400010e065b */
[----:B------:R-:W-:Y:S01]  /*266e0*/  IMAD.X R32, R31, 0x1, R91, P4 ;  /* 0x000000011f207824 */ /* 0x000fe200020e065b */
[----:B------:R0:W-:Y:S04]  /*266f0*/  STL [R1+0xdd8], R34 ;  /* 0x000dd82201007387 */ /* 0x0001e80000100800 */
[----:B------:R-:W-:Y:S04]  /*26700*/  STL [R1+0xde0], R33 ;  /* 0x000de02101007387 */ /* 0x000fe80000100800 */
[----:B------:R1:W-:Y:S04]  /*26710*/  STL [R1+0xde8], R32 ;  /* 0x000de82001007387 */ /* 0x0003e80000100800 */
[----:B0-----:R-:W4:Y:S01]  /*26720*/  LDL.LU.64 R34, [R1+0xe20] ;  /* 0x000e200001227983 */ /* 0x001f220000300a00 */
[----:B------:R-:W-:-:S05]  /*26730*/  IADD3 R31, P1, PT, R82, R92, RZ ;  /* 0x0000005c521f7210 */ /* 0x000fca0007f3e0ff */
[----:B------:R-:W-:Y:S04]  /*26740*/  STL [R1+0x1e50], R31 ;  /* 0x001e501f01007387 */ /* 0x000fe80000100800 */
[----:B-1----:R-:W4:Y:S01]  /*26750*/  LDL.LU.64 R32, [R1+0xe28] ;  /* 0x000e280001207983 */ /* 0x002f220000300a00 */
[----:B------:R-:W-:Y:S01]  /*26760*/  IMAD.X R45, R83, 0x1, R91, P1 ;  /* 0x00000001532d7824 */ /* 0x000fe200008e065b */
[----:B------:R-:W-:-:S05]  /*26770*/  IADD3 R30, P2, PT, R28, R92, RZ ;  /* 0x0000005c1c1e7210 */ /* 0x000fca0007f5e0ff */
[----:B------:R0:W-:Y:S01]  /*26780*/  STL [R1+0x1e54], R30 ;  /* 0x001e541e01007387 */ /* 0x0001e20000100800 */
[-C--:B------:R-:W-:Y:S01]  /*26790*/  IADD3 R93, P4, PT, R2, R92.reuse, RZ ;  /* 0x0000005c025d7210 */ /* 0x080fe20007f9e0ff */
[--C-:B------:R-:W-:Y:S02]  /*267a0*/  IMAD.X R29, R29, 0x1, R91.reuse, P2 ;  /* 0x000000011d1d7824 */ /* 0x100fe400010e065b */
[----:B0-----:R-:W4:Y:S02]  /*267b0*/  LDL.LU.64 R30, [R1+0xe30] ;  /* 0x000e3000011e7983 */ /* 0x001f240000300a00 */
[----:B------:R-:W-:Y:S02]  /*267c0*/  IMAD.X R28, R3, 0x1, R91, P4 ;  /* 0x00000001031c7824 */ /* 0x000fe400020e065b */
[----:B------:R-:W-:Y:S04]  /*267d0*/  STL [R1+0x1e58], R93 ;  /* 0x001e585d01007387 */ /* 0x000fe80000100800 */
[----:B------:R-:W-:Y:S04]  /*267e0*/  STL [R1+0xdf0], R45 ;  /* 0x000df02d01007387 */ /* 0x000fe80000100800 */
[----:B------:R-:W-:Y:S04]  /*267f0*/  STL [R1+0xdf8], R29 ;  /* 0x000df81d01007387 */ /* 0x000fe80000100800 */
[----:B------:R0:W-:Y:S04]  /*26800*/  STL [R1+0xe00], R28 ;  /* 0x000e001c01007387 */ /* 0x0001e80000100800 */
[----:B0-----:R-:W4:Y:S01]  /*26810*/  LDL.LU.64 R28, [R1+0xe38] ;  /* 0x000e3800011c7983 */ /* 0x001f220000300a00 */
[----:B--2---:R-:W-:-:S05]  /*26820*/  IADD3 R3, P1, PT, R88, R92, RZ ;  /* 0x0000005c58037210 */ /* 0x004fca0007f3e0ff */
[----:B------:R-:W-:Y:S01]  /*26830*/  STL [R1+0x1e5c], R3 ;  /* 0x001e5c0301007387 */ /* 0x000fe20000100800 */
[----:B---3--:R-:W-:-:S03]  /*26840*/  IADD3 R2, P2, PT, R86, R92, RZ ;  /* 0x0000005c56027210 */ /* 0x008fc60007f5e0ff */
[----:B------:R-:W2:Y:S04]  /*26850*/  LDL.LU.64 R82, [R1+0xe40] ;  /* 0x000e400001527983 */ /* 0x000ea80000300a00 */
[----:B------:R0:W-:Y:S04]  /*26860*/  STL [R1+0x1e60], R2 ;  /* 0x001e600201007387 */ /* 0x0001e80000100800 */
[----:B0-----:R-:W3:Y:S01]  /*26870*/  LDL.LU.64 R2, [R1+0xe48] ;  /* 0x000e480001027983 */ /* 0x001ee20000300a00 */
[----:B------:R-:W-:Y:S01]  /*26880*/  IMAD.X R45, R89, 0x1, R91, P1 ;  /* 0x00000001592d7824 */ /* 0x000fe200008e065b */
[----:B------:R-:W-:-:S02]  /*26890*/  IADD3.X R86, PT, PT, R87, R91, RZ, P2, !PT ;  /* 0x0000005b57567210 */ /* 0x000fc400017fe4ff */
[----:B----4-:R-:W-:-:S05]  /*268a0*/  IADD3 R93, P4, PT, R84, R92, RZ ;  /* 0x0000005c545d7210 */ /* 0x010fca0007f9e0ff */
[----:B------:R-:W-:Y:S01]  /*268b0*/  IMAD.X R85, R85, 0x1, R91, P4 ;  /* 0x0000000155557824 */ /* 0x000fe200020e065b */
[----:B------:R-:W-:Y:S04]  /*268c0*/  STL [R1+0x1e64], R93 ;  /* 0x001e645d01007387 */ /* 0x000fe80000100800 */
[----:B------:R-:W-:Y:S04]  /*268d0*/  STL [R1+0xe08], R45 ;  /* 0x000e082d01007387 */ /* 0x000fe80000100800 */
[----:B------:R0:W-:Y:S04]  /*268e0*/  STL [R1+0xe10], R86 ;  /* 0x000e105601007387 */ /* 0x0001e80000100800 */
[----:B------:R-:W-:Y:S04]  /*268f0*/  STL [R1+0xe18], R85 ;  /* 0x000e185501007387 */ /* 0x000fe80000100800 */
[----:B0-----:R-:W4:Y:S01]  /*26900*/  LDL.LU.64 R86, [R1+0xe50] ;  /* 0x000e500001567983 */ /* 0x001f220000300a00 */
[----:B------:R-:W-:-:S05]  /*26910*/  IADD3 R45, P1, PT, R34, R92, RZ ;  /* 0x0000005c222d7210 */ /* 0x000fca0007f3e0ff */
[----:B------:R0:W-:Y:S01]  /*26920*/  STL [R1+0x1e68], R45 ;  /* 0x001e682d01007387 */ /* 0x0001e20000100800 */
[----:B------:R-:W-:Y:S01]  /*26930*/  IADD3 R84, P2, PT, R32, R92, RZ ;  /* 0x0000005c20547210 */ /* 0x000fe20007f5e0ff */
[----:B------:R-:W-:-:S04]  /*26940*/  IMAD.X R34, R35, 0x1, R91, P1 ;  /* 0x0000000123227824 */ /* 0x000fc800008e065b */
[----:B------:R-:W-:Y:S01]  /*26950*/  STL [R1+0x1e6c], R84 ;  /* 0x001e6c5401007387 */ /* 0x000fe20000100800 */
[----:B------:R-:W-:Y:S01]  /*26960*/  IMAD.X R32, R33, 0x1, R91, P2 ;  /* 0x0000000121207824 */ /* 0x000fe200010e065b */
[----:B0-----:R-:W-:-:S05]  /*26970*/  IADD3 R45, P4, PT, R30, R92, RZ ;  /* 0x0000005c1e2d7210 */ /* 0x001fca0007f9e0ff */
[----:B------:R-:W-:Y:S04]  /*26980*/  STL [R1+0x1e70], R45 ;  /* 0x001e702d01007387 */ /* 0x000fe80000100800 */
[----:B------:R-:W4:Y:S04]  /*26990*/  LDL.LU.64 R88, [R1+0xe58] ;  /* 0x000e580001587983 */ /* 0x000f280000300a00 */
[----:B------:R0:W-:Y:S01]  /*269a0*/  STL [R1+0xe20], R34 ;  /* 0x000e202201007387 */ /* 0x0001e20000100800 */
[----:B------:R-:W-:-:S03]  /*269b0*/  IMAD.X R30, R31, 0x1, R91, P4 ;  /* 0x000000011f1e7824 */ /* 0x000fc600020e065b */
[----:B0-----:R-:W4:Y:S04]  /*269c0*/  LDL.LU.64 R34, [R1+0xe60] ;  /* 0x000e600001227983 */ /* 0x001f280000300a00 */
[----:B------:R0:W-:Y:S04]  /*269d0*/  STL [R1+0xe28], R32 ;  /* 0x000e282001007387 */ /* 0x0001e80000100800 */
[----:B------:R-:W-:Y:S01]  /*269e0*/  STL [R1+0xe30], R30 ;  /* 0x000e301e01007387 */ /* 0x000fe20000100800 */
[----:B0-----:R-:W-:-:S05]  /*269f0*/  IADD3 R32, P1, PT, R28, R92, RZ ;  /* 0x0000005c1c207210 */ /* 0x001fca0007f3e0ff */
[----:B------:R0:W-:Y:S01]  /*26a00*/  STL [R1+0x1e74], R32 ;  /* 0x001e742001007387 */ /* 0x0001e20000100800 */
[----:B------:R-:W-:Y:S01]  /*26a10*/  IMAD.X R28, R29, 0x1, R91, P1 ;  /* 0x000000011d1c7824 */ /* 0x000fe200008e065b */
[----:B--2---:R-:W-:-:S05]  /*26a20*/  IADD3 R31, P2, PT, R82, R92, RZ ;  /* 0x0000005c521f7210 */ /* 0x004fca0007f5e0ff */
[----:B------:R-:W-:Y:S04]  /*26a30*/  STL [R1+0x1e78], R31 ;  /* 0x001e781f01007387 */ /* 0x000fe80000100800 */
[----:B0-----:R-:W2:Y:S01]  /*26a40*/  LDL.LU.64 R32, [R1+0xe68] ;  /* 0x000e680001207983 */ /* 0x001ea20000300a00 */
[----:B---3--:R-:W-:-:S05]  /*26a50*/  IADD3 R30, P4, PT, R2, R92, RZ ;  /* 0x0000005c021e7210 */ /* 0x008fca0007f9e0ff */
[----:B------:R0:W-:Y:S01]  /*26a60*/  STL [R1+0x1e7c], R30 ;  /* 0x001e7c1e01007387 */ /* 0x0001e20000100800 */
[----:B------:R-:W-:-:S03]  /*26a70*/  IMAD.X R83, R83, 0x1, R91, P2 ;  /* 0x0000000153537824 */ /* 0x000fc600010e065b */
[----:B0-----:R-:W3:Y:S04]  /*26a80*/  LDL.LU.64 R30, [R1+0xe70] ;  /* 0x000e7000011e7983 */ /* 0x001ee80000300a00 */
[----:B------:R0:W-:Y:S01]  /*26a90*/  STL [R1+0xe38], R28 ;  /* 0x000e381c01007387 */ /* 0x0001e20000100800 */
[----:B------:R-:W-:-:S03]  /*26aa0*/  IMAD.X R82, R3, 0x1, R91, P4 ;  /* 0x0000000103527824 */ /* 0x000fc600020e065b */
[----:B0-----:R-:W3:Y:S04]  /*26ab0*/  LDL.LU.64 R28, [R1+0xe78] ;  /* 0x000e7800011c7983 */ /* 0x001ee80000300a00 */
[----:B------:R-:W-:Y:S04]  /*26ac0*/  STL [R1+0xe40], R83 ;  /* 0x000e405301007387 */ /* 0x000fe80000100800 */
[----:B------:R-:W3:Y:S04]  /*26ad0*/  LDL.LU.64 R2, [R1+0xe80] ;  /* 0x000e800001027983 */ /* 0x000ee80000300a00 */
[----:B------:R0:W-:Y:S01]  /*26ae0*/  STL [R1+0xe48], R82 ;  /* 0x000e485201007387 */ /* 0x0001e20000100800 */
[----:B----4-:R-:W-:-:S03]  /*26af0*/  IADD3 R45, P1, PT, R86, R92, RZ ;  /* 0x0000005c562d7210 */ /* 0x010fc60007f3e0ff */
[----:B0-----:R-:W4:Y:S04]  /*26b00*/  LDL.LU.64 R82, [R1+0xe88] ;  /* 0x000e880001527983 */ /* 0x001f280000300a00 */
[----:B------:R0:W-:Y:S04]  /*26b10*/  STL [R1+0x1e80], R45 ;  /* 0x001e802d01007387 */ /* 0x0001e80000100800 */
[----:B------:R-:W4:Y:S01]  /*26b20*/  LDL.LU.64 R84, [R1+0xe90] ;  /* 0x000e900001547983 */ /* 0x000f220000300a00 */
[----:B0-----:R-:W-:-:S05]  /*26b30*/  IADD3 R45, P2, PT, R88, R92, RZ ;  /* 0x0000005c582d7210 */ /* 0x001fca0007f5e0ff */
[----:B------:R0:W-:Y:S01]  /*26b40*/  STL [R1+0x1e84], R45 ;  /* 0x001e842d01007387 */ /* 0x0001e20000100800 */
[----:B------:R-:W-:Y:S01]  /*26b50*/  IADD3 R93, P4, PT, R34, R92, RZ ;  /* 0x0000005c225d7210 */ /* 0x000fe20007f9e0ff */
[--C-:B0-----:R-:W-:Y:S02]  /*26b60*/  IMAD.X R45, R87, 0x1, R91.reuse, P1 ;  /* 0x00000001572d7824 */ /* 0x101fe400008e065b */
[----:B------:R-:W4:Y:S04]  /*26b70*/  LDL.LU.64 R86, [R1+0xe98] ;  /* 0x000e980001567983 */ /* 0x000f280000300a00 */
[----:B------:R0:W-:Y:S04]  /*26b80*/  STL [R1+0x1e88], R93 ;  /* 0x001e885d01007387 */ /* 0x0001e80000100800 */
[----:B------:R1:W-:Y:S01]  /*26b90*/  STL [R1+0xe50], R45 ;  /* 0x000e502d01007387 */ /* 0x0003e20000100800 */
[----:B0-----:R-:W-:-:S03]  /*26ba0*/  IMAD.X R93, R89, 0x1, R91, P2 ;  /* 0x00000001595d7824 */ /* 0x001fc600010e065b */
[----:B------:R-:W4:Y:S01]  /*26bb0*/  LDL.LU.64 R88, [R1+0xea0] ;  /* 0x000ea00001587983 */ /* 0x000f220000300a00 */
[----:B-1----:R-:W-:-:S03]  /*26bc0*/  IMAD.X R45, R35, 0x1, R91, P4 ;  /* 0x00000001232d7824 */ /* 0x002fc600020e065b */
[----:B------:R2:W-:Y:S04]  /*26bd0*/  STL [R1+0xe58], R93 ;  /* 0x000e585d01007387 */ /* 0x0005e80000100800 */
[----:B------:R-:W4:Y:S04]  /*26be0*/  LDL.LU.64 R34, [R1+0x3940] ;  /* 0x0039400001227983 */ /* 0x000f280000300a00 */
[----:B------:R3:W-:Y:S01]  /*26bf0*/  STL [R1+0xe60], R45 ;  /* 0x000e602d01007387 */ /* 0x0007e20000100800 */
[----:B--2---:R-:W-:-:S05]  /*26c00*/  IADD3 R93, P1, PT, R32, R92, RZ ;  /* 0x0000005c205d7210 */ /* 0x004fca0007f3e0ff */
[----:B------:R0:W-:Y:S01]  /*26c10*/  STL [R1+0x1e8c], R93 ;  /* 0x001e8c5d01007387 */ /* 0x0001e20000100800 */
[----:B---3--:R-:W-:-:S05]  /*26c20*/  IADD3 R45, P2, PT, R30, R92, RZ ;  /* 0x0000005c1e2d7210 */ /* 0x008fca0007f5e0ff */
[----:B------:R1:W-:Y:S01]  /*26c30*/  STL [R1+0x1e90], R45 ;  /* 0x001e902d01007387 */ /* 0x0003e20000100800 */
[----:B0-----:R-:W-:Y:S01]  /*26c40*/  IADD3 R93, P4, PT, R28, R92, RZ ;  /* 0x0000005c1c5d7210 */ /* 0x001fe20007f9e0ff */
[--C-:B-1----:R-:W-:Y:S02]  /*26c50*/  IMAD.X R45, R33, 0x1, R91.reuse, P1 ;  /* 0x00000001212d7824 */ /* 0x102fe400008e065b */
[----:B------:R-:W2:Y:S04]  /*26c60*/  LDL.LU.64 R32, [R1+0x3938] ;  /* 0x0039380001207983 */ /* 0x000ea80000300a00 */
[----:B------:R0:W-:Y:S02]  /*26c70*/  STL [R1+0x1e94], R93 ;  /* 0x001e945d01007387 */ /* 0x0001e40000100800 */
[----:B0-----:R-:W-:-:S02]  /*26c80*/  IMAD.X R93, R31, 0x1, R91, P2 ;  /* 0x000000011f5d7824 */ /* 0x001fc400010e065b */
[----:B------:R-:W3:Y:S04]  /*26c90*/  LDL.LU.64 R30, [R1+0x3930] ;  /* 0x00393000011e7983 */ /* 0x000ee80000300a00 */
[----:B------:R0:W-:Y:S02]  /*26ca0*/  STL [R1+0xe68], R45 ;  /* 0x000e682d01007387 */ /* 0x0001e40000100800 */
[----:B0-----:R-:W-:Y:S02]  /*26cb0*/  IMAD.X R45, R29, 0x1, R91, P4 ;  /* 0x000000011d2d7824 */ /* 0x001fe400020e065b */
[----:B------:R-:W2:Y:S04]  /*26cc0*/  LDL.LU.64 R28, [R1+0x3928] ;  /* 0x00392800011c7983 */ /* 0x000ea80000300a00 */
[----:B------:R0:W-:Y:S04]  /*26cd0*/  STL [R1+0xe70], R93 ;  /* 0x000e705d01007387 */ /* 0x0001e80000100800 */
[----:B------:R4:W-:Y:S01]  /*26ce0*/  STL [R1+0xe78], R45 ;  /* 0x000e782d01007387 */ /* 0x0009e20000100800 */
[----:B0-----:R-:W-:-:S02]  /*26cf0*/  IADD3 R93, P1, PT, R2, R92, RZ ;  /* 0x0000005c025d7210 */ /* 0x001fc40007f3e0ff */
[----:B----4-:R-:W-:-:S03]  /*26d00*/  IADD3 R45, P2, PT, R82, R92, RZ ;  /* 0x0000005c522d7210 */ /* 0x010fc60007f5e0ff */
[----:B------:R0:W-:Y:S04]  /*26d10*/  STL [R1+0x1e98], R93 ;  /* 0x001e985d01007387 */ /* 0x0001e80000100800 */
[----:B------:R1:W-:Y:S01]  /*26d20*/  STL [R1+0x1e9c], R45 ;  /* 0x001e9c2d01007387 */ /* 0x0003e20000100800 */
[----:B0-----:R-:W-:Y:S01]  /*26d30*/  IADD3 R93, P4, PT, R84, R92, RZ ;  /* 0x0000005c545d7210 */ /* 0x001fe20007f9e0ff */
[--C-:B-1----:R-:W-:Y:S02]  /*26d40*/  IMAD.X R45, R3, 0x1, R91.reuse, P1 ;  /* 0x00000001032d7824 */ /* 0x102fe400008e065b */
[----:B------:R-:W4:Y:S04]  /*26d50*/  LDL.LU.64 R2, [R1+0x3920] ;  /* 0x0039200001027983 */ /* 0x000f280000300a00 */
[----:B------:R0:W-:Y:S02]  /*26d60*/  STL [R1+0x1ea0], R93 ;  /* 0x001ea05d01007387 */ /* 0x0001e40000100800 */
[----:B0-----:R-:W-:-:S02]  /*26d70*/  IMAD.X R93, R83, 0x1, R91, P2 ;  /* 0x00000001535d7824 */ /* 0x001fc400010e065b */
[----:B------:R-:W2:Y:S04]  /*26d80*/  LDL.LU.64 R82, [R1+0x3918] ;  /* 0x0039180001527983 */ /* 0x000ea80000300a00 */
[----:B------:R0:W-:Y:S02]  /*26d90*/  STL [R1+0xe80], R45 ;  /* 0x000e802d01007387 */ /* 0x0001e40000100800 */
[----:B0-----:R-:W-:Y:S02]  /*26da0*/  IMAD.X R45, R85, 0x1, R91, P4 ;  /* 0x00000001552d7824 */ /* 0x001fe400020e065b */
[----:B------:R-:W3:Y:S04]  /*26db0*/  LDL.LU.64 R84, [R1+0x3910] ;  /* 0x0039100001547983 */ /* 0x000ee80000300a00 */
[----:B------:R0:W-:Y:S04]  /*26dc0*/  STL [R1+0xe88], R93 ;  /* 0x000e885d01007387 */ /* 0x0001e80000100800 */
[----:B------:R1:W-:Y:S01]  /*26dd0*/  STL [R1+0xe90], R45 ;  /* 0x000e902d01007387 */ /* 0x0003e20000100800 */
[----:B0-----:R-:W-:-:S03]  /*26de0*/  IADD3 R93, P1, PT, R86, R92, RZ ;  /* 0x0000005c565d7210 */ /* 0x001fc60007f3e0ff */
[----:B-1----:R-:W4:Y:S04]  /*26df0*/  LDL.LU R45, [R1+0xeb4] ;  /* 0x000eb400012d7983 */ /* 0x002f280000300800 */
[----:B------:R0:W-:Y:S02]  /*26e00*/  STL [R1+0xe98], R93 ;  /* 0x000e985d01007387 */ /* 0x0001e40000100800 */
[----:B0-----:R-:W-:-:S05]  /*26e10*/  IADD3 R93, P2, PT, R88, R92, RZ ;  /* 0x0000005c585d7210 */ /* 0x001fca0007f5e0ff */
[----:B------:R2:W-:Y:S02]  /*26e20*/  STL [R1+0x1ea4], R93 ;  /* 0x001ea45d01007387 */ /* 0x0005e40000100800 */
[----:B--2---:R-:W-:Y:S01]  /*26e30*/  IADD3 R93, P4, PT, R82, R92, RZ ;  /* 0x0000005c525d7210 */ /* 0x004fe20007f9e0ff */
[--C-:B------:R-:W-:Y:S02]  /*26e40*/  IMAD.X R82, R87, 0x1, R91.reuse, P1 ;  /* 0x0000000157527824 */ /* 0x100fe400008e065b */
[----:B------:R-:W2:Y:S04]  /*26e50*/  LDL.LU.64 R86, [R1+0x3908] ;  /* 0x0039080001567983 */ /* 0x000ea80000300a00 */
[----:B------:R0:W-:Y:S02]  /*26e60*/  STL [R1+0x1ea8], R93 ;  /* 0x001ea85d01007387 */ /* 0x0001e40000100800 */
[----:B0-----:R-:W-:-:S02]  /*26e70*/  IMAD.X R93, R89, 0x1, R91, P2 ;  /* 0x00000001595d7824 */ /* 0x001fc400010e065b */
[----:B------:R-:W4:Y:S04]  /*26e80*/  LDL.LU.64 R88, [R1+0x3900] ;  /* 0x0039000001587983 */ /* 0x000f280000300a00 */
[----:B------:R3:W-:Y:S02]  /*26e90*/  STL [R1+0xea0], R93 ;  /* 0x000ea05d01007387 */ /* 0x0007e40000100800 */
[----:B---3--:R-:W-:-:S05]  /*26ea0*/  IADD3 R93, P1, PT, R84, R92, RZ ;  /* 0x0000005c545d7210 */ /* 0x008fca0007f3e0ff */
[----:B------:R2:W-:Y:S01]  /*26eb0*/  STL [R1+0x1eac], R93 ;  /* 0x001eac5d01007387 */ /* 0x0005e20000100800 */
[----:B------:R-:W-:Y:S01]  /*26ec0*/  IMAD.X R83, R83, 0x1, R91, P4 ;  /* 0x0000000153537824 */ /* 0x000fe200020e065b */
[----:B--2---:R-:W-:-:S05]  /*26ed0*/  IADD3 R93, P2, PT, R86, R92, RZ ;  /* 0x0000005c565d7210 */ /* 0x004fca0007f5e0ff */
[----:B------:R4:W-:Y:S02]  /*26ee0*/  STL [R1+0x1eb0], R93 ;  /* 0x001eb05d01007387 */ /* 0x0009e40000100800 */
[----:B----4-:R-:W-:-:S05]  /*26ef0*/  IADD3 R93, P4, PT, R88, R92, RZ ;  /* 0x0000005c585d7210 */ /* 0x010fca0007f9e0ff */
[----:B------:R0:W-:Y:S04]  /*26f00*/  STL [R1+0x1eb4], R93 ;  /* 0x001eb45d01007387 */ /* 0x0001e80000100800 */
[----:B0-----:R-:W2:Y:S04]  /*26f10*/  LDL.LU R93, [R1+0x38f8] ;  /* 0x0038f800015d7983 */ /* 0x001ea80000300800 */
[----:B------:R-:W-:Y:S04]  /*26f20*/  STL [R1+0x1f54], R92 ;  /* 0x001f545c01007387 */ /* 0x000fe80000100800 */
[----:B------:R-:W-:Y:S04]  /*26f30*/  STL [R1+0x20ec], R92 ;  /* 0x0020ec5c01007387 */ /* 0x000fe80000100800 */
[----:B------:R-:W-:Y:S04]  /*26f40*/  STL [R1+0x1f58], R91 ;  /* 0x001f585b01007387 */ /* 0x000fe80000100800 */
[----:B------:R-:W-:Y:S01]  /*26f50*/  STL [R1+0x20f0], R91 ;  /* 0x0020f05b01007387 */ /* 0x000fe20000100800 */
[----:B--2---:R-:W-:-:S05]  /*26f60*/  PRMT R93, RZ, 0x7610, R93 ;  /* 0x00007610ff5d7816 */ /* 0x004fca000000005d */
[----:B------:R0:W-:Y:S04]  /*26f70*/  STL.S16 [R1+0x14f8], R93 ;  /* 0x0014f85d01007387 */ /* 0x0001e80000100600 */
[----:B0-----:R-:W2:Y:S02]  /*26f80*/  LDL.LU R93, [R1+0x38f4] ;  /* 0x0038f400015d7983 */ /* 0x001ea40000300800 */
[----:B--2---:R-:W-:-:S05]  /*26f90*/  PRMT R93, RZ, 0x7610, R93 ;  /* 0x00007610ff5d7816 */ /* 0x004fca000000005d */
[----:B------:R0:W-:Y:S04]  /*26fa0*/  STL.S16 [R1+0x14f4], R93 ;  /* 0x0014f45d01007387 */ /* 0x0001e80000100600 */
[----:B0-----:R-:W2:Y:S01]  /*26fb0*/  LDL.LU R93, [R1+0x38f0] ;  /* 0x0038f000015d7983 */ /* 0x001ea20000300800 */
[----:B------:R-:W-:-:S05]  /*26fc0*/  VIADD R45, R45, 0x1 ;  /* 0x000000012d2d7836 */ /* 0x000fca0000000000 */
[----:B------:R-:W-:Y:S01]  /*26fd0*/  STL [R1+0xeb4], R45 ;  /* 0x000eb42d01007387 */ /* 0x000fe20000100800 */
[----:B--2---:R-:W-:-:S05]  /*26fe0*/  PRMT R93, RZ, 0x7610, R93 ;  /* 0x00007610ff5d7816 */ /* 0x004fca000000005d */
[----:B------:R0:W-:Y:S04]  /*26ff0*/  STL.S16 [R1+0x14f0], R93 ;  /* 0x0014f05d01007387 */ /* 0x0001e80000100600 */
[----:B0-----:R-:W2:Y:S02]  /*27000*/  LDL.LU R93, [R1+0x38ec] ;  /* 0x0038ec00015d7983 */ /* 0x001ea40000300800 */
        /* <DEDUP_REMOVED lines=350> */
[----:B0-----:R-:W2:Y:S01]  /*285f0*/  LDL.LU R93, [R1+0x3718] ;  /* 0x00371800015d7983 */ /* 0x001ea20000300800 */
[--C-:B------:R-:W-:Y:S02]  /*28600*/  IMAD.X R84, R85, 0x1, R91.reuse, P1 ;  /* 0x0000000155547824 */ /* 0x100fe400008e065b */
[--C-:B------:R-:W-:Y:S02]  /*28610*/  IMAD.X R86, R87, 0x1, R91.reuse, P2 ;  /* 0x0000000157567824 */ /* 0x100fe400010e065b */
[--C-:B------:R-:W-:Y:S01]  /*28620*/  IMAD.X R88, R89, 0x1, R91.reuse, P4 ;  /* 0x0000000159587824 */ /* 0x100fe200020e065b */
[----:B------:R-:W-:-:S02]  /*28630*/  PRMT R91, RZ, 0x7610, R91 ;  /* 0x00007610ff5b7816 */ /* 0x000fc4000000005b */
[----:B------:R-:W-:Y:S02]  /*28640*/  PRMT R92, RZ, 0x7610, R92 ;  /* 0x00007610ff5c7816 */ /* 0x000fe4000000005c */
[----:B------:R-:W-:Y:S02]  /*28650*/  PRMT R3, RZ, 0x7610, R3 ;  /* 0x00007610ff037816 */ /* 0x000fe40000000003 */
[----:B------:R-:W-:Y:S01]  /*28660*/  PRMT R90, RZ, 0x7610, R90 ;  /* 0x00007610ff5a7816 */ /* 0x000fe2000000005a */
        /* <DEDUP_REMOVED lines=88> */
[----:B------:R-:W-:Y:S02]  /*28bf0*/  PRMT R4, RZ, 0x7610, R4 ;  /* 0x00007610ff047816 */ /* 0x000fe40000000004 */
[----:B--2---:R-:W-:-:S05]  /*28c00*/  PRMT R93, RZ, 0x7610, R93 ;  /* 0x00007610ff5d7816 */ /* 0x004fca000000005d */
[----:B------:R-:W-:Y:S04]  /*28c10*/  STL [R1+0x2e10], R93 ;  /* 0x002e105d01007387 */ /* 0x000fe80000100800 */
        /* <DEDUP_REMOVED lines=685> */
[----:B--2---:R-:W-:-:S05]  /*2b6f0*/  PRMT R4, RZ, 0x7610, R4 ;  /* 0x00007610ff047816 */ /* 0x004fca0000000004 */
[----:B------:R-:W-:Y:S04]  /*2b700*/  STL.S16 [R1+0x1040], R4 ;  /* 0x0010400401007387 */ /* 0x000fe80000100600 */
        /* <DEDUP_REMOVED lines=17> */
[----:B------:R0:W-:Y:S01]  /*2b820*/  STL.S16 [R1+0x1018], R29 ;  /* 0x0010181d01007387 */ /* 0x0001e20000100600 */
        /* <DEDUP_REMOVED lines=8> */
[----:B------:R-:W-:Y:S01]  /*2b8b0*/  PRMT R43, RZ, 0x7610, R43 ;  /* 0x00007610ff2b7816 */ /* 0x000fe2000000002b */
[----:B0-----:R-:W2:Y:S04]  /*2b8c0*/  LDL.LU R29, [R1+0x1eb8] ;  /* 0x001eb800011d7983 */ /* 0x001ea80000300800 */
        /* <DEDUP_REMOVED lines=8> */
[----:B------:R-:W-:Y:S01]  /*2b950*/  PRMT R0, RZ, 0x7610, R0 ;  /* 0x00007610ff007816 */ /* 0x000fe20000000000 */
[----:B------:R-:W1:Y:S01]  /*2b960*/  LDC R4, c[0x0][0x3a0] ;  /* 0x0000e800ff047b82 */ /* 0x000e620000000800 */
[----:B0-----:R-:W3:Y:S04]  /*2b970*/  LDL.LU R31, [R1+0x1ebc] ;  /* 0x001ebc00011f7983 */ /* 0x001ee80000300800 */
[----:B------:R-:W-:Y:S04]  /*2b980*/  STL.S16 [R1+0x100c], R59 ;  /* 0x00100c3b01007387 */ /* 0x000fe80000100600 */
[----:B------:R0:W-:Y:S04]  /*2b990*/  STL.S16 [R1+0x1008], R33 ;  /* 0x0010082101007387 */ /* 0x0001e80000100600 */
[----:B0-----:R-:W4:Y:S04]  /*2b9a0*/  LDL.LU R33, [R1+0xea8] ;  /* 0x000ea80001217983 */ /* 0x001f280000300800 */
[----:B------:R0:W-:Y:S04]  /*2b9b0*/  STL.S16 [R1+0x1004], R35 ;  /* 0x0010042301007387 */ /* 0x0001e80000100600 */
[----:B0-----:R-:W4:Y:S04]  /*2b9c0*/  LDL.LU R35, [R1+0xeac] ;  /* 0x000eac0001237983 */ /* 0x001f280000300800 */
[----:B------:R-:W-:Y:S04]  /*2b9d0*/  STL.S16 [R1+0x1000], R57 ;  /* 0x0010003901007387 */ /* 0x000fe80000100600 */
[----:B------:R0:W-:Y:S04]  /*2b9e0*/  STL.S16 [R1+0xffc], R37 ;  /* 0x000ffc2501007387 */ /* 0x0001e80000100600 */
[----:B0-----:R-:W4:Y:S04]  /*2b9f0*/  LDL.LU R37, [R1+0xec8] ;  /* 0x000ec80001257983 */ /* 0x001f280000300800 */
[----:B------:R-:W-:Y:S04]  /*2ba00*/  STL.S16 [R1+0xff8], R55 ;  /* 0x000ff83701007387 */ /* 0x000fe80000100600 */
[----:B------:R0:W-:Y:S04]  /*2ba10*/  STL.S16 [R1+0xff4], R39 ;  /* 0x000ff42701007387 */ /* 0x0001e80000100600 */
[----:B0-----:R-:W4:Y:S04]  /*2ba20*/  LDL.LU R39, [R1+0xecc] ;  /* 0x000ecc0001277983 */ /* 0x001f280000300800 */
[----:B------:R0:W-:Y:S04]  /*2ba30*/  STL.S16 [R1+0xff0], R41 ;  /* 0x000ff02901007387 */ /* 0x0001e80000100600 */
[----:B0-----:R-:W4:Y:S04]  /*2ba40*/  LDL.LU R41, [R1+0xed0] ;  /* 0x000ed00001297983 */ /* 0x001f280000300800 */
[----:B------:R0:W-:Y:S04]  /*2ba50*/  STL.S16 [R1+0xfec], R43 ;  /* 0x000fec2b01007387 */ /* 0x0001e80000100600 */
[----:B0-----:R-:W4:Y:S04]  /*2ba60*/  LDL.LU R43, [R1+0xed4] ;  /* 0x000ed400012b7983 */ /* 0x001f280000300800 */
[----:B------:R-:W-:Y:S04]  /*2ba70*/  STL.S16 [R1+0xfe8], R53 ;  /* 0x000fe83501007387 */ /* 0x000fe80000100600 */
[----:B------:R-:W-:Y:S04]  /*2ba80*/  STL.S16 [R1+0xfe4], R51 ;  /* 0x000fe43301007387 */ /* 0x000fe80000100600 */
[----:B------:R-:W4:Y:S04]  /*2ba90*/  LDL.LU R59, [R1+0xed8] ;  /* 0x000ed800013b7983 */ /* 0x000f280000300800 */
[----:B------:R-:W-:Y:S04]  /*2baa0*/  STL.S16 [R1+0xfe0], R49 ;  /* 0x000fe03101007387 */ /* 0x000fe80000100600 */
[----:B------:R0:W-:Y:S04]  /*2bab0*/  STL.S16 [R1+0xfdc], R47 ;  /* 0x000fdc2f01007387 */ /* 0x0001e80000100600 */
[----:B------:R-:W4:Y:S04]  /*2bac0*/  LDL.LU R61, [R1+0xedc] ;  /* 0x000edc00013d7983 */ /* 0x000f280000300800 */
[----:B------:R-:W4:Y:S04]  /*2bad0*/  LDL.LU R63, [R1+0xee0] ;  /* 0x000ee000013f7983 */ /* 0x000f280000300800 */
[----:B------:R-:W-:Y:S04]  /*2bae0*/  STL.S16 [R1+0xfd8], R3 ;  /* 0x000fd80301007387 */ /* 0x000fe80000100600 */
[----:B------:R-:W4:Y:S04]  /*2baf0*/  LDL.LU R65, [R1+0xee4] ;  /* 0x000ee40001417983 */ /* 0x000f280000300800 */
[----:B------:R0:W-:Y:S04]  /*2bb00*/  STL [R1+0x24c8], R2 ;  /* 0x0024c80201007387 */ /* 0x0001e80000100800 */
[----:B------:R-:W-:Y:S04]  /*2bb10*/  STL [R1+0x24d8], R0 ;  /* 0x0024d80001007387 */ /* 0x000fe80000100800 */
[----:B------:R-:W4:Y:S01]  /*2bb20*/  LDL.LU R67, [R1+0xee8] ;  /* 0x000ee80001437983 */ /* 0x000f220000300800 */
[----:B--2---:R-:W-:-:S04]  /*2bb30*/  LOP3.LUT R29, R29, R28, RZ, 0x3c, !PT ;  /* 0x0000001c1d1d7212 */ /* 0x004fc800078e3cff */
[----:B------:R-:W-:Y:S02]  /*2bb40*/  LOP3.LUT R28, R29, R28, RZ, 0x3c, !PT ;  /* 0x0000001c1d1c7212 */ /* 0x000fe400078e3cff */
[----:B---3--:R-:W-:Y:S02]  /*2bb50*/  LOP3.LUT R31, R31, R30, RZ, 0x3c, !PT ;  /* 0x0000001e1f1f7212 */ /* 0x008fe400078e3cff */
[----:B------:R-:W-:Y:S02]  /*2bb60*/  LOP3.LUT R29, R29, R28, RZ, 0x3c, !PT ;  /* 0x0000001c1d1d7212 */ /* 0x000fe400078e3cff */
[----:B------:R-:W-:-:S04]  /*2bb70*/  LOP3.LUT R30, R31, R30, RZ, 0x3c, !PT ;  /* 0x0000001e1f1e7212 */ /* 0x000fc800078e3cff */
[----:B------:R-:W-:Y:S01]  /*2bb80*/  LOP3.LUT R31, R31, R30, RZ, 0x3c, !PT ;  /* 0x0000001e1f1f7212 */ /* 0x000fe200078e3cff */
[----:B------:R2:W-:Y:S04]  /*2bb90*/  STL.64 [R1+0x21c8], R28 ;  /* 0x0021c81c01007387 */ /* 0x0005e80000100a00 */
[----:B------:R3:W-:Y:S04]  /*2bba0*/  STL.64 [R1+0x21d0], R30 ;  /* 0x0021d01e01007387 */ /* 0x0007e80000100a00 */
[----:B------:R-:W2:Y:S01]  /*2bbb0*/  LDL.LU R69, [R1+0xeec] ;  /* 0x000eec0001457983 */ /* 0x000ea20000300800 */
[----:B----4-:R-:W-:-:S04]  /*2bbc0*/  LOP3.LUT R33, R33, R32, RZ, 0x3c, !PT ;  /* 0x0000002021217212 */ /* 0x010fc800078e3cff */
[----:B------:R-:W-:-:S04]  /*2bbd0*/  LOP3.LUT R32, R33, R32, RZ, 0x3c, !PT ;  /* 0x0000002021207212 */ /* 0x000fc800078e3cff */
[----:B------:R-:W-:Y:S02]  /*2bbe0*/  LOP3.LUT R33, R33, R32, RZ, 0x3c, !PT ;  /* 0x0000002021217212 */ /* 0x000fe400078e3cff */
[----:B------:R-:W-:-:S04]  /*2bbf0*/  LOP3.LUT R35, R35, R34, RZ, 0x3c, !PT ;  /* 0x0000002223237212 */ /* 0x000fc800078e3cff */
[----:B------:R-:W-:Y:S01]  /*2bc00*/  LOP3.LUT R34, R35, R34, RZ, 0x3c, !PT ;  /* 0x0000002223227212 */ /* 0x000fe200078e3cff */
[----:B------:R4:W-:Y:S04]  /*2bc10*/  STL.64 [R1+0x21d8], R32 ;  /* 0x0021d82001007387 */ /* 0x0009e80000100a00 */
[----:B------:R-:W3:Y:S01]  /*2bc20*/  LDL.LU R71, [R1+0xef0] ;  /* 0x000ef00001477983 */ /* 0x000ee20000300800 */
[----:B------:R-:W-:Y:S02]  /*2bc30*/  LOP3.LUT R37, R37, R36, RZ, 0x3c, !PT ;  /* 0x0000002425257212 */ /* 0x000fe400078e3cff */
[----:B------:R-:W-:Y:S02]  /*2bc40*/  LOP3.LUT R35, R35, R34, RZ, 0x3c, !PT ;  /* 0x0000002223237212 */ /* 0x000fe400078e3cff */
[----:B------:R-:W-:-:S02]  /*2bc50*/  LOP3.LUT R36, R37, R36, RZ, 0x3c, !PT ;  /* 0x0000002425247212 */ /* 0x000fc400078e3cff */
[----:B------:R-:W-:Y:S02]  /*2bc60*/  LOP3.LUT R39, R39, R38, RZ, 0x3c, !PT ;  /* 0x0000002627277212 */ /* 0x000fe400078e3cff */
[----:B------:R-:W-:Y:S02]  /*2bc70*/  LOP3.LUT R37, R37, R36, RZ, 0x3c, !PT ;  /* 0x0000002425257212 */ /* 0x000fe400078e3cff */
[----:B------:R-:W-:Y:S02]  /*2bc80*/  LOP3.LUT R38, R39, R38, RZ, 0x3c, !PT ;  /* 0x0000002627267212 */ /* 0x000fe400078e3cff */
[----:B------:R-:W-:Y:S02]  /*2bc90*/  LOP3.LUT R41, R41, R40, RZ, 0x3c, !PT ;  /* 0x0000002829297212 */ /* 0x000fe400078e3cff */
[----:B------:R-:W-:Y:S02]  /*2bca0*/  LOP3.LUT R39, R39, R38, RZ, 0x3c, !PT ;  /* 0x0000002627277212 */ /* 0x000fe400078e3cff */
[C---:B------:R-:W-:Y:S01]  /*2bcb0*/  LOP3.LUT R40, R41.reuse, R40, RZ, 0x3c, !PT ;  /* 0x0000002829287212 */ /* 0x040fe200078e3cff */
[----:B------:R0:W-:Y:S04]  /*2bcc0*/  STL.64 [R1+0x21e0], R34 ;  /* 0x0021e02201007387 */ /* 0x0001e80000100a00 */
[----:B------:R-:W-:Y:S01]  /*2bcd0*/  STL.64 [R1+0x21e8], R36 ;  /* 0x0021e82401007387 */ /* 0x000fe20000100a00 */
[----:B------:R-:W-:-:S02]  /*2bce0*/  LOP3.LUT R41, R41, R40, RZ, 0x3c, !PT ;  /* 0x0000002829297212 */ /* 0x000fc400078e3cff */
[----:B------:R-:W-:Y:S02]  /*2bcf0*/  LOP3.LUT R43, R43, R42, RZ, 0x3c, !PT ;  /* 0x0000002a2b2b7212 */ /* 0x000fe400078e3cff */
[----:B------:R-:W-:Y:S02]  /*2bd00*/  LOP3.LUT R59, R59, R58, RZ, 0x3c, !PT ;  /* 0x0000003a3b3b7212 */ /* 0x000fe400078e3cff */
[----:B------:R-:W-:Y:S02]  /*2bd10*/  LOP3.LUT R42, R43, R42, RZ, 0x3c, !PT ;  /* 0x0000002a2b2a7212 */ /* 0x000fe400078e3cff */
[----:B------:R-:W-:Y:S01]  /*2bd20*/  LOP3.LUT R61, R61, R60, RZ, 0x3c, !PT ;  /* 0x0000003c3d3d7212 */ /* 0x000fe200078e3cff */
[----:B------:R-:W-:Y:S01]  /*2bd30*/  STL.64 [R1+0x21f0], R38 ;  /* 0x0021f02601007387 */ /* 0x000fe20000100a00 */
[----:B------:R-:W-:-:S03]  /*2bd40*/  LOP3.LUT R58, R59, R58, RZ, 0x3c, !PT ;  /* 0x0000003a3b3a7212 */ /* 0x000fc600078e3cff */
[----:B------:R-:W4:Y:S04]  /*2bd50*/  LDL.LU R73, [R1+0xef4] ;  /* 0x000ef40001497983 */ /* 0x000f280000300800 */
[----:B------:R-:W-:Y:S01]  /*2bd60*/  STL.64 [R1+0x21f8], R40 ;  /* 0x0021f82801007387 */ /* 0x000fe20000100a00 */
[----:B------:R-:W-:Y:S02]  /*2bd70*/  LOP3.LUT R60, R61, R60, RZ, 0x3c, !PT ;  /* 0x0000003c3d3c7212 */ /* 0x000fe400078e3cff */
[----:B------:R-:W-:Y:S02]  /*2bd80*/  LOP3.LUT R63, R63, R62, RZ, 0x3c, !PT ;  /* 0x0000003e3f3f7212 */ /* 0x000fe400078e3cff */
[----:B------:R-:W-:Y:S01]  /*2bd90*/  LOP3.LUT R43, R43, R42, RZ, 0x3c, !PT ;  /* 0x0000002a2b2b7212 */ /* 0x000fe200078e3cff */
[----:B------:R-:W4:Y:S01]  /*2bda0*/  LDL.LU R75, [R1+0xef8] ;  /* 0x000ef800014b7983 */ /* 0x000f220000300800 */
[----:B------:R-:W-:-:S02]  /*2bdb0*/  LOP3.LUT R59, R59, R58, RZ, 0x3c, !PT ;  /* 0x0000003a3b3b7212 */ /* 0x000fc400078e3cff */
[----:B------:R-:W-:Y:S02]  /*2bdc0*/  LOP3.LUT R61, R61, R60, RZ, 0x3c, !PT ;  /* 0x0000003c3d3d7212 */ /* 0x000fe400078e3cff */
[----:B------:R-:W-:Y:S01]  /*2bdd0*/  LOP3.LUT R62, R63, R62, RZ, 0x3c, !PT ;  /* 0x0000003e3f3e7212 */ /* 0x000fe200078e3cff */
[----:B------:R-:W-:Y:S04]  /*2bde0*/  STL.64 [R1+0x2200], R42 ;  /* 0x0022002a01007387 */ /* 0x000fe80000100a00 */
[----:B------:R-:W-:Y:S01]  /*2bdf0*/  STL.64 [R1+0x2220], R58 ;  /* 0x0022203a01007387 */ /* 0x000fe20000100a00 */
[----:B------:R-:W-:-:S03]  /*2be00*/  LOP3.LUT R65, R65, R64, RZ, 0x3c, !PT ;  /* 0x0000004041417212 */ /* 0x000fc600078e3cff */
[----:B------:R-:W4:Y:S01]  /*2be10*/  LDL.LU R77, [R1+0xefc] ;  /* 0x000efc00014d7983 */ /* 0x000f220000300800 */
[----:B------:R-:W-:-:S03]  /*2be20*/  LOP3.LUT R63, R63, R62, RZ, 0x3c, !PT ;  /* 0x0000003e3f3f7212 */ /* 0x000fc600078e3cff */
[----:B------:R-:W-:Y:S04]  /*2be30*/  STL.64 [R1+0x2228], R60 ;  /* 0x0022283c01007387 */ /* 0x000fe80000100a00 */
[----:B------:R-:W4:Y:S01]  /*2be40*/  LDL.LU R79, [R1+0xf00] ;  /* 0x000f0000014f7983 */ /* 0x000f220000300800 */
[----:B------:R-:W-:Y:S02]  /*2be50*/  LOP3.LUT R67, R67, R66, RZ, 0x3c, !PT ;  /* 0x0000004243437212 */ /* 0x000fe400078e3cff */
[----:B------:R-:W-:Y:S01]  /*2be60*/  LOP3.LUT R64, R65, R64, RZ, 0x3c, !PT ;  /* 0x0000004041407212 */ /* 0x000fe200078e3cff */
[----:B------:R-:W-:Y:S04]  /*2be70*/  STL.64 [R1+0x2230], R62 ;  /* 0x0022303e01007387 */ /* 0x000fe80000100a00 */
[----:B------:R-:W4:Y:S01]  /*2be80*/  LDL.LU R81, [R1+0xf04] ;  /* 0x000f040001517983 */ /* 0x000f220000300800 */
[----:B------:R-:W-:-:S02]  /*2be90*/  LOP3.LUT R66, R67, R66, RZ, 0x3c, !PT ;  /* 0x0000004243427212 */ /* 0x000fc400078e3cff */
[----:B------:R-:W-:Y:S01]  /*2bea0*/  LOP3.LUT R65, R65, R64, RZ, 0x3c, !PT ;  /* 0x0000004041417212 */ /* 0x000fe200078e3cff */
[----:B-1----:R-:W-:Y:S01]  /*2beb0*/  IMAD R4, R45, -0x80, R4 ;  /* 0xffffff802d047824 */ /* 0x002fe200078e0204 */
[----:B------:R-:W-:-:S03]  /*2bec0*/  LOP3.LUT R67, R67, R66, RZ, 0x3c, !PT ;  /* 0x0000004243437212 */ /* 0x000fc600078e3cff */
[----:B------:R-:W-:Y:S04]  /*2bed0*/  STL.64 [R1+0x2238], R64 ;  /* 0x0022384001007387 */ /* 0x000fe80000100a00 */
[----:B------:R-:W4:Y:S04]  /*2bee0*/  LDL.LU R45, [R1+0xf08] ;  /* 0x000f0800012d7983 */ /* 0x000f280000300800 */
[----:B------:R-:W-:Y:S04]  /*2bef0*/  STL [R1+0x22d4], R66 ;  /* 0x0022d44201007387 */ /* 0x000fe80000100800 */
[----:B------:R-:W-:Y:S04]  /*2bf00*/  STL [R1+0x22d0], R67 ;  /* 0x0022d04301007387 */ /* 0x000fe80000100800 */
[----:B------:R-:W-:Y:S04]  /*2bf10*/  STL.64 [R1+0x22e0], R66 ;  /* 0x0022e04201007387 */ /* 0x000fe80000100a00 */
[----:B0-----:R-:W4:Y:S01]  /*2bf20*/  LDL.LU R47, [R1+0xf0c] ;  /* 0x000f0c00012f7983 */ /* 0x001f220000300800 */
[----:B--2---:R-:W-:-:S04]  /*2bf30*/  LOP3.LUT R69, R69, R68, RZ, 0x3c, !PT ;  /* 0x0000004445457212 */ /* 0x004fc800078e3cff */
[----:B------:R-:W-:-:S04]  /*2bf40*/  LOP3.LUT R68, R69, R68, RZ, 0x3c, !PT ;  /* 0x0000004445447212 */ /* 0x000fc800078e3cff */
[----:B------:R-:W-:-:S05]  /*2bf50*/  LOP3.LUT R69, R69, R68, RZ, 0x3c, !PT ;  /* 0x0000004445457212 */ /* 0x000fca00078e3cff */
[----:B------:R-:W-:Y:S04]  /*2bf60*/  STL.64 [R1+0x22f0], R68 ;  /* 0x0022f04401007387 */ /* 0x000fe80000100a00 */
[----:B------:R-:W2:Y:S04]  /*2bf70*/  LDL.LU R49, [R1+0xf10] ;  /* 0x000f100001317983 */ /* 0x000ea80000300800 */
[----:B------:R-:W2:Y:S04]  /*2bf80*/  LDL.LU R51, [R1+0xf14] ;  /* 0x000f140001337983 */ /* 0x000ea80000300800 */
[----:B------:R-:W2:Y:S04]  /*2bf90*/  LDL.LU R53, [R1+0xf18] ;  /* 0x000f180001357983 */ /* 0x000ea80000300800 */
[----:B------:R-:W2:Y:S01]  /*2bfa0*/  LDL.LU R55, [R1+0xf1c] ;  /* 0x000f1c0001377983 */ /* 0x000ea20000300800 */
[----:B---3--:R-:W-:-:S04]  /*2bfb0*/  LOP3.LUT R71, R71, R70, RZ, 0x3c, !PT ;  /* 0x0000004647477212 */ /* 0x008fc800078e3cff */
[----:B------:R-:W-:-:S04]  /*2bfc0*/  LOP3.LUT R70, R71, R70, RZ, 0x3c, !PT ;  /* 0x0000004647467212 */ /* 0x000fc800078e3cff */
[----:B------:R-:W-:Y:S01]  /*2bfd0*/  LOP3.LUT R71, R71, R70, RZ, 0x3c, !PT ;  /* 0x0000004647477212 */ /* 0x000fe200078e3cff */
[----:B------:R-:W-:Y:S04]  /*2bfe0*/  STL [R1+0x2308], R70 ;  /* 0x0023084601007387 */ /* 0x000fe80000100800 */
[----:B------:R-:W-:Y:S04]  /*2bff0*/  STL [R1+0x22f8], R71 ;  /* 0x0022f84701007387 */ /* 0x000fe80000100800 */
[----:B------:R-:W-:Y:S04]  /*2c000*/  STL.64 [R1+0x2320], R70 ;  /* 0x0023204601007387 */ /* 0x000fe80000100a00 */
[----:B------:R-:W3:Y:S01]  /*2c010*/  LDL.LU R57, [R1+0xf20] ;  /* 0x000f200001397983 */ /* 0x000ee20000300800 */
[----:B----4-:R-:W-:-:S02]  /*2c020*/  LOP3.LUT R73, R73, R72, RZ, 0x3c, !PT ;  /* 0x0000004849497212 */ /* 0x010fc400078e3cff */
[----:B------:R-:W-:Y:S02]  /*2c030*/  LOP3.LUT R75, R75, R74, RZ, 0x3c, !PT ;  /* 0x0000004a4b4b7212 */ /* 0x000fe400078e3cff */
[----:B------:R-:W-:Y:S02]  /*2c040*/  LOP3.LUT R72, R73, R72, RZ, 0x3c, !PT ;  /* 0x0000004849487212 */ /* 0x000fe400078e3cff */
[----:B------:R-:W-:Y:S02]  /*2c050*/  LOP3.LUT R74, R75, R74, RZ, 0x3c, !PT ;  /* 0x0000004a4b4a7212 */ /* 0x000fe400078e3cff */
[----:B------:R-:W-:Y:S02]  /*2c060*/  LOP3.LUT R73, R73, R72, RZ, 0x3c, !PT ;  /* 0x0000004849497212 */ /* 0x000fe400078e3cff */
[----:B------:R-:W-:Y:S02]  /*2c070*/  LOP3.LUT R77, R77, R76, RZ, 0x3c, !PT ;  /* 0x0000004c4d4d7212 */ /* 0x000fe400078e3cff */
[----:B------:R-:W-:-:S02]  /*2c080*/  LOP3.LUT R75, R75, R74, RZ, 0x3c, !PT ;  /* 0x0000004a4b4b7212 */ /* 0x000fc400078e3cff */
[----:B------:R-:W-:Y:S01]  /*2c090*/  LOP3.LUT R79, R79, R78, RZ, 0x3c, !PT ;  /* 0x0000004e4f4f7212 */ /* 0x000fe200078e3cff */
[----:B------:R-:W-:Y:S01]  /*2c0a0*/  STL.64 [R1+0x2300], R72 ;  /* 0x0023004801007387 */ /* 0x000fe20000100a00 */
[----:B------:R-:W-:-:S03]  /*2c0b0*/  LOP3.LUT R76, R77, R76, RZ, 0x3c, !PT ;  /* 0x0000004c4d4c7212 */ /* 0x000fc600078e3cff */
[----:B------:R-:W-:Y:S04]  /*2c0c0*/  STL [R1+0x2464], R74 ;  /* 0x0024644a01007387 */ /* 0x000fe80000100800 */
[----:B------:R-:W-:Y:S01]  /*2c0d0*/  STL [R1+0x2460], R75 ;  /* 0x0024604b01007387 */ /* 0x000fe20000100800 */
[----:B------:R-:W-:Y:S02]  /*2c0e0*/  LOP3.LUT R78, R79, R78, RZ, 0x3c, !PT ;  /* 0x0000004e4f4e7212 */ /* 0x000fe400078e3cff */
[----:B------:R-:W-:Y:S01]  /*2c0f0*/  LOP3.LUT R81, R81, R80, RZ, 0x3c, !PT ;  /* 0x0000005051517212 */ /* 0x000fe200078e3cff */
[----:B------:R-:W-:Y:S01]  /*2c100*/  STL.64 [R1+0x2470], R74 ;  /* 0x0024704a01007387 */ /* 0x000fe20000100a00 */
[----:B------:R-:W-:-:S03]  /*2c110*/  LOP3.LUT R77, R77, R76, RZ, 0x3c, !PT ;  /* 0x0000004c4d4d7212 */ /* 0x000fc600078e3cff */
[----:B------:R-:W4:Y:S01]  /*2c120*/  LDL.LU R2, [R1] ;  /* 0x0000000001027983 */ /* 0x000f220000300800 */
[----:B------:R-:W-:Y:S02]  /*2c130*/  LOP3.LUT R79, R79, R78, RZ, 0x3c, !PT ;  /* 0x0000004e4f4f7212 */ /* 0x000fe400078e3cff */
[C---:B------:R-:W-:Y:S01]  /*2c140*/  LOP3.LUT R80, R81.reuse, R80, RZ, 0x3c, !PT ;  /* 0x0000005051507212 */ /* 0x040fe200078e3cff */
[----:B------:R-:W-:Y:S04]  /*2c150*/  STL.64 [R1+0x2480], R76 ;  /* 0x0024804c01007387 */ /* 0x000fe80000100a00 */
[----:B------:R-:W-:Y:S01]  /*2c160*/  STL [R1+0x2498], R78 ;  /* 0x0024984e01007387 */ /* 0x000fe20000100800 */
[----:B------:R-:W-:-:S03]  /*2c170*/  LOP3.LUT R81, R81, R80, RZ, 0x3c, !PT ;  /* 0x0000005051517212 */ /* 0x000fc600078e3cff */
[----:B------:R-:W-:Y:S04]  /*2c180*/  STL [R1+0x2488], R79 ;  /* 0x0024884f01007387 */ /* 0x000fe80000100800 */
[----:B------:R-:W-:Y:S04]  /*2c190*/  STL.64 [R1+0x24b0], R78 ;  /* 0x0024b04e01007387 */ /* 0x000fe80000100a00 */
[----:B------:R-:W4:Y:S01]  /*2c1a0*/  LDL.LU R93, [R1+0x8] ;  /* 0x00000800015d7983 */ /* 0x000f220000300800 */
[----:B------:R-:W-:-:S03]  /*2c1b0*/  LOP3.LUT R45, R45, R44, RZ, 0x3c, !PT ;  /* 0x0000002c2d2d7212 */ /* 0x000fc600078e3cff */
[----:B------:R-:W4:Y:S01]  /*2c1c0*/  LDL.LU R90, [R1+0x10] ;  /* 0x00001000015a7983 */ /* 0x000f220000300800 */
[----:B------:R-:W-:-:S03]  /*2c1d0*/  LOP3.LUT R47, R47, R46, RZ, 0x3c, !PT ;  /* 0x0000002e2f2f7212 */ /* 0x000fc600078e3cff */
[----:B------:R-:W-:Y:S04]  /*2c1e0*/  STL.64 [R1+0x2490], R80 ;  /* 0x0024905001007387 */ /* 0x000fe80000100a00 */
[----:B------:R-:W4:Y:S01]  /*2c1f0*/  LDL.LU R87, [R1+0x18] ;  /* 0x0000180001577983 */ /* 0x000f220000300800 */
[----:B------:R-:W-:-:S03]  /*2c200*/  LOP3.LUT R44, R45, R44, RZ, 0x3c, !PT ;  /* 0x0000002c2d2c7212 */ /* 0x000fc600078e3cff */
[----:B------:R-:W4:Y:S01]  /*2c210*/  LDL.LU R85, [R1+0x20] ;  /* 0x0000200001557983 */ /* 0x000f220000300800 */
[----:B------:R-:W-:Y:S02]  /*2c220*/  LOP3.LUT R46, R47, R46, RZ, 0x3c, !PT ;  /* 0x0000002e2f2e7212 */ /* 0x000fe400078e3cff */
[----:B------:R-:W-:Y:S02]  /*2c230*/  LOP3.LUT R45, R45, R44, RZ, 0x3c, !PT ;  /* 0x0000002c2d2d7212 */ /* 0x000fe400078e3cff */
[----:B------:R-:W-:-:S03]  /*2c240*/  LOP3.LUT R47, R47, R46, RZ, 0x3c, !PT ;  /* 0x0000002e2f2f7212 */ /* 0x000fc600078e3cff */
[----:B------:R-:W-:Y:S04]  /*2c250*/  STL.64 [R1+0x2208], R44 ;  /* 0x0022082c01007387 */ /* 0x000fe80000100a00 */
[----:B------:R-:W-:Y:S01]  /*2c260*/  STL.64 [R1+0x2210], R46 ;  /* 0x0022102e01007387 */ /* 0x000fe20000100a00 */
[----:B--2---:R-:W-:Y:S02]  /*2c270*/  LOP3.LUT R49, R49, R48, RZ, 0x3c, !PT ;  /* 0x0000003031317212 */ /* 0x004fe400078e3cff */
        /* <DEDUP_REMOVED lines=8> */
[----:B------:R-:W-:-:S02]  /*2c300*/  LOP3.LUT R51, R51, R50, RZ, 0x3c, !PT ;  /* 0x0000003233337212 */ /* 0x000fc400078e3cff */
[----:B------:R-:W-:Y:S02]  /*2c310*/  LOP3.LUT R53, R53, R52, RZ, 0x3c, !PT ;  /* 0x0000003435357212 */ /* 0x000fe400078e3cff */
[----:B------:R-:W-:Y:S01]  /*2c320*/  LOP3.LUT R55, R55, R54, RZ, 0x3c, !PT ;  /* 0x0000003637377212 */ /* 0x000fe200078e3cff */
[----:B------:R-:W-:Y:S04]  /*2c330*/  STL.64 [R1+0x2218], R48 ;  /* 0x0022183001007387 */ /* 0x000fe80000100a00 */
[----:B------:R-:W-:Y:S04]  /*2c340*/  STL.64 [R1+0x2240], R50 ;  /* 0x0022403201007387 */ /* 0x000fe80000100a00 */
[----:B------:R-:W-:Y:S04]  /*2c350*/  STL.64 [R1+0x2250], R52 ;  /* 0x0022503401007387 */ /* 0x000fe80000100a00 */
        /* <DEDUP_REMOVED lines=8> */
[----:B------:R-:W-:Y:S01]  /*2c3e0*/  STL [R1+0x2278], R56 ;  /* 0x0022783801007387 */ /* 0x000fe20000100800 */
[----:B------:R-:W-:-:S03]  /*2c3f0*/  IMAD.MOV.U32 R29, RZ, RZ, R5 ;  /* 0x000000ffff1d7224 */ /* 0x000fc600078e0005 */
[----:B------:R-:W-:Y:S04]  /*2c400*/  STL [R1+0x2268], R57 ;  /* 0x0022683901007387 */ /* 0x000fe80000100800 */
[----:B------:R-:W-:Y:S04]  /*2c410*/  STL.64 [R1+0x2288], R56 ;  /* 0x0022883801007387 */ /* 0x000fe80000100a00 */
[----:B------:R-:W-:Y:S04]  /*2c420*/  STL [R1+0x2338], R5 ;  /* 0x0023380501007387 */ /* 0x000fe80000100800 */
[----:B------:R-:W-:Y:S01]  /*2c430*/  STL [R1+0x2378], R5 ;  /* 0x0023780501007387 */ /* 0x000fe20000100800 */
[----:B------:R-:W-:Y:S01]  /*2c440*/  IMAD.MOV.U32 R31, RZ, RZ, R7 ;  /* 0x000000ffff1f7224 */ /* 0x000fe200078e0007 */
[----:B------:R-:W-:Y:S01]  /*2c450*/  MOV R33, R8 ;  /* 0x0000000800217202 */ /* 0x000fe20000000f00 */
[----:B------:R-:W-:-:S02]  /*2c460*/  IMAD.MOV.U32 R35, RZ, RZ, R9 ;  /* 0x000000ffff237224 */ /* 0x000fc400078e0009 */
[----:B----4-:R-:W-:-:S05]  /*2c470*/  IMAD.MOV.U32 R28, RZ, RZ, R2 ;  /* 0x000000ffff1c7224 */ /* 0x010fca00078e0002 */
[----:B------:R0:W-:Y:S04]  /*2c480*/  STL.64 [R1], R28 ;  /* 0x0000001c01007387 */ /* 0x0001e80000100a00 */
[----:B------:R-:W-:Y:S04]  /*2c490*/  STL [R1+0x23b8], R5 ;  /* 0x0023b80501007387 */ /* 0x000fe80000100800 */
[----:B------:R-:W-:Y:S04]  /*2c4a0*/  STL [R1+0x23f8], R5 ;  /* 0x0023f80501007387 */ /* 0x000fe80000100800 */
[----:B------:R-:W-:Y:S04]  /*2c4b0*/  STL [R1+0x2438], R5 ;  /* 0x0024380501007387 */ /* 0x000fe80000100800 */
[----:B------:R-:W-:Y:S04]  /*2c4c0*/  STL [R1+0x24f0], R5 ;  /* 0x0024f00501007387 */ /* 0x000fe80000100800 */
[----:B------:R-:W-:Y:S01]  /*2c4d0*/  STL.64 [R1+0x2270], R6 ;  /* 0x0022700601007387 */ /* 0x000fe20000100a00 */
[----:B------:R-:W-:-:S02]  /*2c4e0*/  IMAD.MOV.U32 R30, RZ, RZ, R90 ;  /* 0x000000ffff1e7224 */ /* 0x000fc400078e005a */
[----:B------:R-:W-:Y:S02]  /*2c4f0*/  IMAD.MOV.U32 R32, RZ, RZ, R87 ;  /* 0x000000ffff207224 */ /* 0x000fe400078e0057 */
[----:B0-----:R-:W-:Y:S02]  /*2c500*/  IMAD.MOV.U32 R28, RZ, RZ, R93 ;  /* 0x000000ffff1c7224 */ /* 0x001fe400078e005d */
[----:B------:R-:W3:Y:S04]  /*2c510*/  LDL.LU R93, [R1+0x48] ;  /* 0x00004800015d7983 */ /* 0x000ee80000300800 */
[----:B------:R-:W4:Y:S01]  /*2c520*/  LDL.LU R90, [R1+0x50] ;  /* 0x00005000015a7983 */ /* 0x000f220000300800 */
[----:B------:R-:W-:-:S03]  /*2c530*/  IMAD.MOV.U32 R34, RZ, RZ, R85 ;  /* 0x000000ffff227224 */ /* 0x000fc600078e0055 */
[----:B------:R-:W4:Y:S04]  /*2c540*/  LDL.LU R87, [R1+0x58] ;  /* 0x0000580001577983 */ /* 0x000f280000300800 */
[----:B------:R-:W4:Y:S01]  /*2c550*/  LDL.LU R85, [R1+0x60] ;  /* 0x0000600001557983 */ /* 0x000f220000300800 */
[----:B------:R-:W-:-:S03]  /*2c560*/  IMAD.MOV.U32 R29, RZ, RZ, R6 ;  /* 0x000000ffff1d7224 */ /* 0x000fc600078e0006 */
        /* <DEDUP_REMOVED lines=10> */
[----:B--2---:R-:W-:-:S02]  /*2c610*/  IMAD.MOV.U32 R36, RZ, RZ, R3 ;  /* 0x000000ffff247224 */ /* 0x004fc400078e0003 */
[----:B------:R-:W-:Y:S01]  /*2c620*/  IMAD.MOV.U32 R38, RZ, RZ, R92 ;  /* 0x000000ffff267224 */ /* 0x000fe200078e005c */
[----:B------:R-:W2:Y:S01]  /*2c630*/  LDL.LU R3, [R1+0x68] ;  /* 0x0000680001037983 */ /* 0x000ea20000300800 */
[----:B------:R-:W-:-:S03]  /*2c640*/  IMAD.MOV.U32 R40, RZ, RZ, R91 ;  /* 0x000000ffff287224 */ /* 0x000fc600078e005b */
[----:B------:R-:W2:Y:S01]  /*2c650*/  LDL.LU R92, [R1+0x70] ;  /* 0x00007000015c7983 */ /* 0x000ea20000300800 */
[----:B------:R-:W-:-:S03]  /*2c660*/  IMAD.MOV.U32 R42, RZ, RZ, R89 ;  /* 0x000000ffff2a7224 */ /* 0x000fc600078e0059 */
[----:B------:R-:W2:Y:S04]  /*2c670*/  LDL.LU R91, [R1+0x78] ;  /* 0x00007800015b7983 */ /* 0x000ea80000300800 */
[----:B------:R-:W2:Y:S01]  /*2c680*/  LDL.LU R89, [R1+0x80] ;  /* 0x0000800001597983 */ /* 0x000ea20000300800 */
[----:B------:R-:W-:Y:S02]  /*2c690*/  IMAD.MOV.U32 R37, RZ, RZ, R10 ;  /* 0x000000ffff257224 */ /* 0x000fe400078e000a */
[----:B------:R-:W-:Y:S02]  /*2c6a0*/  IMAD.MOV.U32 R39, RZ, RZ, R11 ;  /* 0x000000ffff277224 */ /* 0x000fe400078e000b */
[----:B------:R-:W-:Y:S01]  /*2c6b0*/  IMAD.MOV.U32 R41, RZ, RZ, R12 ;  /* 0x000000ffff297224 */ /* 0x000fe200078e000c */
[----:B------:R-:W-:Y:S04]  /*2c6c0*/  STL.64 [R1+0x22b8], R12 ;  /* 0x0022b80c01007387 */ /* 0x000fe80000100a00 */
[----:B------:R-:W-:Y:S01]  /*2c6d0*/  STL.64 [R1+0x28], R36 ;  /* 0x0000282401007387 */ /* 0x000fe20000100a00 */
[----:B------:R-:W-:-:S03]  /*2c6e0*/  IMAD.MOV.U32 R43, RZ, RZ, R13 ;  /* 0x000000ffff2b7224 */ /* 0x000fc600078e000d */
[----:B------:R-:W-:Y:S04]  /*2c6f0*/  STL.64 [R1+0x22c0], R36 ;  /* 0x0022c02401007387 */ /* 0x000fe80000100a00 */
[----:B------:R-:W-:Y:S04]  /*2c700*/  STL.64 [R1+0x30], R38 ;  /* 0x0000302601007387 */ /* 0x000fe80000100a00 */
[----:B------:R0:W-:Y:S04]  /*2c710*/  STL.64 [R1+0x2310], R38 ;  /* 0x0023102601007387 */ /* 0x0001e80000100a00 */
[----:B------:R-:W-:Y:S04]  /*2c720*/  STL.64 [R1+0x38], R40 ;  /* 0x0000382801007387 */ /* 0x000fe80000100a00 */
[----:B------:R-:W-:Y:S04]  /*2c730*/  STL.64 [R1+0x2330], R40 ;  /* 0x0023302801007387 */ /* 0x000fe80000100a00 */
[----:B------:R-:W-:Y:S04]  /*2c740*/  STL.64 [R1+0x40], R42 ;  /* 0x0000402a01007387 */ /* 0x000fe80000100a00 */
[----:B------:R-:W-:Y:S04]  /*2c750*/  STL.64 [R1+0x2340], R42 ;  /* 0x0023402a01007387 */ /* 0x000fe80000100a00 */
[----:B------:R-:W-:Y:S04]  /*2c760*/  STL [R1+0x2348], R14 ;  /* 0x0023480e01007387 */ /* 0x000fe80000100800 */
[----:B------:R-:W-:Y:S04]  /*2c770*/  STL.64 [R1+0x2360], R14 ;  /* 0x0023600e01007387 */ /* 0x000fe80000100a00 */
[----:B------:R-:W2:Y:S01]  /*2c780*/  LDL.LU R0, [R1+0x88] ;  /* 0x0000880001007983 */ /* 0x000ea20000300800 */
[----:B------:R-:W-:-:S02]  /*2c790*/  IMAD.MOV.U32 R45, RZ, RZ, R14 ;  /* 0x000000ffff2d7224 */ /* 0x000fc400078e000e */
[----:B------:R-:W-:Y:S01]  /*2c7a0*/  IMAD.MOV.U32 R49, RZ, RZ, R16 ;  /* 0x000000ffff317224 */ /* 0x000fe200078e0010 */
[----:B------:R-:W2:Y:S01]  /*2c7b0*/  LDL.LU R2, [R1+0x90] ;  /* 0x0000900001027983 */ /* 0x000ea20000300800 */
[----:B------:R-:W-:Y:S02]  /*2c7c0*/  IMAD.MOV.U32 R47, RZ, RZ, R15 ;  /* 0x000000ffff2f7224 */ /* 0x000fe400078e000f */
[----:B------:R-:W-:Y:S02]  /*2c7d0*/  IMAD.MOV.U32 R63, RZ, RZ, R20 ;  /* 0x000000ffff3f7224 */ /* 0x000fe400078e0014 */
[----:B---3--:R-:W-:Y:S02]  /*2c7e0*/  IMAD.MOV.U32 R44, RZ, RZ, R93 ;  /* 0x000000ffff2c7224 */ /* 0x008fe400078e005d */
[----:B----4-:R-:W-:Y:S02]  /*2c7f0*/  IMAD.MOV.U32 R46, RZ, RZ, R90 ;  /* 0x000000ffff2e7224 */ /* 0x010fe400078e005a */
[----:B------:R-:W-:-:S02]  /*2c800*/  IMAD.MOV.U32 R48, RZ, RZ, R87 ;  /* 0x000000ffff307224 */ /* 0x000fc400078e0057 */
[----:B------:R-:W-:Y:S01]  /*2c810*/  IMAD.MOV.U32 R16, RZ, RZ, R85 ;  /* 0x000000ffff107224 */ /* 0x000fe200078e0055 */
[----:B------:R-:W3:Y:S04]  /*2c820*/  LDL.LU R87, [R1+0x98] ;  /* 0x0000980001577983 */ /* 0x000ee80000300800 */
[----:B------:R-:W4:Y:S04]  /*2c830*/  LDL.LU R85, [R1+0xa0] ;  /* 0x0000a00001557983 */ /* 0x000f280000300800 */
        /* <DEDUP_REMOVED lines=10> */
[----:B------:R-:W4:Y:S04]  /*2c8e0*/  LDL.LU R93, [R1+0xa8] ;  /* 0x0000a800015d7983 */ /* 0x000f280000300800 */
[----:B------:R-:W4:Y:S01]  /*2c8f0*/  LDL.LU R90, [R1+0xb0] ;  /* 0x0000b000015a7983 */ /* 0x000f220000300800 */
        /* <DEDUP_REMOVED lines=9> */
[----:B------:R-:W-:-:S03]  /*2c990*/  IMAD.MOV.U32 R61, RZ, RZ, R19 ;  /* 0x000000ffff3d7224 */ /* 0x000fc600078e0013 */
        /* <DEDUP_REMOVED lines=10> */
[----:B------:R-:W2:Y:S04]  /*2ca40*/  LDL.LU R78, [R1+0xc8] ;  /* 0x0000c800014e7983 */ /* 0x000ea80000300800 */
[----:B------:R-:W2:Y:S04]  /*2ca50*/  LDL.LU R79, [R1+0xf2c] ;  /* 0x000f2c00014f7983 */ /* 0x000ea80000300800 */
[----:B------:R-:W2:Y:S04]  /*2ca60*/  LDL.LU R70, [R1+0xd0] ;  /* 0x0000d00001467983 */ /* 0x000ea80000300800 */
[----:B------:R-:W2:Y:S04]  /*2ca70*/  LDL.LU R71, [R1+0xf30] ;  /* 0x000f300001477983 */ /* 0x000ea80000300800 */
[----:B------:R-:W2:Y:S04]  /*2ca80*/  LDL.LU R64, [R1+0xd8] ;  /* 0x0000d80001407983 */ /* 0x000ea80000300800 */
[----:B------:R-:W2:Y:S01]  /*2ca90*/  LDL.LU R65, [R1+0xf34] ;  /* 0x000f340001417983 */ /* 0x000ea20000300800 */
[----:B------:R-:W-:-:S02]  /*2caa0*/  IMAD.MOV.U32 R66, RZ, RZ, R0 ;  /* 0x000000ffff427224 */ /* 0x000fc400078e0000 */
[----:B------:R-:W-:Y:S02]  /*2cab0*/  IMAD.MOV.U32 R67, RZ, RZ, R22 ;  /* 0x000000ffff437224 */ /* 0x000fe400078e0016 */
[----:B------:R-:W-:Y:S02]  /*2cac0*/  IMAD.MOV.U32 R68, RZ, RZ, R2 ;  /* 0x000000ffff447224 */ /* 0x000fe400078e0002 */
[----:B------:R-:W-:Y:S02]  /*2cad0*/  IMAD.MOV.U32 R69, RZ, RZ, R23 ;  /* 0x000000ffff457224 */ /* 0x000fe400078e0017 */
[----:B------:R-:W-:Y:S02]  /*2cae0*/  IMAD.MOV.U32 R73, RZ, RZ, R24 ;  /* 0x000000ffff497224 */ /* 0x000fe400078e0018 */
[----:B0-----:R-:W-:Y:S02]  /*2caf0*/  IMAD.MOV.U32 R39, RZ, RZ, R25 ;  /* 0x000000ffff277224 */ /* 0x001fe400078e0019 */
[----:B---3--:R-:W-:Y:S01]  /*2cb00*/  IMAD.MOV.U32 R72, RZ, RZ, R87 ;  /* 0x000000ffff487224 */ /* 0x008fe200078e0057 */
[----:B----4-:R-:W-:Y:S01]  /*2cb10*/  MOV R38, R85 ;  /* 0x0000005500267202 */ /* 0x010fe20000000f00 */
[----:B------:R-:W3:Y:S04]  /*2cb20*/  LDL.LU R87, [R1+0xe0] ;  /* 0x0000e00001577983 */ /* 0x000ee80000300800 */
[----:B------:R-:W4:Y:S04]  /*2cb30*/  LDL.LU R85, [R1+0xf38] ;  /* 0x000f380001557983 */ /* 0x000f280000300800 */
        /* <DEDUP_REMOVED lines=9> */
[----:B------:R-:W4:Y:S04]  /*2cbd0*/  LDL.LU R0, [R1+0xe8] ;  /* 0x0000e80001007983 */ /* 0x000f280000300800 */
[----:B------:R-:W4:Y:S01]  /*2cbe0*/  LDL.LU R2, [R1+0xf3c] ;  /* 0x000f3c0001027983 */ /* 0x000f220000300800 */
[----:B------:R-:W-:-:S02]  /*2cbf0*/  IMAD.MOV.U32 R74, RZ, RZ, R93 ;  /* 0x000000ffff4a7224 */ /* 0x000fc400078e005d */
[----:B------:R-:W-:Y:S02]  /*2cc00*/  IMAD.MOV.U32 R76, RZ, RZ, R90 ;  /* 0x000000ffff4c7224 */ /* 0x000fe400078e005a */
[----:B--2---:R-:W-:Y:S02]  /*2cc10*/  IMAD.MOV.U32 R7, RZ, RZ, R91 ;  /* 0x000000ffff077224 */ /* 0x004fe400078e005b */
[----:B------:R-:W-:Y:S02]  /*2cc20*/  IMAD.MOV.U32 R6, RZ, RZ, R89 ;  /* 0x000000ffff067224 */ /* 0x000fe400078e0059 */
[----:B------:R-:W-:Y:S02]  /*2cc30*/  IMAD.MOV.U32 R81, RZ, RZ, R3 ;  /* 0x000000ffff517224 */ /* 0x000fe400078e0003 */
[----:B------:R-:W-:Y:S01]  /*2cc40*/  IMAD.MOV.U32 R80, RZ, RZ, R92 ;  /* 0x000000ffff507224 */ /* 0x000fe200078e005c */
[----:B------:R0:W-:Y:S04]  /*2cc50*/  STL.64 [R1+0xc0], R6 ;  /* 0x0000c00601007387 */ /* 0x0001e80000100a00 */
[----:B------:R-:W2:Y:S04]  /*2cc60*/  LDL.LU R93, [R1+0xf0] ;  /* 0x0000f000015d7983 */ /* 0x000ea80000300800 */
[----:B------:R-:W2:Y:S04]  /*2cc70*/  LDL.LU R90, [R1+0xf40] ;  /* 0x000f4000015a7983 */ /* 0x000ea80000300800 */
[----:B------:R-:W0:Y:S04]  /*2cc80*/  LDL.LU R3, [R1+0xf8] ;  /* 0x0000f80001037983 */ /* 0x000e280000300800 */
[----:B------:R-:W2:Y:S04]  /*2cc90*/  LDL.LU R92, [R1+0xf44] ;  /* 0x000f4400015c7983 */ /* 0x000ea80000300800 */
[----:B------:R-:W2:Y:S04]  /*2cca0*/  LDL.LU R91, [R1+0x100] ;  /* 0x00010000015b7983 */ /* 0x000ea80000300800 */
[----:B------:R-:W2:Y:S01]  /*2ccb0*/  LDL.LU R89, [R1+0xf48] ;  /* 0x000f480001597983 */ /* 0x000ea20000300800 */
[----:B------:R-:W-:-:S02]  /*2ccc0*/  IMAD.MOV.U32 R75, RZ, RZ, R26 ;  /* 0x000000ffff4b7224 */ /* 0x000fc400078e001a */
[----:B------:R-:W-:-:S03]  /*2ccd0*/  IMAD.MOV.U32 R77, RZ, RZ, R27 ;  /* 0x000000ffff4d7224 */ /* 0x000fc600078e001b */
[----:B------:R-:W-:Y:S04]  /*2cce0*/  STL.64 [R1+0xa8], R74 ;  /* 0x0000a84a01007387 */ /* 0x000fe80000100a00 */
[----:B------:R-:W-:Y:S04]  /*2ccf0*/  STL.64 [R1+0x24a0], R74 ;  /* 0x0024a04a01007387 */ /* 0x000fe80000100a00 */
[----:B------:R-:W-:Y:S04]  /*2cd00*/  STL.64 [R1+0xb0], R76 ;  /* 0x0000b04c01007387 */ /* 0x000fe80000100a00 */
[----:B------:R1:W-:Y:S04]  /*2cd10*/  STL.64 [R1+0x24c0], R76 ;  /* 0x0024c04c01007387 */ /* 0x0003e80000100a00 */
[----:B------:R-:W-:Y:S04]  /*2cd20*/  STL.64 [R1+0xb8], R80 ;  /* 0x0000b85001007387 */ /* 0x000fe80000100a00 */
[----:B------:R0:W-:Y:S04]  /*2cd30*/  STL.64 [R1+0x24d0], R80 ;  /* 0x0024d05001007387 */ /* 0x0001e80000100a00 */
[----:B------:R-:W2:Y:S01]  /*2cd40*/  LDL.LU R56, [R1+0x108] ;  /* 0x0001080001387983 */ /* 0x000ea20000300800 */
[----:B------:R-:W-:-:S03]  /*2cd50*/  IMAD.MOV.U32 R25, RZ, RZ, R78 ;  /* 0x000000ffff197224 */ /* 0x000fc600078e004e */
[----:B------:R-:W2:Y:S01]  /*2cd60*/  LDL.LU R57, [R1+0xf4c] ;  /* 0x000f4c0001397983 */ /* 0x000ea20000300800 */
[----:B------:R-:W-:-:S03]  /*2cd70*/  IMAD.MOV.U32 R24, RZ, RZ, R79 ;  /* 0x000000ffff187224 */ /* 0x000fc600078e004f */
[----:B------:R-:W2:Y:S01]  /*2cd80*/  LDL.LU R78, [R1+0x110] ;  /* 0x00011000014e7983 */ /* 0x000ea20000300800 */
[----:B------:R-:W-:-:S03]  /*2cd90*/  IMAD.MOV.U32 R27, RZ, RZ, R70 ;  /* 0x000000ffff1b7224 */ /* 0x000fc600078e0046 */
[----:B------:R-:W2:Y:S01]  /*2cda0*/  LDL.LU R79, [R1+0xf50] ;  /* 0x000f5000014f7983 */ /* 0x000ea20000300800 */
[----:B------:R-:W-:-:S03]  /*2cdb0*/  IMAD.MOV.U32 R26, RZ, RZ, R71 ;  /* 0x000000ffff1a7224 */ /* 0x000fc600078e0047 */
[----:B------:R-:W2:Y:S04]  /*2cdc0*/  LDL.LU R70, [R1+0x118] ;  /* 0x0001180001467983 */ /* 0x000ea80000300800 */
[----:B------:R-:W2:Y:S01]  /*2cdd0*/  LDL.LU R71, [R1+0xf54] ;  /* 0x000f540001477983 */ /* 0x000ea20000300800 */
[----:B------:R-:W-:-:S04]  /*2cde0*/  LOP3.LUT R65, R65, R64, RZ, 0x3c, !PT ;  /* 0x0000004041417212 */ /* 0x000fc800078e3cff */
[----:B------:R-:W-:-:S04]  /*2cdf0*/  LOP3.LUT R64, R65, R64, RZ, 0x3c, !PT ;  /* 0x0000004041407212 */ /* 0x000fc800078e3cff */
[----:B------:R-:W-:Y:S01]  /*2ce00*/  LOP3.LUT R65, R65, R64, RZ, 0x3c, !PT ;  /* 0x0000004041417212 */ /* 0x000fe200078e3cff */
[----:B---3--:R-:W-:Y:S02]  /*2ce10*/  IMAD.MOV.U32 R51, RZ, RZ, R87 ;  /* 0x000000ffff337224 */ /* 0x008fe400078e0057 */
[----:B----4-:R-:W-:Y:S01]  /*2ce20*/  IMAD.MOV.U32 R50, RZ, RZ, R85 ;  /* 0x000000ffff327224 */ /* 0x010fe200078e0055 */
[----:B------:R-:W3:Y:S04]  /*2ce30*/  LDL.LU R87, [R1+0x120] ;  /* 0x0001200001577983 */ /* 0x000ee80000300800 */
[----:B------:R-:W4:Y:S04]  /*2ce40*/  LDL.LU R85, [R1+0xf58] ;  /* 0x000f580001557983 */ /* 0x000f280000300800 */
[----:B------:R-:W-:Y:S04]  /*2ce50*/  STL.64 [R1+0xc8], R24 ;  /* 0x0000c81801007387 */ /* 0x000fe80000100a00 */
[----:B------:R-:W-:Y:S04]  /*2ce60*/  STL.64 [R1+0x2440], R24 ;  /* 0x0024401801007387 */ /* 0x000fe80000100a00 */
[----:B------:R-:W-:Y:S04]  /*2ce70*/  STL.64 [R1+0xd0], R26 ;  /* 0x0000d01a01007387 */ /* 0x000fe80000100a00 */
[----:B------:R-:W-:Y:S04]  /*2ce80*/  STL [R1+0x2448], R27 ;  /* 0x0024481b01007387 */ /* 0x000fe80000100800 */
[----:B------:R0:W-:Y:S04]  /*2ce90*/  STL.64 [R1+0x24e0], R26 ;  /* 0x0024e01a01007387 */ /* 0x0001e80000100a00 */
[----:B------:R-:W-:Y:S04]  /*2cea0*/  STL.64 [R1+0xd8], R64 ;  /* 0x0000d84001007387 */ /* 0x000fe80000100a00 */
[----:B------:R-:W-:Y:S04]  /*2ceb0*/  STL.64 [R1+0x2450], R64 ;  /* 0x0024504001007387 */ /* 0x000fe80000100a00 */
[----:B------:R-:W-:Y:S04]  /*2cec0*/  STL.64 [R1+0xe0], R50 ;  /* 0x0000e03201007387 */ /* 0x000fe80000100a00 */
[----:B------:R0:W-:Y:S01]  /*2ced0*/  STL.64 [R1+0x24e8], R50 ;  /* 0x0024e83201007387 */ /* 0x0001e20000100a00 */
[----:B------:R-:W-:-:S02]  /*2cee0*/  IMAD.MOV.U32 R53, RZ, RZ, R0 ;  /* 0x000000ffff357224 */ /* 0x000fc400078e0000 */
[----:B------:R-:W-:Y:S01]  /*2cef0*/  IMAD.MOV.U32 R52, RZ, RZ, R2 ;  /* 0x000000ffff347224 */ /* 0x000fe200078e0002 */
[----:B------:R-:W4:Y:S04]  /*2cf00*/  LDL.LU R0, [R1+0x128] ;  /* 0x0001280001007983 */ /* 0x000f280000300800 */
[----:B------:R-:W4:Y:S01]  /*2cf10*/  LDL.LU R2, [R1+0xf5c] ;  /* 0x000f5c0001027983 */ /* 0x000f220000300800 */
[----:B--2---:R-:W-:Y:S02]  /*2cf20*/  IMAD.MOV.U32 R55, RZ, RZ, R93 ;  /* 0x000000ffff377224 */ /* 0x004fe400078e005d */
[----:B------:R-:W-:Y:S01]  /*2cf30*/  IMAD.MOV.U32 R54, RZ, RZ, R90 ;  /* 0x000000ffff367224 */ /* 0x000fe200078e005a */
[----:B------:R-:W2:Y:S01]  /*2cf40*/  LDL.LU R93, [R1+0x130] ;  /* 0x00013000015d7983 */ /* 0x000ea20000300800 */
[----:B0-----:R-:W-:-:S03]  /*2cf50*/  IMAD.MOV.U32 R7, RZ, RZ, R3 ;  /* 0x000000ffff077224 */ /* 0x001fc600078e0003 */
[----:B------:R-:W2:Y:S01]  /*2cf60*/  LDL.LU R90, [R1+0xf60] ;  /* 0x000f6000015a7983 */ /* 0x000ea20000300800 */
[----:B------:R-:W-:-:S03]  /*2cf70*/  IMAD.MOV.U32 R6, RZ, RZ, R92 ;  /* 0x000000ffff067224 */ /* 0x000fc600078e005c */
[----:B------:R-:W2:Y:S01]  /*2cf80*/  LDL.LU R3, [R1+0x138] ;  /* 0x0001380001037983 */ /* 0x000ea20000300800 */
[----:B------:R-:W-:-:S03]  /*2cf90*/  IMAD.MOV.U32 R9, RZ, RZ, R91 ;  /* 0x000000ffff097224 */ /* 0x000fc600078e005b */
[----:B------:R-:W2:Y:S01]  /*2cfa0*/  LDL.LU R92, [R1+0xf64] ;  /* 0x000f6400015c7983 */ /* 0x000ea20000300800 */
[----:B------:R-:W-:-:S03]  /*2cfb0*/  IMAD.MOV.U32 R8, RZ, RZ, R89 ;  /* 0x000000ffff087224 */ /* 0x000fc600078e0059 */
[----:B------:R-:W2:Y:S04]  /*2cfc0*/  LDL.LU R91, [R1+0x140] ;  /* 0x00014000015b7983 */ /* 0x000ea80000300800 */
[----:B------:R-:W2:Y:S04]  /*2cfd0*/  LDL.LU R89, [R1+0xf68] ;  /* 0x000f680001597983 */ /* 0x000ea80000300800 */
[----:B------:R-:W-:Y:S04]  /*2cfe0*/  STL.64 [R1+0xe8], R52 ;  /* 0x0000e83401007387 */ /* 0x000fe80000100a00 */
[----:B------:R0:W-:Y:S04]  /*2cff0*/  STL.64 [R1+0x24f8], R52 ;  /* 0x0024f83401007387 */ /* 0x0001e80000100a00 */
[----:B------:R-:W-:Y:S04]  /*2d000*/  STL.64 [R1+0xf0], R54 ;  /* 0x0000f03601007387 */ /* 0x000fe80000100a00 */
[----:B------:R-:W-:Y:S04]  /*2d010*/  STL [R1+0x2510], R54 ;  /* 0x0025103601007387 */ /* 0x000fe80000100800 */
[----:B------:R-:W-:Y:S04]  /*2d020*/  STL [R1+0x2500], R55 ;  /* 0x0025003701007387 */ /* 0x000fe80000100800 */
[----:B------:R-:W-:Y:S04]  /*2d030*/  STL.64 [R1+0xf8], R6 ;  /* 0x0000f80601007387 */ /* 0x000fe80000100a00 */
[----:B------:R-:W-:Y:S04]  /*2d040*/  STL.64 [R1+0x2508], R6 ;  /* 0x0025080601007387 */ /* 0x000fe80000100a00 */
[----:B------:R-:W-:Y:S04]  /*2d050*/  STL.64 [R1+0x100], R8 ;  /* 0x0001000801007387 */ /* 0x000fe80000100a00 */
[----:B------:R-:W-:Y:S01]  /*2d060*/  STL.64 [R1+0x2518], R8 ;  /* 0x0025180801007387 */ /* 0x000fe20000100a00 */
[----:B------:R-:W-:-:S02]  /*2d070*/  IMAD.MOV.U32 R29, RZ, RZ, R78 ;  /* 0x000000ffff1d7224 */ /* 0x000fc400078e004e */
[----:B------:R-:W-:Y:S02]  /*2d080*/  IMAD.MOV.U32 R31, RZ, RZ, R70 ;  /* 0x000000ffff1f7224 */ /* 0x000fe400078e0046 */
[----:B------:R-:W-:Y:S01]  /*2d090*/  IMAD.MOV.U32 R30, RZ, RZ, R71 ;  /* 0x000000ffff1e7224 */ /* 0x000fe200078e0047 */
[----:B------:R-:W2:Y:S04]  /*2d0a0*/  LDL.LU R70, [R1+0x148] ;  /* 0x0001480001467983 */ /* 0x000ea80000300800 */
[----:B------:R-:W2:Y:S04]  /*2d0b0*/  LDL.LU R71, [R1+0xf6c] ;  /* 0x000f6c0001477983 */ /* 0x000ea80000300800 */
[----:B------:R-:W2:Y:S04]  /*2d0c0*/  LDL.LU R41, [R1+0x150] ;  /* 0x0001500001297983 */ /* 0x000ea80000300800 */
[----:B------:R-:W2:Y:S01]  /*2d0d0*/  LDL.LU R5, [R1+0xf70] ;  /* 0x000f700001057983 */ /* 0x000ea20000300800 */
[----:B------:R-:W-:-:S03]  /*2d0e0*/  IMAD.MOV.U32 R28, RZ, RZ, R79 ;  /* 0x000000ffff1c7224 */ /* 0x000fc600078e004f */
[----:B------:R-:W2:Y:S01]  /*2d0f0*/  LDL.LU R78, [R1+0x158] ;  /* 0x00015800014e7983 */ /* 0x000ea20000300800 */
[----:B------:R-:W-:-:S03]  /*2d100*/  LOP3.LUT R57, R57, R56, RZ, 0x3c, !PT ;  /* 0x0000003839397212 */ /* 0x000fc600078e3cff */
[----:B------:R-:W2:Y:S01]  /*2d110*/  LDL.LU R79, [R1+0xf74] ;  /* 0x000f7400014f7983 */ /* 0x000ea20000300800 */
[----:B------:R-:W-:-:S04]  /*2d120*/  LOP3.LUT R56, R57, R56, RZ, 0x3c, !PT ;  /* 0x0000003839387212 */ /* 0x000fc800078e3cff */
[----:B------:R-:W-:Y:S01]  /*2d130*/  LOP3.LUT R57, R57, R56, RZ, 0x3c, !PT ;  /* 0x0000003839397212 */ /* 0x000fe200078e3cff */
[----:B---3--:R-:W-:Y:S02]  /*2d140*/  IMAD.MOV.U32 R33, RZ, RZ, R87 ;  /* 0x000000ffff217224 */ /* 0x008fe400078e0057 */
[----:B----4-:R-:W-:Y:S01]  /*2d150*/  IMAD.MOV.U32 R32, RZ, RZ, R85 ;  /* 0x000000ffff207224 */ /* 0x010fe200078e0055 */
[----:B------:R-:W3:Y:S04]  /*2d160*/  LDL.LU R87, [R1+0x160] ;  /* 0x0001600001577983 */ /* 0x000ee80000300800 */
[----:B------:R-:W4:Y:S04]  /*2d170*/  LDL.LU R85, [R1+0xf78] ;  /* 0x000f780001557983 */ /* 0x000f280000300800 */
[----:B------:R-:W-:Y:S04]  /*2d180*/  STL.64 [R1+0x108], R56 ;  /* 0x0001083801007387 */ /* 0x000fe80000100a00 */
[----:B------:R0:W-:Y:S04]  /*2d190*/  STL [R1+0x2530], R56 ;  /* 0x0025303801007387 */ /* 0x0001e80000100800 */
[----:B------:R-:W-:Y:S04]  /*2d1a0*/  STL [R1+0x2520], R57 ;  /* 0x0025203901007387 */ /* 0x000fe80000100800 */
[----:B------:R-:W-:Y:S04]  /*2d1b0*/  STL.64 [R1+0x110], R28 ;  /* 0x0001101c01007387 */ /* 0x000fe80000100a00 */
[----:B------:R0:W-:Y:S04]  /*2d1c0*/  STL.64 [R1+0x2528], R28 ;  /* 0x0025281c01007387 */ /* 0x0001e80000100a00 */
[----:B------:R-:W-:Y:S04]  /*2d1d0*/  STL.64 [R1+0x118], R30 ;  /* 0x0001181e01007387 */ /* 0x000fe80000100a00 */
[----:B------:R0:W-:Y:S04]  /*2d1e0*/  STL.64 [R1+0x2538], R30 ;  /* 0x0025381e01007387 */ /* 0x0001e80000100a00 */
[----:B------:R-:W-:Y:S04]  /*2d1f0*/  STL.64 [R1+0x120], R32 ;  /* 0x0001202001007387 */ /* 0x000fe80000100a00 */
[----:B------:R-:W-:Y:S04]  /*2d200*/  STL [R1+0x2550], R32 ;  /* 0x0025502001007387 */ /* 0x000fe80000100800 */
[----:B------:R-:W-:Y:S01]  /*2d210*/  STL [R1+0x2540], R33 ;  /* 0x0025402101007387 */ /* 0x000fe20000100800 */
[----:B------:R-:W-:Y:S01]  /*2d220*/  MOV R35, R0 ;  /* 0x0000000000237202 */ /* 0x000fe20000000f00 */
[----:B------:R-:W-:-:S02]  /*2d230*/  IMAD.MOV.U32 R34, RZ, RZ, R2 ;  /* 0x000000ffff227224 */ /* 0x000fc400078e0002 */
[----:B------:R-:W4:Y:S04]  /*2d240*/  LDL.LU R0, [R1+0x168] ;  /* 0x0001680001007983 */ /* 0x000f280000300800 */
[----:B------:R-:W4:Y:S01]  /*2d250*/  LDL.LU R2, [R1+0xf7c] ;  /* 0x000f7c0001027983 */ /* 0x000f220000300800 */
[----:B--2---:R-:W-:Y:S02]  /*2d260*/  IMAD.MOV.U32 R11, RZ, RZ, R93 ;  /* 0x000000ffff0b7224 */ /* 0x004fe400078e005d */
[----:B------:R-:W-:Y:S01]  /*2d270*/  IMAD.MOV.U32 R10, RZ, RZ, R90 ;  /* 0x000000ffff0a7224 */ /* 0x000fe200078e005a */
        /* <DEDUP_REMOVED lines=13> */
[----:B------:R0:W-:Y:S04]  /*2d350*/  STL.64 [R1+0x2558], R10 ;  /* 0x0025580a01007387 */ /* 0x0001e80000100a00 */
[----:B------:R-:W-:Y:S04]  /*2d360*/  STL.64 [R1+0x138], R12 ;  /* 0x0001380c01007387 */ /* 0x000fe80000100a00 */
[----:B------:R-:W-:Y:S04]  /*2d370*/  STL [R1+0x2570], R12 ;  /* 0x0025700c01007387 */ /* 0x000fe80000100800 */
[----:B------:R-:W-:Y:S04]  /*2d380*/  STL [R1+0x2560], R13 ;  /* 0x0025600d01007387 */ /* 0x000fe80000100800 */
[----:B------:R-:W-:Y:S04]  /*2d390*/  STL.64 [R1+0x140], R36 ;  /* 0x0001402401007387 */ /* 0x000fe80000100a00 */
[----:B------:R0:W-:Y:S04]  /*2d3a0*/  STL.64 [R1+0x2568], R36 ;  /* 0x0025682401007387 */ /* 0x0001e80000100a00 */
[----:B------:R-:W2:Y:S04]  /*2d3b0*/  LDL.LU R16, [R1+0x188] ;  /* 0x0001880001107983 */ /* 0x000ea80000300800 */
[----:B------:R-:W2:Y:S04]  /*2d3c0*/  LDL.LU R17, [R1+0xf8c] ;  /* 0x000f8c0001117983 */ /* 0x000ea80000300800 */
[----:B------:R-:W2:Y:S01]  /*2d3d0*/  LDL.LU R59, [R1+0x190] ;  /* 0x00019000013b7983 */ /* 0x000ea20000300800 */
[----:B------:R-:W-:-:S02]  /*2d3e0*/  IMAD.MOV.U32 R40, RZ, RZ, R5 ;  /* 0x000000ffff287224 */ /* 0x000fc400078e0005 */
[----:B------:R-:W-:Y:S01]  /*2d3f0*/  IMAD.MOV.U32 R43, RZ, RZ, R78 ;  /* 0x000000ffff2b7224 */ /* 0x000fe200078e004e */
        /* <DEDUP_REMOVED lines=12> */
[----:B------:R0:W-:Y:S04]  /*2d4c0*/  STL.64 [R1+0x2578], R70 ;  /* 0x0025784601007387 */ /* 0x0001e80000100a00 */
[----:B------:R-:W-:Y:S04]  /*2d4d0*/  STL.64 [R1+0x150], R40 ;  /* 0x0001502801007387 */ /* 0x000fe80000100a00 */
[----:B------:R-:W-:Y:S04]  /*2d4e0*/  STL [R1+0x2590], R40 ;  /* 0x0025902801007387 */ /* 0x000fe80000100800 */
[----:B------:R-:W-:Y:S04]  /*2d4f0*/  STL [R1+0x2580], R41 ;  /* 0x0025802901007387 */ /* 0x000fe80000100800 */
[----:B------:R-:W-:Y:S04]  /*2d500*/  STL.64 [R1+0x158], R42 ;  /* 0x0001582a01007387 */ /* 0x000fe80000100a00 */
[----:B------:R0:W-:Y:S04]  /*2d510*/  STL.64 [R1+0x2588], R42 ;  /* 0x0025882a01007387 */ /* 0x0001e80000100a00 */
        /* <DEDUP_REMOVED lines=8> */
[----:B------:R-:W1:Y:S01]  /*2d5a0*/  LDL.LU R93, [R1+0x1b0] ;  /* 0x0001b000015d7983 */ /* 0x000e620000300800 */
        /* <DEDUP_REMOVED lines=10> */
[----:B------:R-:W-:Y:S04]  /*2d650*/  STL [R1+0x25b0], R14 ;  /* 0x0025b00e01007387 */ /* 0x000fe80000100800 */
[----:B------:R-:W-:Y:S04]  /*2d660*/  STL [R1+0x25a0], R15 ;  /* 0x0025a00f01007387 */ /* 0x000fe80000100800 */
[----:B------:R-:W-:Y:S04]  /*2d670*/  STL.64 [R1+0x170], R46 ;  /* 0x0001702e01007387 */ /* 0x000fe80000100a00 */
[----:B------:R0:W-:Y:S04]  /*2d680*/  STL.64 [R1+0x25a8], R46 ;  /* 0x0025a82e01007387 */ /* 0x0001e80000100a00 */
[----:B------:R-:W-:Y:S04]  /*2d690*/  STL.64 [R1+0x178], R48 ;  /* 0x0001783001007387 */ /* 0x000fe80000100a00 */
[----:B------:R0:W-:Y:S04]  /*2d6a0*/  STL.64 [R1+0x25b8], R48 ;  /* 0x0025b83001007387 */ /* 0x0001e80000100a00 */
[----:B------:R-:W-:Y:S04]  /*2d6b0*/  STL.64 [R1+0x180], R18 ;  /* 0x0001801201007387 */ /* 0x000fe80000100a00 */
[----:B------:R-:W-:Y:S04]  /*2d6c0*/  STL [R1+0x25d0], R18 ;  /* 0x0025d01201007387 */ /* 0x000fe80000100800 */
[----:B------:R-:W-:Y:S04]  /*2d6d0*/  STL [R1+0x25c0], R19 ;  /* 0x0025c01301007387 */ /* 0x000fe80000100800 */
[----:B------:R-:W2:Y:S04]  /*2d6e0*/  LDL.LU R62, [R1+0x1c8] ;  /* 0x0001c800013e7983 */ /* 0x000ea80000300800 */
[----:B------:R-:W2:Y:S04]  /*2d6f0*/  LDL.LU R63, [R1+0xfac] ;  /* 0x000fac00013f7983 */ /* 0x000ea80000300800 */
[----:B------:R-:W2:Y:S04]  /*2d700*/  LDL.LU R22, [R1+0x1d0] ;  /* 0x0001d00001167983 */ /* 0x000ea80000300800 */
[----:B------:R-:W2:Y:S01]  /*2d710*/  LDL.LU R23, [R1+0xfb0] ;  /* 0x000fb00001177983 */ /* 0x000ea20000300800 */
[----:B------:R-:W-:-:S03]  /*2d720*/  IMAD.MOV.U32 R58, RZ, RZ, R5 ;  /* 0x000000ffff3a7224 */ /* 0x000fc600078e0005 */
[----:B------:R-:W2:Y:S04]  /*2d730*/  LDL.LU R67, [R1+0x1d8] ;  /* 0x0001d80001437983 */ /* 0x000ea80000300800 */
[----:B------:R-:W2:Y:S01]  /*2d740*/  LDL.LU R5, [R1+0xfb4] ;  /* 0x000fb40001057983 */ /* 0x000ea20000300800 */
[----:B------:R-:W-:-:S04]  /*2d750*/  LOP3.LUT R17, R17, R16, RZ, 0x3c, !PT ;  /* 0x0000001011117212 */ /* 0x000fc800078e3cff */
[----:B------:R-:W-:-:S04]  /*2d760*/  LOP3.LUT R16, R17, R16, RZ, 0x3c, !PT ;  /* 0x0000001011107212 */ /* 0x000fc800078e3cff */
[----:B------:R-:W-:Y:S01]  /*2d770*/  LOP3.LUT R17, R17, R16, RZ, 0x3c, !PT ;  /* 0x0000001011117212 */ /* 0x000fe200078e3cff */
[----:B------:R-:W-:Y:S02]  /*2d780*/  IMAD.MOV.U32 R60, RZ, RZ, R79 ;  /* 0x000000ffff3c7224 */ /* 0x000fe400078e004f */
[----:B------:R-:W-:Y:S02]  /*2d790*/  IMAD.MOV.U32 R61, RZ, RZ, R78 ;  /* 0x000000ffff3d7224 */ /* 0x000fe400078e004e */
[----:B---3--:R-:W-:Y:S02]  /*2d7a0*/  IMAD.MOV.U32 R21, RZ, RZ, R87 ;  /* 0x000000ffff157224 */ /* 0x008fe400078e0057 */
[----:B----4-:R-:W-:Y:S01]  /*2d7b0*/  IMAD.MOV.U32 R20, RZ, RZ, R85 ;  /* 0x000000ffff147224 */ /* 0x010fe200078e0055 */
[----:B------:R-:W3:Y:S04]  /*2d7c0*/  LDL.LU R87, [R1+0x1e0] ;  /* 0x0001e00001577983 */ /* 0x000ee80000300800 */
[----:B------:R-:W4:Y:S04]  /*2d7d0*/  LDL.LU R85, [R1+0xfb8] ;  /* 0x000fb80001557983 */ /* 0x000f280000300800 */
[----:B------:R-:W-:Y:S04]  /*2d7e0*/  STL.64 [R1+0x188], R16 ;  /* 0x0001881001007387 */ /* 0x000fe80000100a00 */
[----:B------:R0:W-:Y:S04]  /*2d7f0*/  STL.64 [R1+0x25c8], R16 ;  /* 0x0025c81001007387 */ /* 0x0001e80000100a00 */
[----:B------:R-:W-:Y:S04]  /*2d800*/  STL.64 [R1+0x190], R58 ;  /* 0x0001903a01007387 */ /* 0x000fe80000100a00 */
[----:B------:R0:W-:Y:S04]  /*2d810*/  STL.64 [R1+0x25d8], R58 ;  /* 0x0025d83a01007387 */ /* 0x0001e80000100a00 */
[----:B------:R-:W-:Y:S04]  /*2d820*/  STL.64 [R1+0x198], R60 ;  /* 0x0001983c01007387 */ /* 0x000fe80000100a00 */
[----:B------:R0:W-:Y:S04]  /*2d830*/  STL.64 [R1+0x25e0], R60 ;  /* 0x0025e03c01007387 */ /* 0x0001e80000100a00 */
[----:B------:R-:W-:Y:S04]  /*2d840*/  STL.64 [R1+0x1a0], R20 ;  /* 0x0001a01401007387 */ /* 0x000fe80000100a00 */
[----:B------:R0:W-:Y:S01]  /*2d850*/  STL.64 [R1+0x25e8], R20 ;  /* 0x0025e81401007387 */ /* 0x0001e20000100a00 */
[----:B------:R-:W-:-:S03]  /*2d860*/  IMAD.MOV.U32 R79, RZ, RZ, R0 ;  /* 0x000000ffff4f7224 */ /* 0x000fc600078e0000 */
[----:B------:R-:W4:Y:S01]  /*2d870*/  LDL.LU R0, [R1+0x1e8] ;  /* 0x0001e80001007983 */ /* 0x000f220000300800 */
[----:B------:R-:W-:-:S03]  /*2d880*/  IMAD.MOV.U32 R78, RZ, RZ, R2 ;  /* 0x000000ffff4e7224 */ /* 0x000fc600078e0002 */
[----:B------:R-:W4:Y:S01]  /*2d890*/  LDL.LU R2, [R1+0xfbc] ;  /* 0x000fbc0001027983 */ /* 0x000f220000300800 */
[----:B-1----:R-:W-:Y:S02]  /*2d8a0*/  IMAD.MOV.U32 R77, RZ, RZ, R93 ;  /* 0x000000ffff4d7224 */ /* 0x002fe400078e005d */
[----:B--2---:R-:W-:Y:S01]  /*2d8b0*/  IMAD.MOV.U32 R76, RZ, RZ, R90 ;  /* 0x000000ffff4c7224 */ /* 0x004fe200078e005a */
[----:B------:R-:W2:Y:S01]  /*2d8c0*/  LDL.LU R93, [R1+0x1f0] ;  /* 0x0001f000015d7983 */ /* 0x000ea20000300800 */
[----:B------:R-:W-:-:S03]  /*2d8d0*/  IMAD.MOV.U32 R81, RZ, RZ, R3 ;  /* 0x000000ffff517224 */ /* 0x000fc600078e0003 */
[----:B------:R-:W2:Y:S01]  /*2d8e0*/  LDL.LU R90, [R1+0xfc0] ;  /* 0x000fc000015a7983 */ /* 0x000ea20000300800 */
[----:B------:R-:W-:-:S03]  /*2d8f0*/  IMAD.MOV.U32 R80, RZ, RZ, R92 ;  /* 0x000000ffff507224 */ /* 0x000fc600078e005c */
[----:B------:R-:W2:Y:S01]  /*2d900*/  LDL.LU R3, [R1+0x1f8] ;  /* 0x0001f80001037983 */ /* 0x000ea20000300800 */
[----:B------:R-:W-:-:S03]  /*2d910*/  IMAD.MOV.U32 R27, RZ, RZ, R91 ;  /* 0x000000ffff1b7224 */ /* 0x000fc600078e005b */
[----:B------:R-:W2:Y:S01]  /*2d920*/  LDL.LU R92, [R1+0xfc4] ;  /* 0x000fc400015c7983 */ /* 0x000ea20000300800 */
[----:B------:R-:W-:-:S03]  /*2d930*/  MOV R26, R89 ;  /* 0x00000059001a7202 */ /* 0x000fc60000000f00 */
        /* <DEDUP_REMOVED lines=14> */
[----:B0-----:R-:W2:Y:S04]  /*2da20*/  LDL.LU R53, [R1+0x210] ;  /* 0x0002100001357983 */ /* 0x001ea80000300800 */
[----:B------:R-:W2:Y:S04]  /*2da30*/  LDL.LU R74, [R1+0x170c] ;  /* 0x00170c00014a7983 */ /* 0x000ea80000300800 */
[----:B------:R-:W2:Y:S01]  /*2da40*/  LDL.LU R75, [R1+0x218] ;  /* 0x00021800014b7983 */ /* 0x000ea20000300800 */
[----:B------:R-:W-:-:S03]  /*2da50*/  IMAD.MOV.U32 R66, RZ, RZ, R5 ;  /* 0x000000ffff427224 */ /* 0x000fc600078e0005 */
[----:B------:R-:W2:Y:S01]  /*2da60*/  LDL.LU R5, [R1+0x1710] ;  /* 0x0017100001057983 */ /* 0x000ea20000300800 */
[----:B------:R-:W-:Y:S02]  /*2da70*/  LOP3.LUT R63, R63, R62, RZ, 0x3c, !PT ;  /* 0x0000003e3f3f7212 */ /* 0x000fe400078e3cff */
[----:B------:R-:W-:Y:S02]  /*2da80*/  LOP3.LUT R23, R23, R22, RZ, 0x3c, !PT ;  /* 0x0000001617177212 */ /* 0x000fe400078e3cff */
[----:B------:R-:W-:Y:S02]  /*2da90*/  LOP3.LUT R62, R63, R62, RZ, 0x3c, !PT ;  /* 0x0000003e3f3e7212 */ /* 0x000fe400078e3cff */
[----:B------:R-:W-:Y:S02]  /*2daa0*/  LOP3.LUT R22, R23, R22, RZ, 0x3c, !PT ;  /* 0x0000001617167212 */ /* 0x000fe400078e3cff */
[----:B------:R-:W-:Y:S02]  /*2dab0*/  LOP3.LUT R63, R63, R62, RZ, 0x3c, !PT ;  /* 0x0000003e3f3f7212 */ /* 0x000fe400078e3cff */
[----:B------:R-:W-:Y:S01]  /*2dac0*/  LOP3.LUT R23, R23, R22, RZ, 0x3c, !PT ;  /* 0x0000001617177212 */ /* 0x000fe200078e3cff */
[----:B---3--:R-:W-:-:S02]  /*2dad0*/  IMAD.MOV.U32 R73, RZ, RZ, R87 ;  /* 0x000000ffff497224 */ /* 0x008fc400078e0057 */
        /* <DEDUP_REMOVED lines=37> */
[----:B------:R-:W2:Y:S01]  /*2dd30*/  LDL.LU R55, [R1+0x1728] ;  /* 0x0017280001377983 */ /* 0x000ea20000300800 */
[----:B------:R-:W-:-:S03]  /*2dd40*/  IMAD.MOV.U32 R52, RZ, RZ, R74 ;  /* 0x000000ffff347224 */ /* 0x000fc600078e004a */
[----:B------:R-:W2:Y:S01]  /*2dd50*/  LDL.LU R54, [R1+0x250] ;  /* 0x0002500001367983 */ /* 0x000ea20000300800 */
[----:B------:R-:W-:-:S03]  /*2dd60*/  IMAD.MOV.U32 R7, RZ, RZ, R75 ;  /* 0x000000ffff077224 */ /* 0x000fc600078e004b */
[----:B------:R-:W2:Y:S04]  /*2dd70*/  LDL.LU R74, [R1+0x172c] ;  /* 0x00172c00014a7983 */ /* 0x000ea80000300800 */
[----:B------:R-:W2:Y:S01]  /*2dd80*/  LDL.LU R75, [R1+0x258] ;  /* 0x00025800014b7983 */ /* 0x000ea20000300800 */
[----:B------:R-:W-:Y:S01]  /*2dd90*/  IMAD.MOV.U32 R6, RZ, RZ, R5 ;  /* 0x000000ffff067224 */ /* 0x000fe200078e0005 */
[-C--:B------:R-:W-:Y:S02]  /*2dda0*/  LOP3.LUT R51, R51, R50.reuse, RZ, 0x3c, !PT ;  /* 0x0000003233337212 */ /* 0x080fe400078e3cff */
[----:B------:R-:W2:Y:S02]  /*2ddb0*/  LDL.LU R5, [R1+0x1730] ;  /* 0x0017300001057983 */ /* 0x000ea40000300800 */
        /* <DEDUP_REMOVED lines=14> */
[----:B------:R-:W-:Y:S01]  /*2dea0*/  STL [R1+0x2680], R9 ;  /* 0x0026800901007387 */ /* 0x000fe20000100800 */
        /* <DEDUP_REMOVED lines=24> */
[----:B------:R0:W-:Y:S01]  /*2e030*/  STL.64 [R1+0x26a8], R10 ;  /* 0x0026a80a01007387 */ /* 0x0001e20000100a00 */
[----:B------:R-:W-:-:S02]  /*2e040*/  IMAD.MOV.U32 R37, RZ, RZ, R56 ;  /* 0x000000ffff257224 */ /* 0x000fc400078e0038 */
[----:B------:R-:W-:Y:S01]  /*2e050*/  IMAD.MOV.U32 R36, RZ, RZ, R55 ;  /* 0x000000ffff247224 */ /* 0x000fe200078e0037 */
[----:B------:R-:W2:Y:S01]  /*2e060*/  LDL.LU R56, [R1+0x288] ;  /* 0x0002880001387983 */ /* 0x000ea20000300800 */
[----:B------:R-:W-:-:S03]  /*2e070*/  IMAD.MOV.U32 R71, RZ, RZ, R54 ;  /* 0x000000ffff477224 */ /* 0x000fc600078e0036 */
[----:B------:R-:W2:Y:S01]  /*2e080*/  LDL.LU R55, [R1+0x1748] ;  /* 0x0017480001377983 */ /* 0x000ea20000300800 */
[----:B------:R-:W-:-:S03]  /*2e090*/  IMAD.MOV.U32 R70, RZ, RZ, R74 ;  /* 0x000000ffff467224 */ /* 0x000fc600078e004a */
[----:B------:R-:W2:Y:S01]  /*2e0a0*/  LDL.LU R54, [R1+0x290] ;  /* 0x0002900001367983 */ /* 0x000ea20000300800 */
[----:B------:R-:W-:-:S03]  /*2e0b0*/  MOV R43, R75 ;  /* 0x0000004b002b7202 */ /* 0x000fc60000000f00 */
[----:B------:R-:W2:Y:S04]  /*2e0c0*/  LDL.LU R74, [R1+0x174c] ;  /* 0x00174c00014a7983 */ /* 0x000ea80000300800 */
[----:B------:R-:W1:Y:S01]  /*2e0d0*/  LDL.LU R75, [R1+0x298] ;  /* 0x00029800014b7983 */ /* 0x000e620000300800 */
[----:B------:R-:W-:-:S03]  /*2e0e0*/  IMAD.MOV.U32 R42, RZ, RZ, R5 ;  /* 0x000000ffff2a7224 */ /* 0x000fc600078e0005 */
[----:B------:R-:W2:Y:S01]  /*2e0f0*/  LDL.LU R5, [R1+0x1750] ;  /* 0x0017500001057983 */ /* 0x000ea20000300800 */
        /* <DEDUP_REMOVED lines=15> */
[----:B------:R-:W0:Y:S04]  /*2e1f0*/  LDL.LU R0, [R1+0x2a8] ;  /* 0x0002a80001007983 */ /* 0x000e280000300800 */
        /* <DEDUP_REMOVED lines=29> */
[----:B-1----:R-:W-:-:S03]  /*2e3d0*/  IMAD.MOV.U32 R77, RZ, RZ, R75 ;  /* 0x000000ffff4d7224 */ /* 0x002fc600078e004b */
[----:B------:R-:W2:Y:S04]  /*2e3e0*/  LDL.LU R74, [R1+0x176c] ;  /* 0x00176c00014a7983 */ /* 0x000ea80000300800 */
[----:B------:R-:W2:Y:S01]  /*2e3f0*/  LDL.LU R75, [R1+0x2d8] ;  /* 0x0002d800014b7983 */ /* 0x000ea20000300800 */
        /* <DEDUP_REMOVED lines=15> */
[----:B0-----:R-:W-:-:S02]  /*2e4f0*/  IMAD.MOV.U32 R63, RZ, RZ, R0 ;  /* 0x000000ffff3f7224 */ /* 0x001fc400078e0000 */
        /* <DEDUP_REMOVED lines=24> */
[----:B------:R-:W2:Y:S01]  /*2e680*/  LDL.LU R78, [R1+0x308] ;  /* 0x00030800014e7983 */ /* 0x000ea20000300800 */
[----:B------:R-:W-:-:S03]  /*2e690*/  IMAD.MOV.U32 R13, RZ, RZ, R54 ;  /* 0x000000ffff0d7224 */ /* 0x000fc600078e0036 */
[----:B------:R-:W2:Y:S04]  /*2e6a0*/  LDL.LU R55, [R1+0x1788] ;  /* 0x0017880001377983 */ /* 0x000ea80000300800 */
[----:B------:R-:W2:Y:S01]  /*2e6b0*/  LDL.LU R54, [R1+0x310] ;  /* 0x0003100001367983 */ /* 0x000ea20000300800 */
[----:B------:R-:W-:Y:S02]  /*2e6c0*/  IMAD.MOV.U32 R12, RZ, RZ, R74 ;  /* 0x000000ffff0c7224 */ /* 0x000fe400078e004a */
[----:B------:R-:W-:Y:S01]  /*2e6d0*/  IMAD.MOV.U32 R15, RZ, RZ, R75 ;  /* 0x000000ffff0f7224 */ /* 0x000fe200078e004b */
[----:B------:R-:W2:Y:S04]  /*2e6e0*/  LDL.LU R74, [R1+0x18e0] ;  /* 0x0018e000014a7983 */ /* 0x000ea80000300800 */
[----:B------:R-:W2:Y:S01]  /*2e6f0*/  LDL.LU R75, [R1+0x318] ;  /* 0x00031800014b7983 */ /* 0x000ea20000300800 */
[----:B------:R-:W-:-:S03]  /*2e700*/  MOV R14, R5 ;  /* 0x00000005000e7202 */ /* 0x000fc60000000f00 */
[----:B------:R-:W2:Y:S01]  /*2e710*/  LDL.LU R5, [R1+0x18e4] ;  /* 0x0018e40001057983 */ /* 0x000ea20000300800 */
        /* <DEDUP_REMOVED lines=74> */
[----:B------:R-:W1:Y:S01]  /*2ebc0*/  LDL.LU R3, [R1+0x378] ;  /* 0x0003780001037983 */ /* 0x000e620000300800 */
        /* <DEDUP_REMOVED lines=17> */
[----:B------:R-:W-:-:S03]  /*2ece0*/  MOV R43, R54 ;  /* 0x00000036002b7202 */ /* 0x000fc60000000f00 */
[----:B------:R-:W2:Y:S01]  /*2ecf0*/  LDL.LU R55, [R1+0x191c] ;  /* 0x00191c0001377983 */ /* 0x000ea20000300800 */
[----:B------:R-:W-:-:S03]  /*2ed00*/  IMAD.MOV.U32 R42, RZ, RZ, R74 ;  /* 0x000000ffff2a7224 */ /* 0x000fc600078e004a */
[----:B------:R-:W0:Y:S01]  /*2ed10*/  LDL.LU R54, [R1+0x390] ;  /* 0x0003900001367983 */ /* 0x000e220000300800 */
        /* <DEDUP_REMOVED lines=25> */
[----:B-1----:R-:W-:-:S03]  /*2eeb0*/  IMAD.MOV.U32 R61, RZ, RZ, R3 ;  /* 0x000000ffff3d7224 */ /* 0x002fc600078e0003 */
        /* <DEDUP_REMOVED lines=18> */
[----:B------:R-:W2:Y:S01]  /*2efe0*/  LDL.LU R78, [R1+0x3c8] ;  /* 0x0003c800014e7983 */ /* 0x000ea20000300800 */
[----:B0-----:R-:W-:-:S03]  /*2eff0*/  IMAD.MOV.U32 R63, RZ, RZ, R54 ;  /* 0x000000ffff3f7224 */ /* 0x001fc600078e0036 */
        /* <DEDUP_REMOVED lines=49> */
[----:B------:R-:W-:-:S03]  /*2f310*/  MOV R72, R74 ;  /* 0x0000004a00487202 */ /* 0x000fc60000000f00 */
        /* <DEDUP_REMOVED lines=82> */
[----:B------:R-:W0:Y:S04]  /*2f840*/  LDL.LU R91, [R1+0x480] ;  /* 0x00048000015b7983 */ /* 0x000e280000300800 */
        /* <DEDUP_REMOVED lines=10> */
[----:B------:R-:W-:Y:S01]  /*2f8f0*/  MOV R43, R78 ;  /* 0x0000004e002b7202 */ /* 0x000fe20000000f00 */
[----:B------:R-:W-:-:S02]  /*2f900*/  IMAD.MOV.U32 R42, RZ, RZ, R55 ;  /* 0x000000ffff2a7224 */ /* 0x000fc400078e0037 */
        /* <DEDUP_REMOVED lines=33> */
[----:B0-----:R-:W-:-:S03]  /*2fb20*/  IMAD.MOV.U32 R77, RZ, RZ, R91 ;  /* 0x000000ffff4d7224 */ /* 0x001fc600078e005b */
        /* <DEDUP_REMOVED lines=62> */
[----:B------:R-:W-:Y:S01]  /*2ff10*/  IMAD.MOV.U32 R71, RZ, RZ, R78 ;  /* 0x000000ffff477224 */ /* 0x000fe200078e004e */
[----:B------:R-:W-:-:S02]  /*2ff20*/  MOV R70, R55 ;  /* 0x0000003700467202 */ /* 0x000fc40000000f00 */
        /* <DEDUP_REMOVED lines=36> */
[----:B------:R-:W1:Y:S04]  /*30170*/  LDL.LU R91, [R1+0x540] ;  /* 0x00054000015b7983 */ /* 0x000e680000300800 */
        /* <DEDUP_REMOVED lines=40> */
[----:B------:R-:W0:Y:S01]  /*30400*/  LDL.LU R93, [R1+0x570] ;  /* 0x00057000015d7983 */ /* 0x000e220000300800 */
[----:B------:R-:W-:-:S03]  /*30410*/  IMAD.MOV.U32 R37, RZ, RZ, R3 ;  /* 0x000000ffff257224 */ /* 0x000fc600078e0003 */
[----:B------:R-:W2:Y:S01]  /*30420*/  LDL.LU R90, [R1+0x1a10] ;  /* 0x001a1000015a7983 */ /* 0x000ea20000300800 */
[----:B------:R-:W-:-:S03]  /*30430*/  IMAD.MOV.U32 R36, RZ, RZ, R92 ;  /* 0x000000ffff247224 */ /* 0x000fc600078e005c */
[----:B------:R-:W2:Y:S01]  /*30440*/  LDL.LU R3, [R1+0x578] ;  /* 0x0005780001037983 */ /* 0x000ea20000300800 */
[----:B-1----:R-:W-:-:S03]  /*30450*/  MOV R43, R91 ;  /* 0x0000005b002b7202 */ /* 0x002fc60000000f00 */
        /* <DEDUP_REMOVED lines=40> */
[----:B0-----:R-:W-:Y:S02]  /*306e0*/  IMAD.MOV.U32 R61, RZ, RZ, R93 ;  /* 0x000000ffff3d7224 */ /* 0x001fe400078e005d */
        /* <DEDUP_REMOVED lines=81> */
[----:B------:R-:W1:Y:S04]  /*30c00*/  LDL.LU R87, [R1+0x620] ;  /* 0x0006200001577983 */ /* 0x000e680000300800 */
[----:B------:R-:W3:Y:S04]  /*30c10*/  LDL.LU R85, [R1+0x1a68] ;  /* 0x001a680001557983 */ /* 0x000ee80000300800 */
        /* <DEDUP_REMOVED lines=44> */
[----:B-1----:R-:W-:Y:S02]  /*30ee0*/  IMAD.MOV.U32 R31, RZ, RZ, R87 ;  /* 0x000000ffff1f7224 */ /* 0x002fe400078e0057 */
[----:B---3--:R-:W-:Y:S01]  /*30ef0*/  IMAD.MOV.U32 R30, RZ, RZ, R85 ;  /* 0x000000ffff1e7224 */ /* 0x008fe200078e0055 */
[----:B------:R-:W3:Y:S04]  /*30f00*/  LDL.LU R87, [R1+0x660] ;  /* 0x0006600001577983 */ /* 0x000ee80000300800 */
        /* <DEDUP_REMOVED lines=9> */
[----:B----4-:R-:W-:-:S02]  /*30fa0*/  IMAD.MOV.U32 R63, RZ, RZ, R0 ;  /* 0x000000ffff3f7224 */ /* 0x010fc400078e0000 */
        /* <DEDUP_REMOVED lines=8> */
[----:B------:R-:W-:-:S03]  /*31030*/  MOV R36, R92 ;  /* 0x0000005c00247202 */ /* 0x000fc60000000f00 */
        /* <DEDUP_REMOVED lines=27> */
[----:B------:R-:W-:Y:S01]  /*311f0*/  IMAD.MOV.U32 R58, RZ, RZ, R85 ;  /* 0x000000ffff3a7224 */ /* 0x000fe200078e0055 */
        /* <DEDUP_REMOVED lines=10> */
[----:B0-----:R-:W-:-:S02]  /*312a0*/  IMAD.MOV.U32 R19, RZ, RZ, R0 ;  /* 0x000000ffff137224 */ /* 0x001fc400078e0000 */
[----:B----4-:R-:W-:Y:S01]  /*312b0*/  IMAD.MOV.U32 R18, RZ, RZ, R2 ;  /* 0x000000ffff127224 */ /* 0x010fe200078e0002 */
        /* <DEDUP_REMOVED lines=48> */
[----:B------:R-:W4:Y:S04]  /*315c0*/  LDL.LU R0, [R1+0x6e8] ;  /* 0x0006e80001007983 */ /* 0x000f280000300800 */
[----:B------:R-:W4:Y:S01]  /*315d0*/  LDL.LU R2, [R1+0x1acc] ;  /* 0x001acc0001027983 */ /* 0x000f220000300800 */
[----:B--2---:R-:W-:Y:S01]  /*315e0*/  IMAD.MOV.U32 R29, RZ, RZ, R93 ;  /* 0x000000ffff1d7224 */ /* 0x004fe200078e005d */
[----:B------:R-:W-:Y:S02]  /*315f0*/  MOV R28, R90 ;  /* 0x0000005a001c7202 */ /* 0x000fe40000000f00 */
        /* <DEDUP_REMOVED lines=20> */
[----:B------:R-:W1:Y:S01]  /*31740*/  LDL.LU R78, [R1+0x708] ;  /* 0x00070800014e7983 */ /* 0x000e620000300800 */
        /* <DEDUP_REMOVED lines=45> */
[----:B-1----:R-:W-:-:S02]  /*31a20*/  IMAD.MOV.U32 R39, RZ, RZ, R78 ;  /* 0x000000ffff277224 */ /* 0x002fc400078e004e */
        /* <DEDUP_REMOVED lines=23> */
[----:B----4-:R-:W-:Y:S01]  /*31ba0*/  IMAD.MOV.U32 R63, RZ, RZ, R0 ;  /* 0x000000ffff3f7224 */ /* 0x010fe200078e0000 */
[----:B------:R-:W-:-:S02]  /*31bb0*/  MOV R62, R2 ;  /* 0x00000002003e7202 */ /* 0x000fc40000000f00 */
        /* <DEDUP_REMOVED lines=82> */
[----:B---3--:R-:W-:Y:S01]  /*320e0*/  IMAD.MOV.U32 R23, RZ, RZ, R87 ;  /* 0x000000ffff177224 */ /* 0x008fe200078e0057 */
[----:B------:R-:W-:Y:S02]  /*320f0*/  MOV R22, R85 ;  /* 0x0000005500167202 */ /* 0x000fe40000000f00 */
        /* <DEDUP_REMOVED lines=92> */
[----:B------:R-:W-:-:S03]  /*326c0*/  MOV R52, R5 ;  /* 0x0000000500347202 */ /* 0x000fc60000000f00 */
        /* <DEDUP_REMOVED lines=181> */
[----:B-1----:R-:W-:Y:S01]  /*33220*/  IMAD.MOV.U32 R39, RZ, RZ, R78 ;  /* 0x000000ffff277224 */ /* 0x002fe200078e004e */
        /* <DEDUP_REMOVED lines=169> */
[----:B----4-:R-:W-:-:S03]  /*33cc0*/  IMAD.MOV.U32 R33, RZ, RZ, R0 ;  /* 0x000000ffff217224 */ /* 0x010fc600078e0000 */
[----:B------:R-:W4:Y:S01]  /*33cd0*/  LDL.LU R0, [R1+0xa28] ;  /* 0x000a280001007983 */ /* 0x000f220000300800 */
[----:B------:R-:W-:-:S03]  /*33ce0*/  IMAD.MOV.U32 R32, RZ, RZ, R2 ;  /* 0x000000ffff207224 */ /* 0x000fc600078e0002 */
        /* <DEDUP_REMOVED lines=16> */
[----:B------:R-:W-:Y:S04]  /*33df0*/  STL.64 [R1+0x2ee8], R12 ;  /* 0x002ee80c01007387 */ /* 0x000fe80000100a00 */
[----:B------:R-:W-:Y:S04]  /*33e00*/  STL.64 [R1+0x9f8], R40 ;  /* 0x0009f82801007387 */ /* 0x000fe80000100a00 */
[----:B------:R-:W-:Y:S04]  /*33e10*/  STL.64 [R1+0x2ef8], R40 ;  /* 0x002ef82801007387 */ /* 0x000fe80000100a00 */
[----:B------:R-:W-:Y:S04]  /*33e20*/  STL.64 [R1+0xa00], R56 ;  /* 0x000a003801007387 */ /* 0x000fe80000100a00 */
[----:B------:R-:W-:Y:S01]  /*33e30*/  STL.64 [R1+0x2f00], R56 ;  /* 0x002f003801007387 */ /* 0x000fe20000100a00 */
        /* <DEDUP_REMOVED lines=10> */
[----:B------:R-:W-:Y:S02]  /*33ee0*/  IMAD.MOV.U32 R52, RZ, RZ, R5 ;  /* 0x000000ffff347224 */ /* 0x000fe400078e0005 */
[----:B---3--:R-:W-:Y:S01]  /*33ef0*/  IMAD.MOV.U32 R69, RZ, RZ, R87 ;  /* 0x000000ffff457224 */ /* 0x008fe200078e0057 */
[----:B------:R-:W3:Y:S01]  /*33f00*/  LDL.LU R5, [R1+0x1c84] ;  /* 0x001c840001057983 */ /* 0x000ee20000300800 */
[----:B------:R-:W-:-:S03]  /*33f10*/  IMAD.MOV.U32 R68, RZ, RZ, R85 ;  /* 0x000000ffff447224 */ /* 0x000fc600078e0055 */
[----:B------:R-:W3:Y:S04]  /*33f20*/  LDL.LU R87, [R1+0xa60] ;  /* 0x000a600001577983 */ /* 0x000ee80000300800 */
[----:B------:R-:W3:Y:S04]  /*33f30*/  LDL.LU R85, [R1+0x1c88] ;  /* 0x001c880001557983 */ /* 0x000ee80000300800 */
[----:B------:R-:W-:Y:S04]  /*33f40*/  STL.64 [R1+0xa08], R38 ;  /* 0x000a082601007387 */ /* 0x000fe80000100a00 */
[----:B------:R-:W-:Y:S04]  /*33f50*/  STL.64 [R1+0x2f08], R38 ;  /* 0x002f082601007387 */ /* 0x000fe80000100a00 */
[----:B------:R-:W-:Y:S04]  /*33f60*/  STL.64 [R1+0xa10], R50 ;  /* 0x000a103201007387 */ /* 0x000fe80000100a00 */
[----:B------:R-:W-:Y:S04]  /*33f70*/  STL.64 [R1+0x2f10], R50 ;  /* 0x002f103201007387 */ /* 0x000fe80000100a00 */
[----:B------:R-:W-:Y:S04]  /*33f80*/  STL.64 [R1+0xa18], R52 ;  /* 0x000a183401007387 */ /* 0x000fe80000100a00 */
[----:B------:R-:W-:Y:S04]  /*33f90*/  STL.64 [R1+0x2f18], R52 ;  /* 0x002f183401007387 */ /* 0x000fe80000100a00 */
        /* <DEDUP_REMOVED lines=37> */
[----:B---3--:R-:W-:Y:S02]  /*341f0*/  IMAD.MOV.U32 R16, RZ, RZ, R5 ;  /* 0x000000ffff107224 */ /* 0x008fe400078e0005 */
[----:B------:R-:W-:Y:S01]  /*34200*/  IMAD.MOV.U32 R49, RZ, RZ, R87 ;  /* 0x000000ffff317224 */ /* 0x000fe200078e0057 */
[----:B------:R-:W3:Y:S01]  /*34210*/  LDL.LU R5, [R1+0x1ca4] ;  /* 0x001ca40001057983 */ /* 0x000ee20000300800 */
[----:B------:R-:W-:-:S03]  /*34220*/  IMAD.MOV.U32 R48, RZ, RZ, R85 ;  /* 0x000000ffff307224 */ /* 0x000fc600078e0055 */
[----:B------:R-:W3:Y:S04]  /*34230*/  LDL.LU R87, [R1+0xaa0] ;  /* 0x000aa00001577983 */ /* 0x000ee80000300800 */
[----:B------:R-:W3:Y:S04]  /*34240*/  LDL.LU R85, [R1+0x1ca8] ;  /* 0x001ca80001557983 */ /* 0x000ee80000300800 */
        /* <DEDUP_REMOVED lines=14> */
[----:B0-----:R-:W-:Y:S01]  /*34330*/  IMAD.MOV.U32 R19, RZ, RZ, R93 ;  /* 0x000000ffff137224 */ /* 0x001fe200078e005d */
[----:B--2---:R-:W-:Y:S02]  /*34340*/  MOV R18, R90 ;  /* 0x0000005a00127202 */ /* 0x004fe40000000f00 */
        /* <DEDUP_REMOVED lines=68> */
[----:B------:R0:W-:Y:S04]  /*34790*/  STL.64 [R1+0x3000], R70 ;  /* 0x0030004601007387 */ /* 0x0001e80000100a00 */
        /* <DEDUP_REMOVED lines=8> */
[----:B---3--:R-:W-:-:S03]  /*34820*/  IMAD.MOV.U32 R80, RZ, RZ, R5 ;  /* 0x000000ffff507224 */ /* 0x008fc600078e0005 */
[----:B------:R-:W3:Y:S01]  /*34830*/  LDL.LU R5, [R1+0x1ce4] ;  /* 0x001ce40001057983 */ /* 0x000ee20000300800 */
[----:B------:R-:W-:Y:S02]  /*34840*/  IMAD.MOV.U32 R33, RZ, RZ, R87 ;  /* 0x000000ffff217224 */ /* 0x000fe400078e0057 */
[----:B------:R-:W-:Y:S01]  /*34850*/  IMAD.MOV.U32 R32, RZ, RZ, R85 ;  /* 0x000000ffff207224 */ /* 0x000fe200078e0055 */
[----:B------:R-:W3:Y:S04]  /*34860*/  LDL.LU R87, [R1+0xb20] ;  /* 0x000b200001577983 */ /* 0x000ee80000300800 */
[----:B------:R-:W3:Y:S01]  /*34870*/  LDL.LU R85, [R1+0x1ce8] ;  /* 0x001ce80001557983 */ /* 0x000ee20000300800 */
[----:B------:R-:W-:Y:S02]  /*34880*/  IMAD.MOV.U32 R66, RZ, RZ, R55 ;  /* 0x000000ffff427224 */ /* 0x000fe400078e0037 */
[----:B------:R-:W-:-:S03]  /*34890*/  IMAD.MOV.U32 R73, RZ, RZ, R54 ;  /* 0x000000ffff497224 */ /* 0x000fc600078e0036 */
        /* <DEDUP_REMOVED lines=26> */
[----:B------:R-:W-:Y:S04]  /*34a40*/  STL.64 [R1+0x3030], R60 ;  /* 0x0030303c01007387 */ /* 0x000fe80000100a00 */
[----:B------:R-:W-:Y:S04]  /*34a50*/  STL.64 [R1+0xaf0], R26 ;  /* 0x000af01a01007387 */ /* 0x000fe80000100a00 */
[----:B------:R0:W-:Y:S04]  /*34a60*/  STL.64 [R1+0x3038], R26 ;  /* 0x0030381a01007387 */ /* 0x0001e80000100a00 */
[----:B------:R-:W-:Y:S04]  /*34a70*/  STL.64 [R1+0xaf8], R54 ;  /* 0x000af83601007387 */ /* 0x000fe80000100a00 */
[----:B------:R-:W-:Y:S04]  /*34a80*/  STL.64 [R1+0x3040], R54 ;  /* 0x0030403601007387 */ /* 0x000fe80000100a00 */
[----:B------:R-:W-:Y:S04]  /*34a90*/  STL.64 [R1+0xb00], R22 ;  /* 0x000b001601007387 */ /* 0x000fe80000100a00 */
[----:B------:R-:W-:Y:S04]  /*34aa0*/  STL [R1+0x3058], R22 ;  /* 0x0030581601007387 */ /* 0x000fe80000100800 */
[----:B------:R-:W-:Y:S01]  /*34ab0*/  STL [R1+0x3048], R23 ;  /* 0x0030481701007387 */ /* 0x000fe20000100800 */
[----:B------:R-:W-:-:S02]  /*34ac0*/  IMAD.MOV.U32 R9, RZ, RZ, R8 ;  /* 0x000000ffff097224 */ /* 0x000fc400078e0008 */
[----:B------:R-:W-:Y:S01]  /*34ad0*/  IMAD.MOV.U32 R8, RZ, RZ, R79 ;  /* 0x000000ffff087224 */ /* 0x000fe200078e004f */
[----:B-1----:R-:W2:Y:S01]  /*34ae0*/  LDL.LU R68, [R1+0xb48] ;  /* 0x000b480001447983 */ /* 0x002ea20000300800 */
        /* <DEDUP_REMOVED lines=18> */
[----:B------:R-:W-:Y:S04]  /*34c10*/  STL [R1+0x3078], R12 ;  /* 0x0030780c01007387 */ /* 0x000fe80000100800 */
[----:B------:R-:W-:Y:S04]  /*34c20*/  STL [R1+0x3068], R13 ;  /* 0x0030680d01007387 */ /* 0x000fe80000100800 */
        /* <DEDUP_REMOVED lines=12> */
[----:B------:R-:W0:Y:S01]  /*34cf0*/  LDL.LU R3, [R1+0xb78] ;  /* 0x000b780001037983 */ /* 0x000e220000300800 */
        /* <DEDUP_REMOVED lines=13> */
[----:B------:R-:W-:Y:S04]  /*34dd0*/  STL.64 [R1+0x30a0], R52 ;  /* 0x0030a03401007387 */ /* 0x000fe80000100a00 */
[----:B------:R-:W2:Y:S04]  /*34de0*/  LDL.LU R42, [R1+0xb88] ;  /* 0x000b8800012a7983 */ /* 0x000ea80000300800 */
[----:B------:R-:W2:Y:S04]  /*34df0*/  LDL.LU R63, [R1+0x1d1c] ;  /* 0x001d1c00013f7983 */ /* 0x000ea80000300800 */
[----:B------:R-:W2:Y:S01]  /*34e00*/  LDL.LU R62, [R1+0xb90] ;  /* 0x000b9000013e7983 */ /* 0x000ea20000300800 */
[----:B------:R-:W-:-:S03]  /*34e10*/  IMAD.MOV.U32 R30, RZ, RZ, R74 ;  /* 0x000000ffff1e7224 */ /* 0x000fc600078e004a */
[----:B------:R-:W2:Y:S01]  /*34e20*/  LDL.LU R74, [R1+0x1d20] ;  /* 0x001d2000014a7983 */ /* 0x000ea20000300800 */
[----:B------:R-:W-:-:S03]  /*34e30*/  IMAD.MOV.U32 R11, RZ, RZ, R75 ;  /* 0x000000ffff0b7224 */ /* 0x000fc600078e004b */
[----:B------:R-:W2:Y:S01]  /*34e40*/  LDL.LU R75, [R1+0xb98] ;  /* 0x000b9800014b7983 */ /* 0x000ea20000300800 */
[----:B---3--:R-:W-:Y:S01]  /*34e50*/  IMAD.MOV.U32 R10, RZ, RZ, R5 ;  /* 0x000000ffff0a7224 */ /* 0x008fe200078e0005 */
[-C--:B------:R-:W-:Y:S02]  /*34e60*/  LOP3.LUT R69, R69, R68.reuse, RZ, 0x3c, !PT ;  /* 0x0000004445457212 */ /* 0x080fe400078e3cff */
[----:B------:R-:W3:Y:S01]  /*34e70*/  LDL.LU R5, [R1+0x1d24] ;  /* 0x001d240001057983 */ /* 0x000ee20000300800 */
[----:B------:R-:W-:Y:S02]  /*34e80*/  IMAD.MOV.U32 R37, RZ, RZ, R87 ;  /* 0x000000ffff257224 */ /* 0x000fe400078e0057 */
[----:B------:R-:W-:Y:S01]  /*34e90*/  IMAD.MOV.U32 R36, RZ, RZ, R85 ;  /* 0x000000ffff247224 */ /* 0x000fe200078e0055 */
[----:B------:R-:W3:Y:S04]  /*34ea0*/  LDL.LU R87, [R1+0xba0] ;  /* 0x000ba00001577983 */ /* 0x000ee80000300800 */
[----:B------:R-:W3:Y:S01]  /*34eb0*/  LDL.LU R85, [R1+0x1d28] ;  /* 0x001d280001557983 */ /* 0x000ee20000300800 */
[----:B------:R-:W-:-:S04]  /*34ec0*/  LOP3.LUT R68, R69, R68, RZ, 0x3c, !PT ;  /* 0x0000004445447212 */ /* 0x000fc800078e3cff */
[----:B------:R-:W-:-:S05]  /*34ed0*/  LOP3.LUT R69, R69, R68, RZ, 0x3c, !PT ;  /* 0x0000004445457212 */ /* 0x000fca00078e3cff */
[----:B------:R-:W-:Y:S04]  /*34ee0*/  STL.64 [R1+0xb48], R68 ;  /* 0x000b484401007387 */ /* 0x000fe80000100a00 */
[----:B------:R-:W-:Y:S04]  /*34ef0*/  STL [R1+0x30b8], R68 ;  /* 0x0030b84401007387 */ /* 0x000fe80000100800 */
[----:B------:R-:W-:Y:S04]  /*34f00*/  STL [R1+0x30a8], R69 ;  /* 0x0030a84501007387 */ /* 0x000fe80000100800 */
[----:B------:R-:W-:Y:S04]  /*34f10*/  STL.64 [R1+0xb50], R30 ;  /* 0x000b501e01007387 */ /* 0x000fe80000100a00 */
[----:B------:R-:W-:Y:S04]  /*34f20*/  STL.64 [R1+0x30b0], R30 ;  /* 0x0030b01e01007387 */ /* 0x000fe80000100a00 */
[----:B------:R-:W-:Y:S04]  /*34f30*/  STL.64 [R1+0xb58], R10 ;  /* 0x000b580a01007387 */ /* 0x000fe80000100a00 */
[----:B------:R-:W-:Y:S04]  /*34f40*/  STL.64 [R1+0x30c0], R10 ;  /* 0x0030c00a01007387 */ /* 0x000fe80000100a00 */
[----:B------:R-:W-:Y:S04]  /*34f50*/  STL.64 [R1+0xb60], R36 ;  /* 0x000b602401007387 */ /* 0x000fe80000100a00 */
[----:B------:R0:W-:Y:S04]  /*34f60*/  STL [R1+0x30d8], R36 ;  /* 0x0030d82401007387 */ /* 0x0001e80000100800 */
[----:B------:R-:W-:Y:S01]  /*34f70*/  STL [R1+0x30c8], R37 ;  /* 0x0030c82501007387 */ /* 0x000fe20000100800 */
[----:B----4-:R-:W-:Y:S01]  /*34f80*/  MOV R45, R0 ;  /* 0x00000000002d7202 */ /* 0x010fe20000000f00 */
[----:B------:R-:W-:-:S02]  /*34f90*/  IMAD.MOV.U32 R44, RZ, RZ, R2 ;  /* 0x000000ffff2c7224 */ /* 0x000fc400078e0002 */
        /* <DEDUP_REMOVED lines=37> */
[----:B------:R-:W3:Y:S01]  /*351f0*/  LDL.LU R85, [R1+0x1d48] ;  /* 0x001d480001557983 */ /* 0x000ee20000300800 */
[----:B------:R-:W-:-:S05]  /*35200*/  IMAD.MOV.U32 R15, RZ, RZ, R42 ;  /* 0x000000ffff0f7224 */ /* 0x000fca00078e002a */
[----:B------:R-:W-:Y:S04]  /*35210*/  STL.64 [R1+0xb88], R14 ;  /* 0x000b880e01007387 */ /* 0x000fe80000100a00 */
[----:B------:R-:W-:Y:S04]  /*35220*/  STL.64 [R1+0x3100], R14 ;  /* 0x0031000e01007387 */ /* 0x000fe80000100a00 */
[----:B------:R-:W-:Y:S04]  /*35230*/  STL.64 [R1+0xb90], R6 ;  /* 0x000b900601007387 */ /* 0x000fe80000100a00 */
[----:B------:R-:W-:Y:S04]  /*35240*/  STL [R1+0x3118], R6 ;  /* 0x0031180601007387 */ /* 0x000fe80000100800 */
[----:B------:R-:W-:Y:S04]  /*35250*/  STL [R1+0x3108], R7 ;  /* 0x0031080701007387 */ /* 0x000fe80000100800 */
[----:B------:R-:W-:Y:S04]  /*35260*/  STL.64 [R1+0xb98], R24 ;  /* 0x000b981801007387 */ /* 0x000fe80000100a00 */
[----:B------:R-:W-:Y:S04]  /*35270*/  STL.64 [R1+0x3110], R24 ;  /* 0x0031101801007387 */ /* 0x000fe80000100a00 */
[----:B------:R-:W-:Y:S04]  /*35280*/  STL.64 [R1+0xba0], R64 ;  /* 0x000ba04001007387 */ /* 0x000fe80000100a00 */
[----:B------:R0:W-:Y:S04]  /*35290*/  STL.64 [R1+0x3120], R64 ;  /* 0x0031204001007387 */ /* 0x0001e80000100a00 */
[----:B------:R-:W3:Y:S04]  /*352a0*/  LDL.LU R43, [R1+0xbe8] ;  /* 0x000be800012b7983 */ /* 0x000ee80000300800 */
[----:B------:R-:W3:Y:S01]  /*352b0*/  LDL.LU R42, [R1+0x1d4c] ;  /* 0x001d4c00012a7983 */ /* 0x000ee20000300800 */
[----:B----4-:R-:W-:-:S03]  /*352c0*/  IMAD.MOV.U32 R47, RZ, RZ, R0 ;  /* 0x000000ffff2f7224 */ /* 0x010fc600078e0000 */
[----:B------:R-:W4:Y:S01]  /*352d0*/  LDL.LU R0, [R1+0xbf0] ;  /* 0x000bf00001007983 */ /* 0x000f220000300800 */
[----:B------:R-:W-:-:S03]  /*352e0*/  IMAD.MOV.U32 R46, RZ, RZ, R2 ;  /* 0x000000ffff2e7224 */ /* 0x000fc600078e0002 */
[----:B------:R-:W4:Y:S01]  /*352f0*/  LDL.LU R2, [R1+0x1d50] ;  /* 0x001d500001027983 */ /* 0x000f220000300800 */
[----:B--2---:R-:W-:Y:S02]  /*35300*/  IMAD.MOV.U32 R35, RZ, RZ, R93 ;  /* 0x000000ffff237224 */ /* 0x004fe400078e005d */
[----:B------:R-:W-:Y:S02]  /*35310*/  IMAD.MOV.U32 R34, RZ, RZ, R90 ;  /* 0x000000ffff227224 */ /* 0x000fe400078e005a */
[----:B------:R-:W-:Y:S01]  /*35320*/  IMAD.MOV.U32 R93, RZ, RZ, R3 ;  /* 0x000000ffff5d7224 */ /* 0x000fe200078e0003 */
[----:B------:R-:W2:Y:S04]  /*35330*/  LDL.LU R90, [R1+0xbf8] ;  /* 0x000bf800015a7983 */ /* 0x000ea80000300800 */
[----:B------:R-:W2:Y:S01]  /*35340*/  LDL.LU R3, [R1+0x1d54] ;  /* 0x001d540001037983 */ /* 0x000ea20000300800 */
[----:B------:R-:W-:-:S02]  /*35350*/  IMAD.MOV.U32 R71, RZ, RZ, R91 ;  /* 0x000000ffff477224 */ /* 0x000fc400078e005b */
[----:B------:R-:W-:Y:S01]  /*35360*/  IMAD.MOV.U32 R70, RZ, RZ, R89 ;  /* 0x000000ffff467224 */ /* 0x000fe200078e0059 */
        /* <DEDUP_REMOVED lines=10> */
[----:B------:R-:W-:Y:S04]  /*35410*/  STL.64 [R1+0x3140], R70 ;  /* 0x0031404601007387 */ /* 0x000fe80000100a00 */
[----:B------:R-:W2:Y:S04]  /*35420*/  LDL.LU R66, [R1+0xc08] ;  /* 0x000c080001427983 */ /* 0x000ea80000300800 */
[----:B------:R-:W2:Y:S01]  /*35430*/  LDL.LU R77, [R1+0x1d5c] ;  /* 0x001d5c00014d7983 */ /* 0x000ea20000300800 */
[----:B------:R-:W-:-:S02]  /*35440*/  IMAD.MOV.U32 R72, RZ, RZ, R63 ;  /* 0x000000ffff487224 */ /* 0x000fc400078e003f */
        /* <DEDUP_REMOVED lines=21> */
[----:B------:R-:W3:Y:S01]  /*355a0*/  LDL.LU R26, [R1+0xc28] ;  /* 0x000c2800011a7983 */ /* 0x000ee20000300800 */
[----:B----4-:R-:W-:-:S03]  /*355b0*/  IMAD.MOV.U32 R29, RZ, RZ, R0 ;  /* 0x000000ffff1d7224 */ /* 0x010fc600078e0000 */
[----:B------:R-:W4:Y:S01]  /*355c0*/  LDL.LU R27, [R1+0x1d6c] ;  /* 0x001d6c00011b7983 */ /* 0x000f220000300800 */
[----:B------:R-:W-:Y:S02]  /*355d0*/  IMAD.MOV.U32 R21, RZ, RZ, R43 ;  /* 0x000000ffff157224 */ /* 0x000fe400078e002b */
[----:B------:R-:W-:Y:S01]  /*355e0*/  IMAD.MOV.U32 R28, RZ, RZ, R2 ;  /* 0x000000ffff1c7224 */ /* 0x000fe200078e0002 */
[----:B------:R-:W4:Y:S01]  /*355f0*/  LDL.LU R0, [R1+0xc30] ;  /* 0x000c300001007983 */ /* 0x000f220000300800 */
[----:B------:R-:W-:-:S03]  /*35600*/  MOV R20, R42 ;  /* 0x0000002a00147202 */ /* 0x000fc60000000f00 */
[----:B------:R-:W4:Y:S01]  /*35610*/  LDL.LU R2, [R1+0x1d70] ;  /* 0x001d700001027983 */ /* 0x000f220000300800 */
[----:B--2---:R-:W-:Y:S02]  /*35620*/  IMAD.MOV.U32 R43, RZ, RZ, R90 ;  /* 0x000000ffff2b7224 */ /* 0x004fe400078e005a */
[----:B------:R-:W-:Y:S01]  /*35630*/  IMAD.MOV.U32 R42, RZ, RZ, R3 ;  /* 0x000000ffff2a7224 */ /* 0x000fe200078e0003 */
[----:B------:R-:W2:Y:S04]  /*35640*/  LDL.LU R90, [R1+0xc38] ;  /* 0x000c3800015a7983 */ /* 0x000ea80000300800 */
[----:B------:R-:W2:Y:S01]  /*35650*/  LDL.LU R3, [R1+0x1d74] ;  /* 0x001d740001037983 */ /* 0x000ea20000300800 */
[----:B------:R-:W-:Y:S02]  /*35660*/  IMAD.MOV.U32 R49, RZ, RZ, R91 ;  /* 0x000000ffff317224 */ /* 0x000fe400078e005b */
[----:B------:R-:W-:Y:S01]  /*35670*/  IMAD.MOV.U32 R48, RZ, RZ, R89 ;  /* 0x000000ffff307224 */ /* 0x000fe200078e0059 */
[----:B------:R-:W2:Y:S04]  /*35680*/  LDL.LU R91, [R1+0xc40] ;  /* 0x000c4000015b7983 */ /* 0x000ea80000300800 */
[----:B------:R-:W2:Y:S04]  /*35690*/  LDL.LU R89, [R1+0x1d78] ;  /* 0x001d780001597983 */ /* 0x000ea80000300800 */
        /* <DEDUP_REMOVED lines=8> */
[----:B------:R-:W-:Y:S04]  /*35720*/  STL.64 [R1+0x3188], R48 ;  /* 0x0031883001007387 */ /* 0x000fe80000100a00 */
[----:B-1----:R-:W2:Y:S04]  /*35730*/  LDL.LU R40, [R1+0xc48] ;  /* 0x000c480001287983 */ /* 0x002ea80000300800 */
[----:B------:R-:W2:Y:S01]  /*35740*/  LDL.LU R41, [R1+0x1d7c] ;  /* 0x001d7c0001297983 */ /* 0x000ea20000300800 */
[----:B------:R-:W-:-:S02]  /*35750*/  IMAD.MOV.U32 R67, RZ, RZ, R66 ;  /* 0x000000ffff437224 */ /* 0x000fc400078e0042 */
[----:B------:R-:W-:Y:S01]  /*35760*/  IMAD.MOV.U32 R66, RZ, RZ, R77 ;  /* 0x000000ffff427224 */ /* 0x000fe200078e004d */
[----:B------:R-:W2:Y:S04]  /*35770*/  LDL.LU R57, [R1+0xc50] ;  /* 0x000c500001397983 */ /* 0x000ea80000300800 */
[----:B------:R-:W2:Y:S01]  /*35780*/  LDL.LU R13, [R1+0x1d80] ;  /* 0x001d8000010d7983 */ /* 0x000ea20000300800 */
[----:B------:R-:W-:-:S03]  /*35790*/  LOP3.LUT R75, R75, R74, RZ, 0x3c, !PT ;  /* 0x0000004a4b4b7212 */ /* 0x000fc600078e3cff */
[----:B------:R-:W2:Y:S01]  /*357a0*/  LDL.LU R12, [R1+0xc58] ;  /* 0x000c5800010c7983 */ /* 0x000ea20000300800 */
[----:B---3--:R-:W-:Y:S02]  /*357b0*/  IMAD.MOV.U32 R77, RZ, RZ, R76 ;  /* 0x000000ffff4d7224 */ /* 0x008fe400078e004c */
[----:B------:R-:W-:Y:S02]  /*357c0*/  IMAD.MOV.U32 R76, RZ, RZ, R5 ;  /* 0x000000ffff4c7224 */ /* 0x000fe400078e0005 */
[----:B------:R-:W-:Y:S01]  /*357d0*/  IMAD.MOV.U32 R61, RZ, RZ, R87 ;  /* 0x000000ffff3d7224 */ /* 0x000fe200078e0057 */
[----:B------:R-:W3:Y:S01]  /*357e0*/  LDL.LU R5, [R1+0x1d84] ;  /* 0x001d840001057983 */ /* 0x000ee20000300800 */
[----:B------:R-:W-:-:S03]  /*357f0*/  IMAD.MOV.U32 R60, RZ, RZ, R85 ;  /* 0x000000ffff3c7224 */ /* 0x000fc600078e0055 */
[----:B------:R-:W3:Y:S04]  /*35800*/  LDL.LU R87, [R1+0xc60] ;  /* 0x000c600001577983 */ /* 0x000ee80000300800 */
[----:B------:R-:W3:Y:S01]  /*35810*/  LDL.LU R85, [R1+0x1d88] ;  /* 0x001d880001557983 */ /* 0x000ee20000300800 */
[----:B------:R-:W-:-:S03]  /*35820*/  LOP3.LUT R74, R75, R74, RZ, 0x3c, !PT ;  /* 0x0000004a4b4a7212 */ /* 0x000fc600078e3cff */
[----:B------:R-:W-:Y:S01]  /*35830*/  STL.64 [R1+0xc08], R66 ;  /* 0x000c084201007387 */ /* 0x000fe20000100a00 */
[----:B------:R-:W-:-:S03]  /*35840*/  LOP3.LUT R75, R75, R74, RZ, 0x3c, !PT ;  /* 0x0000004a4b4b7212 */ /* 0x000fc600078e3cff */
        /* <DEDUP_REMOVED lines=8> */
[----:B------:R-:W3:Y:S04]  /*358d0*/  LDL.LU R23, [R1+0xc68] ;  /* 0x000c680001177983 */ /* 0x000ee80000300800 */
[----:B------:R-:W3:Y:S01]  /*358e0*/  LDL.LU R22, [R1+0x1d8c] ;  /* 0x001d8c0001167983 */ /* 0x000ee20000300800 */
[----:B----4-:R-:W-:-:S02]  /*358f0*/  IMAD.MOV.U32 R55, RZ, RZ, R0 ;  /* 0x000000ffff377224 */ /* 0x010fc400078e0000 */
[----:B------:R-:W-:Y:S01]  /*35900*/  IMAD.MOV.U32 R54, RZ, RZ, R2 ;  /* 0x000000ffff367224 */ /* 0x000fe200078e0002 */
[----:B------:R-:W4:Y:S04]  /*35910*/  LDL.LU R0, [R1+0xc70] ;  /* 0x000c700001007983 */ /* 0x000f280000300800 */
[----:B------:R-:W4:Y:S01]  /*35920*/  LDL.LU R2, [R1+0x1d90] ;  /* 0x001d900001027983 */ /* 0x000f220000300800 */
[----:B--2---:R-:W-:Y:S02]  /*35930*/  IMAD.MOV.U32 R9, RZ, RZ, R90 ;  /* 0x000000ffff097224 */ /* 0x004fe400078e005a */
[----:B------:R-:W-:Y:S01]  /*35940*/  IMAD.MOV.U32 R8, RZ, RZ, R3 ;  /* 0x000000ffff087224 */ /* 0x000fe200078e0003 */
[----:B------:R-:W0:Y:S04]  /*35950*/  LDL.LU R90, [R1+0xc78] ;  /* 0x000c7800015a7983 */ /* 0x000e280000300800 */
[----:B------:R-:W2:Y:S01]  /*35960*/  LDL.LU R3, [R1+0x1d94] ;  /* 0x001d940001037983 */ /* 0x000ea20000300800 */
[----:B------:R-:W-:-:S02]  /*35970*/  IMAD.MOV.U32 R79, RZ, RZ, R91 ;  /* 0x000000ffff4f7224 */ /* 0x000fc400078e005b */
[----:B------:R-:W-:Y:S01]  /*35980*/  IMAD.MOV.U32 R78, RZ, RZ, R89 ;  /* 0x000000ffff4e7224 */ /* 0x000fe200078e0059 */
[----:B------:R-:W2:Y:S04]  /*35990*/  LDL.LU R91, [R1+0xc80] ;  /* 0x000c8000015b7983 */ /* 0x000ea80000300800 */
[----:B------:R-:W2:Y:S01]  /*359a0*/  LDL.LU R89, [R1+0x1d98] ;  /* 0x001d980001597983 */ /* 0x000ea20000300800 */
[----:B------:R-:W-:-:S04]  /*359b0*/  LOP3.LUT R27, R27, R26, RZ, 0x3c, !PT ;  /* 0x0000001a1b1b7212 */ /* 0x000fc800078e3cff */
[----:B------:R-:W-:-:S04]  /*359c0*/  LOP3.LUT R26, R27, R26, RZ, 0x3c, !PT ;  /* 0x0000001a1b1a7212 */ /* 0x000fc800078e3cff */
[----:B------:R-:W-:-:S05]  /*359d0*/  LOP3.LUT R27, R27, R26, RZ, 0x3c, !PT ;  /* 0x0000001a1b1b7212 */ /* 0x000fca00078e3cff */
        /* <DEDUP_REMOVED lines=8> */
[----:B------:R-:W-:-:S03]  /*35a60*/  LOP3.LUT R41, R41, R40, RZ, 0x3c, !PT ;  /* 0x0000002829297212 */ /* 0x000fc600078e3cff */
[----:B------:R-:W2:Y:S04]  /*35a70*/  LDL.LU R36, [R1+0xc88] ;  /* 0x000c880001247983 */ /* 0x000ea80000300800 */
[----:B------:R-:W2:Y:S04]  /*35a80*/  LDL.LU R69, [R1+0x1d9c] ;  /* 0x001d9c0001457983 */ /* 0x000ea80000300800 */
[----:B------:R-:W2:Y:S01]  /*35a90*/  LDL.LU R68, [R1+0xc90] ;  /* 0x000c900001447983 */ /* 0x000ea20000300800 */
[----:B------:R-:W-:-:S03]  /*35aa0*/  LOP3.LUT R40, R41, R40, RZ, 0x3c, !PT ;  /* 0x0000002829287212 */ /* 0x000fc600078e3cff */
[----:B------:R-:W2:Y:S01]  /*35ab0*/  LDL.LU R39, [R1+0x1da0] ;  /* 0x001da00001277983 */ /* 0x000ea20000300800 */
[----:B---3--:R-:W-:-:S03]  /*35ac0*/  IMAD.MOV.U32 R50, RZ, RZ, R5 ;  /* 0x000000ffff327224 */ /* 0x008fc600078e0005 */
[----:B------:R-:W3:Y:S01]  /*35ad0*/  LDL.LU R38, [R1+0xc98] ;  /* 0x000c980001267983 */ /* 0x000ee20000300800 */
[----:B------:R-:W-:-:S03]  /*35ae0*/  IMAD.MOV.U32 R53, RZ, RZ, R87 ;  /* 0x000000ffff357224 */ /* 0x000fc600078e0057 */
[----:B------:R-:W3:Y:S01]  /*35af0*/  LDL.LU R5, [R1+0x1da4] ;  /* 0x001da40001057983 */ /* 0x000ee20000300800 */
[----:B------:R-:W-:-:S03]  /*35b00*/  IMAD.MOV.U32 R52, RZ, RZ, R85 ;  /* 0x000000ffff347224 */ /* 0x000fc600078e0055 */
[----:B------:R-:W3:Y:S01]  /*35b10*/  LDL.LU R87, [R1+0xca0] ;  /* 0x000ca00001577983 */ /* 0x000ee20000300800 */
[----:B------:R-:W-:-:S03]  /*35b20*/  LOP3.LUT R41, R41, R40, RZ, 0x3c, !PT ;  /* 0x0000002829297212 */ /* 0x000fc600078e3cff */
[----:B------:R-:W3:Y:S01]  /*35b30*/  LDL.LU R85, [R1+0x1da8] ;  /* 0x001da80001557983 */ /* 0x000ee20000300800 */
[----:B------:R-:W-:Y:S02]  /*35b40*/  IMAD.MOV.U32 R56, RZ, RZ, R13 ;  /* 0x000000ffff387224 */ /* 0x000fe400078e000d */
[----:B------:R-:W-:Y:S01]  /*35b50*/  IMAD.MOV.U32 R51, RZ, RZ, R12 ;  /* 0x000000ffff337224 */ /* 0x000fe200078e000c */
        /* <DEDUP_REMOVED lines=8> */
[----:B------:R-:W-:Y:S04]  /*35be0*/  STL [R1+0x3210], R52 ;  /* 0x0032103401007387 */ /* 0x000fe80000100800 */
[----:B------:R-:W-:Y:S04]  /*35bf0*/  STL [R1+0x3200], R53 ;  /* 0x0032003501007387 */ /* 0x000fe80000100800 */
[----:B------:R-:W3:Y:S01]  /*35c00*/  LDL.LU R13, [R1+0xca8] ;  /* 0x000ca800010d7983 */ /* 0x000ee20000300800 */
[----:B------:R-:W-:-:S03]  /*35c10*/  IMAD.MOV.U32 R31, RZ, RZ, R23 ;  /* 0x000000ffff1f7224 */ /* 0x000fc600078e0017 */
[----:B------:R-:W3:Y:S01]  /*35c20*/  LDL.LU R12, [R1+0x1dac] ;  /* 0x001dac00010c7983 */ /* 0x000ee20000300800 */
[----:B------:R-:W-:-:S03]  /*35c30*/  IMAD.MOV.U32 R30, RZ, RZ, R22 ;  /* 0x000000ffff1e7224 */ /* 0x000fc600078e0016 */
[----:B------:R-:W3:Y:S04]  /*35c40*/  LDL.LU R23, [R1+0xcb0] ;  /* 0x000cb00001177983 */ /* 0x000ee80000300800 */
[----:B------:R-:W3:Y:S01]  /*35c50*/  LDL.LU R22, [R1+0x1db0] ;  /* 0x001db00001167983 */ /* 0x000ee20000300800 */
[----:B----4-:R-:W-:Y:S02]  /*35c60*/  IMAD.MOV.U32 R11, RZ, RZ, R0 ;  /* 0x000000ffff0b7224 */ /* 0x010fe400078e0000 */
[----:B------:R-:W-:Y:S01]  /*35c70*/  IMAD.MOV.U32 R10, RZ, RZ, R2 ;  /* 0x000000ffff0a7224 */ /* 0x000fe200078e0002 */
[----:B------:R-:W4:Y:S04]  /*35c80*/  LDL.LU R0, [R1+0xcb8] ;  /* 0x000cb80001007983 */ /* 0x000f280000300800 */
[----:B------:R-:W4:Y:S01]  /*35c90*/  LDL.LU R2, [R1+0x1db4] ;  /* 0x001db40001027983 */ /* 0x000f220000300800 */
[----:B0-----:R-:W-:Y:S01]  /*35ca0*/  MOV R45, R90 ;  /* 0x0000005a002d7202 */ /* 0x001fe20000000f00 */
[----:B--2---:R-:W-:-:S02]  /*35cb0*/  IMAD.MOV.U32 R44, RZ, RZ, R3 ;  /* 0x000000ffff2c7224 */ /* 0x004fc400078e0003 */
[----:B------:R-:W2:Y:S04]  /*35cc0*/  LDL.LU R90, [R1+0xcc0] ;  /* 0x000cc000015a7983 */ /* 0x000ea80000300800 */
[----:B------:R-:W4:Y:S01]  /*35cd0*/  LDL.LU R3, [R1+0x1db8] ;  /* 0x001db80001037983 */ /* 0x000f220000300800 */
[----:B------:R-:W-:Y:S02]  /*35ce0*/  IMAD.MOV.U32 R17, RZ, RZ, R91 ;  /* 0x000000ffff117224 */ /* 0x000fe400078e005b */
[----:B------:R-:W-:Y:S01]  /*35cf0*/  IMAD.MOV.U32 R16, RZ, RZ, R89 ;  /* 0x000000ffff107224 */ /* 0x000fe200078e0059 */
[----:B------:R-:W4:Y:S04]  /*35d00*/  LDL.LU R91, [R1+0xcc8] ;  /* 0x000cc800015b7983 */ /* 0x000f280000300800 */
[----:B------:R-:W4:Y:S04]  /*35d10*/  LDL.LU R89, [R1+0x1dbc] ;  /* 0x001dbc0001597983 */ /* 0x000f280000300800 */
        /* <DEDUP_REMOVED lines=8> */
[----:B------:R-:W-:Y:S01]  /*35da0*/  STL.64 [R1+0x3228], R16 ;  /* 0x0032281001007387 */ /* 0x000fe20000100a00 */
[----:B------:R-:W-:-:S02]  /*35db0*/  IMAD.MOV.U32 R19, RZ, RZ, R36 ;  /* 0x000000ffff137224 */ /* 0x000fc400078e0024 */
[----:B------:R-:W-:Y:S02]  /*35dc0*/  IMAD.MOV.U32 R18, RZ, RZ, R69 ;  /* 0x000000ffff127224 */ /* 0x000fe400078e0045 */
[----:B---3--:R-:W-:Y:S02]  /*35dd0*/  IMAD.MOV.U32 R65, RZ, RZ, R87 ;  /* 0x000000ffff417224 */ /* 0x008fe400078e0057 */
[----:B------:R-:W-:Y:S01]  /*35de0*/  IMAD.MOV.U32 R64, RZ, RZ, R85 ;  /* 0x000000ffff407224 */ /* 0x000fe200078e0055 */
[----:B------:R-:W3:Y:S04]  /*35df0*/  LDL.LU R87, [R1+0xcd0] ;  /* 0x000cd00001577983 */ /* 0x000ee80000300800 */
[----:B------:R-:W3:Y:S04]  /*35e00*/  LDL.LU R85, [R1+0x1dc0] ;  /* 0x001dc00001557983 */ /* 0x000ee80000300800 */
[----:B------:R-:W3:Y:S01]  /*35e10*/  LDL.LU R36, [R1+0xcd8] ;  /* 0x000cd80001247983 */ /* 0x000ee20000300800 */
[----:B------:R-:W-:-:S03]  /*35e20*/  IMAD.MOV.U32 R15, RZ, RZ, R68 ;  /* 0x000000ffff0f7224 */ /* 0x000fc600078e0044 */
[----:B------:R-:W3:Y:S01]  /*35e30*/  LDL.LU R69, [R1+0x1dc4] ;  /* 0x001dc40001457983 */ /* 0x000ee20000300800 */
[----:B------:R-:W-:-:S03]  /*35e40*/  IMAD.MOV.U32 R14, RZ, RZ, R39 ;  /* 0x000000ffff0e7224 */ /* 0x000fc600078e0027 */
[----:B------:R-:W3:Y:S01]  /*35e50*/  LDL.LU R68, [R1+0xce0] ;  /* 0x000ce00001447983 */ /* 0x000ee20000300800 */
[----:B------:R-:W-:-:S03]  /*35e60*/  IMAD.MOV.U32 R25, RZ, RZ, R38 ;  /* 0x000000ffff197224 */ /* 0x000fc600078e0026 */
[----:B------:R-:W3:Y:S01]  /*35e70*/  LDL.LU R39, [R1+0x1dc8] ;  /* 0x001dc80001277983 */ /* 0x000ee20000300800 */
[----:B------:R-:W-:-:S03]  /*35e80*/  IMAD.MOV.U32 R24, RZ, RZ, R5 ;  /* 0x000000ffff187224 */ /* 0x000fc600078e0005 */
[----:B------:R-:W3:Y:S04]  /*35e90*/  LDL.LU R38, [R1+0xce8] ;  /* 0x000ce80001267983 */ /* 0x000ee80000300800 */
[----:B------:R-:W3:Y:S04]  /*35ea0*/  LDL.LU R5, [R1+0x1dcc] ;  /* 0x001dcc0001057983 */ /* 0x000ee80000300800 */
[----:B------:R-:W-:Y:S04]  /*35eb0*/  STL.64 [R1+0xc88], R18 ;  /* 0x000c881201007387 */ /* 0x000fe80000100a00 */
[----:B------:R-:W-:Y:S04]  /*35ec0*/  STL.64 [R1+0x3238], R18 ;  /* 0x0032381201007387 */ /* 0x000fe80000100a00 */
[----:B------:R-:W-:Y:S04]  /*35ed0*/  STL.64 [R1+0xc90], R14 ;  /* 0x000c900e01007387 */ /* 0x000fe80000100a00 */
[----:B------:R-:W-:Y:S04]  /*35ee0*/  STL [R1+0x32a0], R14 ;  /* 0x0032a00e01007387 */ /* 0x000fe80000100800 */
[----:B------:R-:W-:Y:S01]  /*35ef0*/  STL [R1+0x3240], R15 ;  /* 0x0032400f01007387 */ /* 0x000fe20000100800 */
[----:B------:R-:W-:-:S02]  /*35f00*/  IMAD.MOV.U32 R6, RZ, RZ, R22 ;  /* 0x000000ffff067224 */ /* 0x000fc400078e0016 */
[----:B------:R-:W-:Y:S01]  /*35f10*/  IMAD.MOV.U32 R7, RZ, RZ, R23 ;  /* 0x000000ffff077224 */ /* 0x000fe200078e0017 */
[----:B------:R-:W-:Y:S01]  /*35f20*/  STL.64 [R1+0xc98], R24 ;  /* 0x000c981801007387 */ /* 0x000fe20000100a00 */
[----:B------:R-:W-:Y:S02]  /*35f30*/  IMAD.MOV.U32 R34, RZ, RZ, R12 ;  /* 0x000000ffff227224 */ /* 0x000fe400078e000c */
[----:B------:R-:W-:Y:S01]  /*35f40*/  IMAD.MOV.U32 R35, RZ, RZ, R13 ;  /* 0x000000ffff237224 */ /* 0x000fe200078e000d */
[----:B------:R-:W-:Y:S04]  /*35f50*/  STL.64 [R1+0x3248], R24 ;  /* 0x0032481801007387 */ /* 0x000fe80000100a00 */
[----:B------:R-:W-:Y:S04]  /*35f60*/  STL.64 [R1+0xca0], R64 ;  /* 0x000ca04001007387 */ /* 0x000fe80000100a00 */
[----:B------:R-:W-:Y:S04]  /*35f70*/  STL.64 [R1+0x3250], R64 ;  /* 0x0032504001007387 */ /* 0x000fe80000100a00 */
[----:B------:R3:W-:Y:S04]  /*35f80*/  STL.64 [R1+0xcb0], R6 ;  /* 0x000cb00601007387 */ /* 0x0007e80000100a00 */
[----:B------:R-:W-:Y:S04]  /*35f90*/  STL.64 [R1+0xca8], R34 ;  /* 0x000ca82201007387 */ /* 0x000fe80000100a00 */
[----:B------:R-:W-:Y:S01]  /*35fa0*/  STL.64 [R1+0x3258], R34 ;  /* 0x0032582201007387 */ /* 0x000fe20000100a00 */
[----:B--2---:R-:W-:-:S02]  /*35fb0*/  IMAD.MOV.U32 R23, RZ, RZ, R90 ;  /* 0x000000ffff177224 */ /* 0x004fc400078e005a */
[----:B----4-:R-:W-:Y:S01]  /*35fc0*/  IMAD.MOV.U32 R22, RZ, RZ, R3 ;  /* 0x000000ffff167224 */ /* 0x010fe200078e0003 */
[----:B------:R-:W2:Y:S04]  /*35fd0*/  LDL.LU R90, [R1+0xcf0] ;  /* 0x000cf000015a7983 */ /* 0x000ea80000300800 */
[----:B------:R-:W4:Y:S01]  /*35fe0*/  LDL.LU R3, [R1+0x1dd0] ;  /* 0x001dd00001037983 */ /* 0x000f220000300800 */
[----:B------:R-:W-:Y:S02]  /*35ff0*/  IMAD.MOV.U32 R13, RZ, RZ, R91 ;  /* 0x000000ffff0d7224 */ /* 0x000fe400078e005b */
[----:B------:R-:W-:Y:S01]  /*36000*/  IMAD.MOV.U32 R12, RZ, RZ, R89 ;  /* 0x000000ffff0c7224 */ /* 0x000fe200078e0059 */
[----:B------:R-:W4:Y:S04]  /*36010*/  LDL.LU R91, [R1+0xcf8] ;  /* 0x000cf800015b7983 */ /* 0x000f280000300800 */
[----:B------:R-:W4:Y:S01]  /*36020*/  LDL.LU R89, [R1+0x1dd4] ;  /* 0x001dd40001597983 */ /* 0x000f220000300800 */
[----:B------:R-:W-:-:S02]  /*36030*/  IMAD.MOV.U32 R92, RZ, RZ, R2 ;  /* 0x000000ffff5c7224 */ /* 0x000fc400078e0002 */
[----:B------:R-:W-:Y:S02]  /*36040*/  IMAD.MOV.U32 R93, RZ, RZ, R0 ;  /* 0x000000ffff5d7224 */ /* 0x000fe400078e0000 */
[----:B------:R-:W4:Y:S04]  /*36050*/  LDL.LU R0, [R1+0xd00] ;  /* 0x000d000001007983 */ /* 0x000f280000300800 */
[----:B------:R-:W4:Y:S04]  /*36060*/  LDL.LU R2, [R1+0x1dd8] ;  /* 0x001dd80001027983 */ /* 0x000f280000300800 */
[----:B------:R-:W-:Y:S04]  /*36070*/  STL.64 [R1+0xcb8], R92 ;  /* 0x000cb85c01007387 */ /* 0x000fe80000100a00 */
[----:B------:R0:W-:Y:S04]  /*36080*/  STL.64 [R1+0x3260], R92 ;  /* 0x0032605c01007387 */ /* 0x0001e80000100a00 */
[----:B------:R-:W-:Y:S04]  /*36090*/  STL.64 [R1+0xcc0], R22 ;  /* 0x000cc01601007387 */ /* 0x000fe80000100a00 */
[----:B------:R-:W-:Y:S01]  /*360a0*/  STL.64 [R1+0x3268], R22 ;  /* 0x0032681601007387 */ /* 0x000fe20000100a00 */
[----:B---3--:R-:W-:-:S02]  /*360b0*/  IMAD.MOV.U32 R7, RZ, RZ, R87 ;  /* 0x000000ffff077224 */ /* 0x008fc400078e0057 */
[----:B------:R-:W-:Y:S01]  /*360c0*/  IMAD.MOV.U32 R6, RZ, RZ, R85 ;  /* 0x000000ffff067224 */ /* 0x000fe200078e0055 */
[----:B------:R-:W3:Y:S04]  /*360d0*/  LDL.LU R87, [R1+0xd08] ;  /* 0x000d080001577983 */ /* 0x000ee80000300800 */
[----:B------:R-:W3:Y:S04]  /*360e0*/  LDL.LU R85, [R1+0x1ddc] ;  /* 0x001ddc0001557983 */ /* 0x000ee80000300800 */
[----:B------:R-:W-:Y:S04]  /*360f0*/  STL.64 [R1+0xcc8], R12 ;  /* 0x000cc80c01007387 */ /* 0x000fe80000100a00 */
[----:B------:R-:W-:Y:S04]  /*36100*/  STL.64 [R1+0x3270], R12 ;  /* 0x0032700c01007387 */ /* 0x000fe80000100a00 */
[----:B------:R-:W-:Y:S04]  /*36110*/  STL.64 [R1+0xcd0], R6 ;  /* 0x000cd00601007387 */ /* 0x000fe80000100a00 */
[----:B------:R1:W-:Y:S04]  /*36120*/  STL.64 [R1+0x3278], R6 ;  /* 0x0032780601007387 */ /* 0x0003e80000100a00 */
[----:B------:R-:W3:Y:S04]  /*36130*/  LDL.LU R80, [R1+0xd10] ;  /* 0x000d100001507983 */ /* 0x000ee80000300800 */
[----:B------:R-:W3:Y:S04]  /*36140*/  LDL.LU R81, [R1+0x1de0] ;  /* 0x001de00001517983 */ /* 0x000ee80000300800 */
[----:B------:R-:W3:Y:S04]  /*36150*/  LDL.LU R32, [R1+0xd18] ;  /* 0x000d180001207983 */ /* 0x000ee80000300800 */
[----:B------:R-:W3:Y:S01]  /*36160*/  LDL.LU R33, [R1+0x1de4] ;  /* 0x001de40001217983 */ /* 0x000ee20000300800 */
[----:B------:R-:W-:-:S02]  /*36170*/  IMAD.MOV.U32 R37, RZ, RZ, R36 ;  /* 0x000000ffff257224 */ /* 0x000fc400078e0024 */
[----:B------:R-:W-:Y:S02]  /*36180*/  IMAD.MOV.U32 R36, RZ, RZ, R69 ;  /* 0x000000ffff247224 */ /* 0x000fe400078e0045 */
[----:B------:R-:W-:Y:S01]  /*36190*/  IMAD.MOV.U32 R58, RZ, RZ, R39 ;  /* 0x000000ffff3a7224 */ /* 0x000fe200078e0027 */
[----:B------:R-:W3:Y:S01]  /*361a0*/  LDL.LU R63, [R1+0xd20] ;  /* 0x000d2000013f7983 */ /* 0x000ee20000300800 */
[----:B------:R-:W-:Y:S02]  /*361b0*/  IMAD.MOV.U32 R59, RZ, RZ, R68 ;  /* 0x000000ffff3b7224 */ /* 0x000fe400078e0044 */
        /* <DEDUP_REMOVED lines=10> */
[----:B------:R-:W-:Y:S01]  /*36260*/  STL.64 [R1+0x3290], R68 ;  /* 0x0032904401007387 */ /* 0x000fe20000100a00 */
[----:B--2---:R-:W-:Y:S01]  /*36270*/  MOV R71, R90 ;  /* 0x0000005a00477202 */ /* 0x004fe20000000f00 */
[----:B----4-:R-:W-:-:S02]  /*36280*/  IMAD.MOV.U32 R70, RZ, RZ, R3 ;  /* 0x000000ffff467224 */ /* 0x010fc400078e0003 */
[----:B------:R-:W2:Y:S01]  /*36290*/  LDL.LU R3, [R1+0xd30] ;  /* 0x000d300001037983 */ /* 0x000ea20000300800 */
[----:B------:R-:W-:-:S03]  /*362a0*/  IMAD.MOV.U32 R90, RZ, RZ, R89 ;  /* 0x000000ffff5a7224 */ /* 0x000fc600078e0059 */
[----:B------:R-:W4:Y:S01]  /*362b0*/  LDL.LU R89, [R1+0x1df0] ;  /* 0x001df00001597983 */ /* 0x000f220000300800 */
[----:B------:R-:W-:Y:S02]  /*362c0*/  IMAD.MOV.U32 R47, RZ, RZ, R0 ;  /* 0x000000ffff2f7224 */ /* 0x000fe400078e0000 */
[----:B------:R-:W-:Y:S01]  /*362d0*/  IMAD.MOV.U32 R46, RZ, RZ, R2 ;  /* 0x000000ffff2e7224 */ /* 0x000fe200078e0002 */
[----:B------:R-:W4:Y:S04]  /*362e0*/  LDL.LU R0, [R1+0xd38] ;  /* 0x000d380001007983 */ /* 0x000f280000300800 */
[----:B------:R-:W4:Y:S04]  /*362f0*/  LDL.LU R2, [R1+0x1df4] ;  /* 0x001df40001027983 */ /* 0x000f280000300800 */
[----:B------:R-:W-:Y:S04]  /*36300*/  STL.64 [R1+0xcf0], R70 ;  /* 0x000cf04601007387 */ /* 0x000fe80000100a00 */
[----:B------:R-:W-:Y:S04]  /*36310*/  STL.64 [R1+0x3298], R70 ;  /* 0x0032984601007387 */ /* 0x000fe80000100a00 */
[----:B------:R-:W4:Y:S04]  /*36320*/  LDL.LU R43, [R1+0xd40] ;  /* 0x000d4000012b7983 */ /* 0x000f280000300800 */
[----:B------:R-:W4:Y:S01]  /*36330*/  LDL.LU R42, [R1+0x1df8] ;  /* 0x001df800012a7983 */ /* 0x000f220000300800 */
[----:B---3--:R-:W-:-:S02]  /*36340*/  IMAD.MOV.U32 R73, RZ, RZ, R87 ;  /* 0x000000ffff497224 */ /* 0x008fc400078e0057 */
[----:B------:R-:W-:Y:S01]  /*36350*/  IMAD.MOV.U32 R72, RZ, RZ, R85 ;  /* 0x000000ffff487224 */ /* 0x000fe200078e0055 */
[----:B------:R-:W3:Y:S04]  /*36360*/  LDL.LU R87, [R1+0xd48] ;  /* 0x000d480001577983 */ /* 0x000ee80000300800 */
[----:B------:R-:W3:Y:S01]  /*36370*/  LDL.LU R85, [R1+0x1dfc] ;  /* 0x001dfc0001557983 */ /* 0x000ee20000300800 */
[----:B------:R-:W-:-:S03]  /*36380*/  LOP3.LUT R81, R81, R80, RZ, 0x3c, !PT ;  /* 0x0000005051517212 */ /* 0x000fc600078e3cff */
[----:B------:R-:W-:Y:S01]  /*36390*/  STL.64 [R1+0xcf8], R90 ;  /* 0x000cf85a01007387 */ /* 0x000fe20000100a00 */
[----:B------:R-:W-:Y:S02]  /*363a0*/  LOP3.LUT R33, R33, R32, RZ, 0x3c, !PT ;  /* 0x0000002021217212 */ /* 0x000fe400078e3cff */
[C---:B------:R-:W-:Y:S01]  /*363b0*/  LOP3.LUT R80, R81.reuse, R80, RZ, 0x3c, !PT ;  /* 0x0000005051507212 */ /* 0x040fe200078e3cff */
[----:B------:R-:W-:Y:S04]  /*363c0*/  STL.64 [R1+0x32a8], R90 ;  /* 0x0032a85a01007387 */ /* 0x000fe80000100a00 */
[----:B------:R-:W-:Y:S04]  /*363d0*/  STL.64 [R1+0xd00], R46 ;  /* 0x000d002e01007387 */ /* 0x000fe80000100a00 */
[----:B------:R-:W-:Y:S01]  /*363e0*/  STL.64 [R1+0x32b0], R46 ;  /* 0x0032b02e01007387 */ /* 0x000fe20000100a00 */
[----:B------:R-:W-:-:S02]  /*363f0*/  LOP3.LUT R81, R81, R80, RZ, 0x3c, !PT ;  /* 0x0000005051517212 */ /* 0x000fc400078e3cff */
[----:B------:R-:W-:Y:S01]  /*36400*/  LOP3.LUT R32, R33, R32, RZ, 0x3c, !PT ;  /* 0x0000002021207212 */ /* 0x000fe200078e3cff */
[----:B------:R-:W-:Y:S04]  /*36410*/  STL.64 [R1+0xd08], R72 ;  /* 0x000d084801007387 */ /* 0x000fe80000100a00 */
[----:B------:R-:W-:Y:S01]  /*36420*/  STL.64 [R1+0x32b8], R72 ;  /* 0x0032b84801007387 */ /* 0x000fe20000100a00 */
[----:B------:R-:W-:-:S03]  /*36430*/  IMAD.MOV.U32 R62, RZ, RZ, R39 ;  /* 0x000000ffff3e7224 */ /* 0x000fc600078e0027 */
[----:B------:R-:W3:Y:S01]  /*36440*/  LDL.LU R61, [R1+0xd50] ;  /* 0x000d5000013d7983 */ /* 0x000ee20000300800 */
[----:B------:R-:W-:-:S03]  /*36450*/  LOP3.LUT R33, R33, R32, RZ, 0x3c, !PT ;  /* 0x0000002021217212 */ /* 0x000fc600078e3cff */
[----:B------:R-:W3:Y:S04]  /*36460*/  LDL.LU R39, [R1+0x1e00] ;  /* 0x001e000001277983 */ /* 0x000ee80000300800 */
[----:B------:R-:W-:Y:S04]  /*36470*/  STL.64 [R1+0xd10], R80 ;  /* 0x000d105001007387 */ /* 0x000fe80000100a00 */
[----:B------:R-:W-:Y:S01]  /*36480*/  STL.64 [R1+0x32c0], R80 ;  /* 0x0032c05001007387 */ /* 0x000fe20000100a00 */
[----:B------:R-:W-:Y:S02]  /*36490*/  IMAD.MOV.U32 R21, RZ, RZ, R38 ;  /* 0x000000ffff157224 */ /* 0x000fe400078e0026 */
[----:B------:R-:W-:Y:S01]  /*364a0*/  IMAD.MOV.U32 R20, RZ, RZ, R5 ;  /* 0x000000ffff147224 */ /* 0x000fe200078e0005 */
[----:B------:R-:W3:Y:S04]  /*364b0*/  LDL.LU R38, [R1+0xd58] ;  /* 0x000d580001267983 */ /* 0x000ee80000300800 */
[----:B------:R-:W3:Y:S04]  /*364c0*/  LDL.LU R5, [R1+0x1e04] ;  /* 0x001e040001057983 */ /* 0x000ee80000300800 */
[----:B------:R-:W-:Y:S04]  /*364d0*/  STL.64 [R1+0xd18], R32 ;  /* 0x000d182001007387 */ /* 0x000fe80000100a00 */
[----:B------:R-:W-:Y:S04]  /*364e0*/  STL.64 [R1+0x32c8], R32 ;  /* 0x0032c82001007387 */ /* 0x000fe80000100a00 */
[----:B------:R-:W-:Y:S04]  /*364f0*/  STL.64 [R1+0xd20], R62 ;  /* 0x000d203e01007387 */ /* 0x000fe80000100a00 */
[----:B------:R-:W-:Y:S01]  /*36500*/  STL.64 [R1+0x32d0], R62 ;  /* 0x0032d03e01007387 */ /* 0x000fe20000100a00 */
[----:B--2---:R-:W-:-:S03]  /*36510*/  IMAD.MOV.U32 R29, RZ, RZ, R3 ;  /* 0x000000ffff1d7224 */ /* 0x004fc600078e0003 */
[----:B------:R-:W2:Y:S01]  /*36520*/  LDL.LU R3, [R1+0xd60] ;  /* 0x000d600001037983 */ /* 0x000ea20000300800 */
[----:B----4-:R-:W-:-:S03]  /*36530*/  IMAD.MOV.U32 R28, RZ, RZ, R89 ;  /* 0x000000ffff1c7224 */ /* 0x010fc600078e0059 */
[----:B------:R-:W4:Y:S04]  /*36540*/  LDL.LU R89, [R1+0x1e08] ;  /* 0x001e080001597983 */ /* 0x000f280000300800 */
[----:B------:R-:W-:Y:S04]  /*36550*/  STL.64 [R1+0xd28], R20 ;  /* 0x000d281401007387 */ /* 0x000fe80000100a00 */
[----:B------:R-:W-:Y:S01]  /*36560*/  STL.64 [R1+0x32d8], R20 ;  /* 0x0032d81401007387 */ /* 0x000fe20000100a00 */
[----:B------:R-:W-:Y:S02]  /*36570*/  IMAD.MOV.U32 R49, RZ, RZ, R0 ;  /* 0x000000ffff317224 */ /* 0x000fe400078e0000 */
[----:B------:R-:W-:Y:S01]  /*36580*/  IMAD.MOV.U32 R48, RZ, RZ, R2 ;  /* 0x000000ffff307224 */ /* 0x000fe200078e0002 */
[----:B------:R-:W4:Y:S04]  /*36590*/  LDL.LU R0, [R1+0xd68] ;  /* 0x000d680001007983 */ /* 0x000f280000300800 */
[----:B------:R-:W4:Y:S04]  /*365a0*/  LDL.LU R2, [R1+0x1e0c] ;  /* 0x001e0c0001027983 */ /* 0x000f280000300800 */
[----:B------:R-:W-:Y:S04]  /*365b0*/  STL.64 [R1+0xd30], R28 ;  /* 0x000d301c01007387 */ /* 0x000fe80000100a00 */
[----:B------:R-:W-:Y:S04]  /*365c0*/  STL [R1+0x32f0], R28 ;  /* 0x0032f01c01007387 */ /* 0x000fe80000100800 */
[----:B------:R-:W-:Y:S04]  /*365d0*/  STL [R1+0x32e0], R29 ;  /* 0x0032e01d01007387 */ /* 0x000fe80000100800 */
[----:B------:R-:W4:Y:S01]  /*365e0*/  LDL.LU R77, [R1+0xd70] ;  /* 0x000d7000014d7983 */ /* 0x000f220000300800 */
[----:B------:R-:W-:-:S03]  /*365f0*/  IMAD.MOV.U32 R67, RZ, RZ, R43 ;  /* 0x000000ffff437224 */ /* 0x000fc600078e002b */
[----:B------:R-:W4:Y:S01]  /*36600*/  LDL.LU R76, [R1+0x1e10] ;  /* 0x001e1000014c7983 */ /* 0x000f220000300800 */
[----:B------:R-:W-:-:S03]  /*36610*/  IMAD.MOV.U32 R66, RZ, RZ, R42 ;  /* 0x000000ffff427224 */ /* 0x000fc600078e002a */
[----:B------:R-:W4:Y:S04]  /*36620*/  LDL.LU R43, [R1+0xd78] ;  /* 0x000d7800012b7983 */ /* 0x000f280000300800 */
[----:B------:R-:W4:Y:S01]  /*36630*/  LDL.LU R42, [R1+0x1e14] ;  /* 0x001e1400012a7983 */ /* 0x000f220000300800 */
[----:B---3--:R-:W-:Y:S02]  /*36640*/  IMAD.MOV.U32 R75, RZ, RZ, R87 ;  /* 0x000000ffff4b7224 */ /* 0x008fe400078e0057 */
[----:B------:R-:W-:Y:S01]  /*36650*/  IMAD.MOV.U32 R74, RZ, RZ, R85 ;  /* 0x000000ffff4a7224 */ /* 0x000fe200078e0055 */
[----:B------:R-:W3:Y:S04]  /*36660*/  LDL.LU R87, [R1+0xd80] ;  /* 0x000d800001577983 */ /* 0x000ee80000300800 */
[----:B------:R-:W3:Y:S04]  /*36670*/  LDL.LU R85, [R1+0x1e18] ;  /* 0x001e180001557983 */ /* 0x000ee80000300800 */
[----:B------:R-:W-:Y:S04]  /*36680*/  STL.64 [R1+0xd38], R48 ;  /* 0x000d383001007387 */ /* 0x000fe80000100a00 */
[----:B------:R-:W-:Y:S04]  /*36690*/  STL.64 [R1+0x32e8], R48 ;  /* 0x0032e83001007387 */ /* 0x000fe80000100a00 */
[----:B------:R-:W-:Y:S04]  /*366a0*/  STL.64 [R1+0xd40], R66 ;  /* 0x000d404201007387 */ /* 0x000fe80000100a00 */
[----:B------:R-:W-:Y:S04]  /*366b0*/  STL.64 [R1+0x32f8], R66 ;  /* 0x0032f84201007387 */ /* 0x000fe80000100a00 */
[----:B------:R-:W3:Y:S04]  /*366c0*/  LDL.LU R52, [R1+0xd88] ;  /* 0x000d880001347983 */ /* 0x000ee80000300800 */
[----:B------:R-:W3:Y:S04]  /*366d0*/  LDL.LU R41, [R1+0x1e1c] ;  /* 0x001e1c0001297983 */ /* 0x000ee80000300800 */
[----:B------:R-:W-:Y:S04]  /*366e0*/  STL.64 [R1+0xd48], R74 ;  /* 0x000d484a01007387 */ /* 0x000fe80000100a00 */
[----:B------:R-:W-:Y:S04]  /*366f0*/  STL.64 [R1+0x3300], R74 ;  /* 0x0033004a01007387 */ /* 0x000fe80000100a00 */
[----:B------:R-:W3:Y:S01]  /*36700*/  LDL.LU R40, [R1+0xd90] ;  /* 0x000d900001287983 */ /* 0x000ee20000300800 */
[----:B------:R-:W-:-:S03]  /*36710*/  IMAD.MOV.U32 R60, RZ, RZ, R39 ;  /* 0x000000ffff3c7224 */ /* 0x000fc600078e0027 */
[----:B------:R-:W3:Y:S01]  /*36720*/  LDL.LU R39, [R1+0x1e20] ;  /* 0x001e200001277983 */ /* 0x000ee20000300800 */
[----:B------:R-:W-:Y:S02]  /*36730*/  IMAD.MOV.U32 R27, RZ, RZ, R38 ;  /* 0x000000ffff1b7224 */ /* 0x000fe400078e0026 */
[----:B------:R-:W-:Y:S01]  /*36740*/  IMAD.MOV.U32 R26, RZ, RZ, R5 ;  /* 0x000000ffff1a7224 */ /* 0x000fe200078e0005 */
[----:B------:R-:W3:Y:S04]  /*36750*/  LDL.LU R38, [R1+0xd98] ;  /* 0x000d980001267983 */ /* 0x000ee80000300800 */
[----:B------:R-:W3:Y:S01]  /*36760*/  LDL.LU R5, [R1+0x1e24] ;  /* 0x001e240001057983 */ /* 0x000ee20000300800 */
        /* <DEDUP_REMOVED lines=15> */
[----:B------:R0:W-:Y:S01]  /*36860*/  STL.64 [R1+0x3320], R8 ;  /* 0x0033200801007387 */ /* 0x0001e20000100a00 */
[----:B------:R-:W-:-:S02]  /*36870*/  IMAD.MOV.U32 R57, RZ, RZ, R43 ;  /* 0x000000ffff397224 */ /* 0x000fc400078e002b */
[----:B------:R-:W-:Y:S01]  /*36880*/  IMAD.MOV.U32 R56, RZ, RZ, R42 ;  /* 0x000000ffff387224 */ /* 0x000fe200078e002a */
        /* <DEDUP_REMOVED lines=9> */
[----:B------:R-:W3:Y:S01]  /*36920*/  LDL.LU R85, [R1+0x1e38] ;  /* 0x001e380001557983 */ /* 0x000ee20000300800 */
[----:B------:R-:W-:-:S03]  /*36930*/  IMAD.MOV.U32 R31, RZ, RZ, R52 ;  /* 0x000000ffff1f7224 */ /* 0x000fc600078e0034 */
[----:B------:R-:W-:Y:S01]  /*36940*/  STL.64 [R1+0xd70], R78 ;  /* 0x000d704e01007387 */ /* 0x000fe20000100a00 */
[----:B------:R-:W-:-:S03]  /*36950*/  MOV R30, R41 ;  /* 0x00000029001e7202 */ /* 0x000fc60000000f00 */
[----:B------:R-:W-:Y:S04]  /*36960*/  STL.64 [R1+0x3328], R78 ;  /* 0x0033284e01007387 */ /* 0x000fe80000100a00 */
[----:B------:R-:W-:Y:S04]  /*36970*/  STL.64 [R1+0xd78], R56 ;  /* 0x000d783801007387 */ /* 0x000fe80000100a00 */
[----:B------:R-:W-:Y:S04]  /*36980*/  STL.64 [R1+0xd80], R50 ;  /* 0x000d803201007387 */ /* 0x000fe80000100a00 */
[----:B------:R-:W-:Y:S01]  /*36990*/  STL.64 [R1+0xd88], R30 ;  /* 0x000d881e01007387 */ /* 0x000fe20000100a00 */
[----:B------:R-:W-:-:S02]  /*369a0*/  IMAD.MOV.U32 R11, RZ, RZ, R40 ;  /* 0x000000ffff0b7224 */ /* 0x000fc400078e0028 */
[----:B------:R-:W-:Y:S02]  /*369b0*/  IMAD.MOV.U32 R10, RZ, RZ, R39 ;  /* 0x000000ffff0a7224 */ /* 0x000fe400078e0027 */
[----:B------:R-:W3:Y:S01]  /*369c0*/  LDL.LU R39, [R1+0xdc8] ;  /* 0x000dc80001277983 */ /* 0x000ee20000300800 */
[----:B------:R-:W-:-:S03]  /*369d0*/  IMAD.MOV.U32 R17, RZ, RZ, R38 ;  /* 0x000000ffff117224 */ /* 0x000fc600078e0026 */
[----:B------:R-:W3:Y:S04]  /*369e0*/  LDL.LU R38, [R1+0x1e3c] ;  /* 0x001e3c0001267983 */ /* 0x000ee80000300800 */
[----:B------:R-:W3:Y:S04]  /*369f0*/  LDL.LU R41, [R1+0xdd0] ;  /* 0x000dd00001297983 */ /* 0x000ee80000300800 */
[----:B------:R-:W3:Y:S01]  /*36a00*/  LDL.LU R40, [R1+0x1e40] ;  /* 0x001e400001287983 */ /* 0x000ee20000300800 */
[----:B--2---:R-:W-:-:S03]  /*36a10*/  IMAD.MOV.U32 R19, RZ, RZ, R3 ;  /* 0x000000ffff137224 */ /* 0x004fc600078e0003 */
[----:B------:R-:W2:Y:S01]  /*36a20*/  LDL.LU R3, [R1+0xdd8] ;  /* 0x000dd80001037983 */ /* 0x000ea20000300800 */
[----:B----4-:R-:W-:-:S03]  /*36a30*/  IMAD.MOV.U32 R18, RZ, RZ, R89 ;  /* 0x000000ffff127224 */ /* 0x010fc600078e0059 */
[----:B------:R-:W4:Y:S04]  /*36a40*/  LDL.LU R89, [R1+0x1e44] ;  /* 0x001e440001597983 */ /* 0x000f280000300800 */
[----:B------:R-:W-:Y:S01]  /*36a50*/  STL.64 [R1+0xd90], R10 ;  /* 0x000d900a01007387 */ /* 0x000fe20000100a00 */
[----:B------:R-:W-:-:S03]  /*36a60*/  IMAD.MOV.U32 R16, RZ, RZ, R5 ;  /* 0x000000ffff107224 */ /* 0x000fc600078e0005 */
[----:B------:R-:W4:Y:S04]  /*36a70*/  LDL.LU R14, [R1+0xde0] ;  /* 0x000de000010e7983 */ /* 0x000f280000300800 */
[----:B------:R-:W4:Y:S04]  /*36a80*/  LDL.LU R5, [R1+0x1e48] ;  /* 0x001e480001057983 */ /* 0x000f280000300800 */
[----:B0-----:R-:W4:Y:S04]  /*36a90*/  LDL.LU R92, [R1+0xde8] ;  /* 0x000de800015c7983 */ /* 0x001f280000300800 */
[----:B------:R-:W4:Y:S04]  /*36aa0*/  LDL.LU R93, [R1+0x1e4c] ;  /* 0x001e4c00015d7983 */ /* 0x000f280000300800 */
[----:B------:R-:W4:Y:S01]  /*36ab0*/  LDL.LU R53, [R1+0xdf0] ;  /* 0x000df00001357983 */ /* 0x000f220000300800 */
[----:B------:R-:W-:-:S02]  /*36ac0*/  IMAD.MOV.U32 R24, RZ, RZ, R2 ;  /* 0x000000ffff187224 */ /* 0x000fc400078e0002 */
[----:B------:R-:W-:Y:S01]  /*36ad0*/  IMAD.MOV.U32 R25, RZ, RZ, R0 ;  /* 0x000000ffff197224 */ /* 0x000fe200078e0000 */
[----:B------:R-:W4:Y:S04]  /*36ae0*/  LDL.LU R52, [R1+0x1e50] ;  /* 0x001e500001347983 */ /* 0x000f280000300800 */
[----:B------:R-:W4:Y:S04]  /*36af0*/  LDL.LU R0, [R1+0xdf8] ;  /* 0x000df80001007983 */ /* 0x000f280000300800 */
[----:B------:R-:W4:Y:S04]  /*36b00*/  LDL.LU R2, [R1+0x1e54] ;  /* 0x001e540001027983 */ /* 0x000f280000300800 */
[----:B------:R-:W-:Y:S04]  /*36b10*/  STL.64 [R1+0xd98], R16 ;  /* 0x000d981001007387 */ /* 0x000fe80000100a00 */
[----:B------:R-:W-:Y:S04]  /*36b20*/  STL.64 [R1+0xda0], R18 ;  /* 0x000da01201007387 */ /* 0x000fe80000100a00 */
[----:B------:R-:W-:Y:S04]  /*36b30*/  STL.64 [R1+0xda8], R24 ;  /* 0x000da81801007387 */ /* 0x000fe80000100a00 */
[----:B-1----:R-:W4:Y:S04]  /*36b40*/  LDL.LU R6, [R1+0xe00] ;  /* 0x000e000001067983 */ /* 0x002f280000300800 */
[----:B------:R-:W4:Y:S01]  /*36b50*/  LDL.LU R7, [R1+0x1e58] ;  /* 0x001e580001077983 */ /* 0x000f220000300800 */
[----:B------:R-:W-:-:S02]  /*36b60*/  IMAD.MOV.U32 R65, RZ, RZ, R77 ;  /* 0x000000ffff417224 */ /* 0x000fc400078e004d */
[----:B---3--:R-:W-:Y:S02]  /*36b70*/  IMAD.MOV.U32 R9, RZ, RZ, R87 ;  /* 0x000000ffff097224 */ /* 0x008fe400078e0057 */
[----:B------:R-:W-:-:S05]  /*36b80*/  IMAD.MOV.U32 R8, RZ, RZ, R85 ;  /* 0x000000ffff087224 */ /* 0x000fca00078e0055 */
[----:B------:R0:W-:Y:S04]  /*36b90*/  STL.64 [R1+0xdc0], R8 ;  /* 0x000dc00801007387 */ /* 0x0001e80000100a00 */
[----:B------:R-:W3:Y:S04]  /*36ba0*/  LDL.LU R36, [R1+0xe08] ;  /* 0x000e080001247983 */ /* 0x000ee80000300800 */
[----:B------:R-:W3:Y:S01]  /*36bb0*/  LDL.LU R37, [R1+0x1e5c] ;  /* 0x001e5c0001257983 */ /* 0x000ee20000300800 */
[----:B------:R-:W-:-:S03]  /*36bc0*/  IMAD.MOV.U32 R64, RZ, RZ, R76 ;  /* 0x000000ffff407224 */ /* 0x000fc600078e004c */
[----:B------:R-:W3:Y:S04]  /*36bd0*/  LDL.LU R77, [R1+0xe10] ;  /* 0x000e1000014d7983 */ /* 0x000ee80000300800 */
[----:B------:R-:W3:Y:S04]  /*36be0*/  LDL.LU R76, [R1+0x1e60] ;  /* 0x001e6000014c7983 */ /* 0x000ee80000300800 */
[----:B------:R-:W3:Y:S04]  /*36bf0*/  LDL.LU R87, [R1+0xe18] ;  /* 0x000e180001577983 */ /* 0x000ee80000300800 */
[----:B------:R-:W3:Y:S04]  /*36c00*/  LDL.LU R85, [R1+0x1e64] ;  /* 0x001e640001557983 */ /* 0x000ee80000300800 */
[----:B------:R-:W-:Y:S04]  /*36c10*/  STL.64 [R1+0xdb0], R42 ;  /* 0x000db02a01007387 */ /* 0x000fe80000100a00 */
[----:B------:R-:W-:Y:S04]  /*36c20*/  STL.64 [R1+0xdb8], R64 ;  /* 0x000db84001007387 */ /* 0x000fe80000100a00 */
[----:B------:R-:W3:Y:S04]  /*36c30*/  LDL.LU R71, [R1+0xe20] ;  /* 0x000e200001477983 */ /* 0x000ee80000300800 */
[----:B------:R-:W3:Y:S01]  /*36c40*/  LDL.LU R15, [R1+0x1e68] ;  /* 0x001e6800010f7983 */ /* 0x000ee20000300800 */
[----:B--2---:R-:W-:-:S03]  /*36c50*/  IMAD.MOV.U32 R45, RZ, RZ, R3 ;  /* 0x000000ffff2d7224 */ /* 0x004fc600078e0003 */
[----:B------:R-:W2:Y:S01]  /*36c60*/  LDL.LU R3, [R1+0xe28] ;  /* 0x000e280001037983 */ /* 0x000ea20000300800 */
[----:B----4-:R-:W-:-:S03]  /*36c70*/  IMAD.MOV.U32 R44, RZ, RZ, R89 ;  /* 0x000000ffff2c7224 */ /* 0x010fc600078e0059 */
[----:B------:R-:W4:Y:S04]  /*36c80*/  LDL.LU R89, [R1+0x1e6c] ;  /* 0x001e6c0001597983 */ /* 0x000f280000300800 */
[----:B------:R-:W-:Y:S01]  /*36c90*/  STL.64 [R1+0xdc8], R38 ;  /* 0x000dc82601007387 */ /* 0x000fe20000100a00 */
[-C--:B------:R-:W-:Y:S01]  /*36ca0*/  LOP3.LUT R93, R93, R92.reuse, RZ, 0x3c, !PT ;  /* 0x0000005c5d5d7212 */ /* 0x080fe200078e3cff */
[----:B------:R-:W-:Y:S02]  /*36cb0*/  IMAD.MOV.U32 R34, RZ, RZ, R5 ;  /* 0x000000ffff227224 */ /* 0x000fe400078e0005 */
[----:B------:R-:W-:Y:S02]  /*36cc0*/  IMAD.MOV.U32 R35, RZ, RZ, R14 ;  /* 0x000000ffff237224 */ /* 0x000fe400078e000e */
[----:B------:R-:W2:Y:S01]  /*36cd0*/  LDL.LU R14, [R1+0xe30] ;  /* 0x000e3000010e7983 */ /* 0x000ea20000300800 */
[----:B------:R-:W-:-:S03]  /*36ce0*/  LOP3.LUT R92, R93, R92, RZ, 0x3c, !PT ;  /* 0x0000005c5d5c7212 */ /* 0x000fc600078e3cff */
[----:B------:R-:W2:Y:S04]  /*36cf0*/  LDL.LU R5, [R1+0x1e70] ;  /* 0x001e700001057983 */ /* 0x000ea80000300800 */
[----:B------:R-:W-:Y:S01]  /*36d00*/  STL.64 [R1+0xdd0], R40 ;  /* 0x000dd02801007387 */ /* 0x000fe20000100a00 */
[----:B------:R-:W-:-:S03]  /*36d10*/  LOP3.LUT R7, R7, R6, RZ, 0x3c, !PT ;  /* 0x0000000607077212 */ /* 0x000fc600078e3cff */
[----:B------:R-:W-:Y:S01]  /*36d20*/  STL.64 [R1+0xdd8], R44 ;  /* 0x000dd82c01007387 */ /* 0x000fe20000100a00 */
[----:B------:R-:W-:-:S03]  /*36d30*/  LOP3.LUT R93, R93, R92, RZ, 0x3c, !PT ;  /* 0x0000005c5d5d7212 */ /* 0x000fc600078e3cff */
[----:B------:R-:W-:Y:S01]  /*36d40*/  STL.64 [R1+0xde0], R34 ;  /* 0x000de02201007387 */ /* 0x000fe20000100a00 */
[C---:B------:R-:W-:Y:S01]  /*36d50*/  LOP3.LUT R6, R7.reuse, R6, RZ, 0x3c, !PT ;  /* 0x0000000607067212 */ /* 0x040fe200078e3cff */
[----:B------:R-:W-:Y:S02]  /*36d60*/  IMAD.MOV.U32 R23, RZ, RZ, R53 ;  /* 0x000000ffff177224 */ /* 0x000fe400078e0035 */
[----:B------:R-:W-:Y:S01]  /*36d70*/  IMAD.MOV.U32 R22, RZ, RZ, R52 ;  /* 0x000000ffff167224 */ /* 0x000fe200078e0034 */
[----:B------:R-:W2:Y:S01]  /*36d80*/  LDL.LU R53, [R1+0xe38] ;  /* 0x000e380001357983 */ /* 0x000ea20000300800 */
[----:B------:R-:W-:Y:S02]  /*36d90*/  IMAD.MOV.U32 R12, RZ, RZ, R2 ;  /* 0x000000ffff0c7224 */ /* 0x000fe400078e0002 */
[----:B------:R-:W-:Y:S01]  /*36da0*/  IMAD.MOV.U32 R13, RZ, RZ, R0 ;  /* 0x000000ffff0d7224 */ /* 0x000fe200078e0000 */
[----:B------:R-:W2:Y:S04]  /*36db0*/  LDL.LU R52, [R1+0x1e74] ;  /* 0x001e740001347983 */ /* 0x000ea80000300800 */
[----:B------:R-:W2:Y:S01]  /*36dc0*/  LDL.LU R0, [R1+0xe40] ;  /* 0x000e400001007983 */ /* 0x000ea20000300800 */
[----:B------:R-:W-:-:S03]  /*36dd0*/  LOP3.LUT R7, R7, R6, RZ, 0x3c, !PT ;  /* 0x0000000607077212 */ /* 0x000fc600078e3cff */
[----:B------:R-:W2:Y:S04]  /*36de0*/  LDL.LU R2, [R1+0x1e78] ;  /* 0x001e780001027983 */ /* 0x000ea80000300800 */
[----:B------:R-:W-:Y:S04]  /*36df0*/  STL.64 [R1+0xde8], R92 ;  /* 0x000de85c01007387 */ /* 0x000fe80000100a00 */
[----:B------:R-:W-:Y:S04]  /*36e00*/  STL.64 [R1+0xdf0], R22 ;  /* 0x000df01601007387 */ /* 0x000fe80000100a00 */
[----:B------:R-:W-:Y:S01]  /*36e10*/  STL.64 [R1+0xdf8], R12 ;  /* 0x000df80c01007387 */ /* 0x000fe20000100a00 */
[----:B---3--:R-:W-:-:S04]  /*36e20*/  LOP3.LUT R37, R37, R36, RZ, 0x3c, !PT ;  /* 0x0000002425257212 */ /* 0x008fc800078e3cff */
[C---:B------:R-:W-:Y:S01]  /*36e30*/  LOP3.LUT R36, R37.reuse, R36, RZ, 0x3c, !PT ;  /* 0x0000002425247212 */ /* 0x040fe200078e3cff */
[----:B------:R-:W-:Y:S01]  /*36e40*/  STL.64 [R1+0xe00], R6 ;  /* 0x000e000601007387 */ /* 0x000fe20000100a00 */
[----:B------:R-:W-:Y:S02]  /*36e50*/  IMAD.MOV.U32 R59, RZ, RZ, R77 ;  /* 0x000000ffff3b7224 */ /* 0x000fe400078e004d */
[----:B------:R-:W-:Y:S01]  /*36e60*/  IMAD.MOV.U32 R58, RZ, RZ, R76 ;  /* 0x000000ffff3a7224 */ /* 0x000fe200078e004c */
[----:B------:R-:W-:Y:S01]  /*36e70*/  LOP3.LUT R37, R37, R36, RZ, 0x3c, !PT ;  /* 0x0000002425257212 */ /* 0x000fe200078e3cff */
[----:B------:R-:W3:Y:S01]  /*36e80*/  LDL.LU R77, [R1+0xe48] ;  /* 0x000e4800014d7983 */ /* 0x000ee20000300800 */
[----:B------:R-:W-:Y:S02]  /*36e90*/  IMAD.MOV.U32 R68, RZ, RZ, R85 ;  /* 0x000000ffff447224 */ /* 0x000fe400078e0055 */
[----:B------:R-:W-:Y:S01]  /*36ea0*/  IMAD.MOV.U32 R69, RZ, RZ, R87 ;  /* 0x000000ffff457224 */ /* 0x000fe200078e0057 */
[----:B------:R-:W3:Y:S04]  /*36eb0*/  LDL.LU R76, [R1+0x1e7c] ;  /* 0x001e7c00014c7983 */ /* 0x000ee80000300800 */
[----:B------:R-:W3:Y:S04]  /*36ec0*/  LDL.LU R87, [R1+0xe50] ;  /* 0x000e500001577983 */ /* 0x000ee80000300800 */
[----:B------:R-:W3:Y:S04]  /*36ed0*/  LDL.LU R85, [R1+0x1e80] ;  /* 0x001e800001557983 */ /* 0x000ee80000300800 */
[----:B------:R-:W-:Y:S04]  /*36ee0*/  STL.64 [R1+0xe08], R36 ;  /* 0x000e082401007387 */ /* 0x000fe80000100a00 */
[----:B------:R-:W-:Y:S04]  /*36ef0*/  STL.64 [R1+0xe10], R58 ;  /* 0x000e103a01007387 */ /* 0x000fe80000100a00 */
[----:B------:R-:W-:Y:S04]  /*36f00*/  STL.64 [R1+0xe18], R68 ;  /* 0x000e184401007387 */ /* 0x000fe80000100a00 */
[----:B------:R-:W3:Y:S01]  /*36f10*/  LDL.LU R21, [R1+0xe58] ;  /* 0x000e580001157983 */ /* 0x000ee20000300800 */
[----:B----4-:R-:W-:-:S03]  /*36f20*/  IMAD.MOV.U32 R90, RZ, RZ, R89 ;  /* 0x000000ffff5a7224 */ /* 0x010fc600078e0059 */
[----:B------:R-:W4:Y:S01]  /*36f30*/  LDL.LU R89, [R1+0x1e84] ;  /* 0x001e840001597983 */ /* 0x000f220000300800 */
[----:B--2---:R-:W-:-:S03]  /*36f40*/  IMAD.MOV.U32 R91, RZ, RZ, R3 ;  /* 0x000000ffff5b7224 */ /* 0x004fc600078e0003 */
[----:B------:R-:W2:Y:S04]  /*36f50*/  LDL.LU R49, [R1+0xe60] ;  /* 0x000e600001317983 */ /* 0x000ea80000300800 */
[----:B------:R-:W2:Y:S01]  /*36f60*/  LDL.LU R3, [R1+0x1e88] ;  /* 0x001e880001037983 */ /* 0x000ea20000300800 */
[----:B------:R-:W-:-:S05]  /*36f70*/  IMAD.MOV.U32 R70, RZ, RZ, R15 ;  /* 0x000000ffff467224 */ /* 0x000fca00078e000f */
[----:B------:R-:W-:Y:S04]  /*36f80*/  STL.64 [R1+0xe20], R70 ;  /* 0x000e204601007387 */ /* 0x000fe80000100a00 */
[----:B------:R-:W2:Y:S04]  /*36f90*/  LDL.LU R66, [R1+0xe68] ;  /* 0x000e680001427983 */ /* 0x000ea80000300800 */
[----:B------:R-:W2:Y:S04]  /*36fa0*/  LDL.LU R67, [R1+0x1e8c] ;  /* 0x001e8c0001437983 */ /* 0x000ea80000300800 */
[----:B------:R-:W2:Y:S04]  /*36fb0*/  LDL.LU R74, [R1+0xe70] ;  /* 0x000e7000014a7983 */ /* 0x000ea80000300800 */
[----:B------:R-:W2:Y:S01]  /*36fc0*/  LDL.LU R75, [R1+0x1e90] ;  /* 0x001e9000014b7983 */ /* 0x000ea20000300800 */
[----:B------:R-:W-:-:S03]  /*36fd0*/  IMAD.MOV.U32 R46, RZ, RZ, R5 ;  /* 0x000000ffff2e7224 */ /* 0x000fc600078e0005 */
[----:B------:R-:W2:Y:S04]  /*36fe0*/  LDL.LU R61, [R1+0xe78] ;  /* 0x000e7800013d7983 */ /* 0x000ea80000300800 */
[----:B------:R-:W2:Y:S04]  /*36ff0*/  LDL.LU R5, [R1+0x1e94] ;  /* 0x001e940001057983 */ /* 0x000ea80000300800 */
[----:B------:R-:W-:Y:S04]  /*37000*/  STL.64 [R1+0xe28], R90 ;  /* 0x000e285a01007387 */ /* 0x000fe80000100a00 */
[----:B------:R-:W2:Y:S01]  /*37010*/  LDL.LU R29, [R1+0xe80] ;  /* 0x000e8000011d7983 */ /* 0x000ea20000300800 */
[----:B------:R-:W-:-:S03]  /*37020*/  MOV R47, R14 ;  /* 0x0000000e002f7202 */ /* 0x000fc60000000f00 */
[----:B------:R-:W2:Y:S04]  /*37030*/  LDL.LU R15, [R1+0x1e98] ;  /* 0x001e9800010f7983 */ /* 0x000ea80000300800 */
[----:B------:R-:W2:Y:S01]  /*37040*/  LDL.LU R14, [R1+0xe88] ;  /* 0x000e8800010e7983 */ /* 0x000ea20000300800 */
[----:B------:R-:W-:Y:S02]  /*37050*/  IMAD.MOV.U32 R72, RZ, RZ, R52 ;  /* 0x000000ffff487224 */ /* 0x000fe400078e0034 */
[----:B------:R-:W-:Y:S02]  /*37060*/  IMAD.MOV.U32 R73, RZ, RZ, R53 ;  /* 0x000000ffff497224 */ /* 0x000fe400078e0035 */
[----:B------:R-:W-:Y:S02]  /*37070*/  IMAD.MOV.U32 R81, RZ, RZ, R0 ;  /* 0x000000ffff517224 */ /* 0x000fe400078e0000 */
[----:B------:R-:W2:Y:S01]  /*37080*/  LDL.LU R0, [R1+0x1e9c] ;  /* 0x001e9c0001007983 */ /* 0x000ea20000300800 */
[----:B------:R-:W-:-:S03]  /*37090*/  IMAD.MOV.U32 R80, RZ, RZ, R2 ;  /* 0x000000ffff507224 */ /* 0x000fc600078e0002 */
[----:B------:R-:W2:Y:S04]  /*370a0*/  LDL.LU R28, [R1+0xe90] ;  /* 0x000e9000011c7983 */ /* 0x000ea80000300800 */
[----:B------:R-:W2:Y:S04]  /*370b0*/  LDL.LU R53, [R1+0x1ea0] ;  /* 0x001ea00001357983 */ /* 0x000ea80000300800 */
[----:B------:R-:W0:Y:S04]  /*370c0*/  LDL.LU R2, [R1+0xe98] ;  /* 0x000e980001027983 */ /* 0x000e280000300800 */
[----:B------:R-:W-:Y:S04]  /*370d0*/  STL.64 [R1+0xe30], R46 ;  /* 0x000e302e01007387 */ /* 0x000fe80000100a00 */
[----:B------:R-:W-:Y:S04]  /*370e0*/  STL.64 [R1+0xe38], R72 ;  /* 0x000e384801007387 */ /* 0x000fe80000100a00 */
[----:B------:R-:W-:Y:S04]  /*370f0*/  STL.64 [R1+0xe40], R80 ;  /* 0x000e405001007387 */ /* 0x000fe80000100a00 */
[----:B------:R-:W2:Y:S01]  /*37100*/  LDL.LU R52, [R1+0xea0] ;  /* 0x000ea00001347983 */ /* 0x000ea20000300800 */
[----:B---3--:R-:W-:-:S03]  /*37110*/  IMAD.MOV.U32 R33, RZ, RZ, R77 ;  /* 0x000000ffff217224 */ /* 0x008fc600078e004d */
[----:B------:R-:W3:Y:S01]  /*37120*/  LDL.LU R77, [R1+0x1ea4] ;  /* 0x001ea400014d7983 */ /* 0x000ee20000300800 */
[----:B------:R-:W-:-:S03]  /*37130*/  IMAD.MOV.U32 R32, RZ, RZ, R76 ;  /* 0x000000ffff207224 */ /* 0x000fc600078e004c */
[----:B------:R-:W3:Y:S01]  /*37140*/  LDL.LU R76, [R1+0x1ea8] ;  /* 0x001ea800014c7983 */ /* 0x000ee20000300800 */
[----:B------:R-:W-:Y:S02]  /*37150*/  IMAD.MOV.U32 R62, RZ, RZ, R85 ;  /* 0x000000ffff3e7224 */ /* 0x000fe400078e0055 */
[----:B------:R-:W-:Y:S01]  /*37160*/  IMAD.MOV.U32 R63, RZ, RZ, R87 ;  /* 0x000000ffff3f7224 */ /* 0x000fe200078e0057 */
[----:B------:R-:W3:Y:S04]  /*37170*/  LDL.LU R85, [R1+0x1eac] ;  /* 0x001eac0001557983 */ /* 0x000ee80000300800 */
[----:B------:R-:W3:Y:S01]  /*37180*/  LDL.LU R87, [R1+0x1eb0] ;  /* 0x001eb00001577983 */ /* 0x000ee20000300800 */
[----:B----4-:R-:W-:-:S03]  /*37190*/  IMAD.MOV.U32 R20, RZ, RZ, R89 ;  /* 0x000000ffff147224 */ /* 0x010fc600078e0059 */
[----:B------:R-:W4:Y:S04]  /*371a0*/  LDL.LU R89, [R1+0x1eb4] ;  /* 0x001eb40001597983 */ /* 0x000f280000300800 */
[----:B------:R-:W-:Y:S01]  /*371b0*/  STL.64 [R1+0xe48], R32 ;  /* 0x000e482001007387 */ /* 0x000fe20000100a00 */
[----:B--2---:R-:W-:-:S03]  /*371c0*/  IMAD.MOV.U32 R48, RZ, RZ, R3 ;  /* 0x000000ffff307224 */ /* 0x004fc600078e0003 */
[----:B------:R-:W2:Y:S01]  /*371d0*/  LDL R3, [R1+0x14f8] ;  /* 0x0014f80001037983 */ /* 0x000ea20000100800 */
[----:B------:R-:W-:-:S03]  /*371e0*/  ISETP.GT.AND P1, PT, R4, RZ, PT ;  /* 0x000000ff0400720c */ /* 0x000fc60003f24270 */
[----:B------:R-:W-:Y:S04]  /*371f0*/  STL.64 [R1+0xe50], R62 ;  /* 0x000e503e01007387 */ /* 0x000fe80000100a00 */
[----:B------:R-:W-:Y:S04]  /*37200*/  STL.64 [R1+0xe58], R20 ;  /* 0x000e581401007387 */ /* 0x000fe80000100a00 */
[----:B------:R-:W-:Y:S01]  /*37210*/  STL.64 [R1+0xe60], R48 ;  /* 0x000e603001007387 */ /* 0x000fe20000100a00 */
[----:B------:R-:W-:Y:S01]  /*37220*/  LOP3.LUT R67, R67, R66, RZ, 0x3c, !PT ;  /* 0x0000004243437212 */ /* 0x000fe200078e3cff */
[----:B------:R-:W-:-:S02]  /*37230*/  IMAD.MOV.U32 R60, RZ, RZ, R5 ;  /* 0x000000ffff3c7224 */ /* 0x000fc400078e0005 */
[----:B------:R-:W3:Y:S01]  /*37240*/  LDL R5, [R1+0x14f4] ;  /* 0x0014f40001057983 */ /* 0x000ee20000100800 */
[----:B------:R-:W-:Y:S02]  /*37250*/  LOP3.LUT R75, R75, R74, RZ, 0x3c, !PT ;  /* 0x0000004a4b4b7212 */ /* 0x000fe400078e3cff */
[----:B------:R-:W-:Y:S02]  /*37260*/  LOP3.LUT R66, R67, R66, RZ, 0x3c, !PT ;  /* 0x0000004243427212 */ /* 0x000fe400078e3cff */
[----:B----4-:R-:W-:-:S04]  /*37270*/  LOP3.LUT R89, R89, R88, RZ, 0x3c, !PT ;  /* 0x0000005859597212 */ /* 0x010fc800078e3cff */
[----:B------:R-:W-:-:S04]  /*37280*/  LOP3.LUT R88, R89, R88, RZ, 0x3c, !PT ;  /* 0x0000005859587212 */ /* 0x000fc800078e3cff */
[----:B------:R-:W-:-:S05]  /*37290*/  LOP3.LUT R89, R89, R88, RZ, 0x3c, !PT ;  /* 0x0000005859597212 */ /* 0x000fca00078e3cff */
[----:B--2---:R-:W2:Y:S01]  /*372a0*/  @P1 LDG.E.U16 R3, desc[UR6][R88.64] ;  /* 0x0000000658031981 */ /* 0x004ea2000c1e1500 */
[----:B------:R-:W-:Y:S02]  /*372b0*/  LOP3.LUT R74, R75, R74, RZ, 0x3c, !PT ;  /* 0x0000004a4b4a7212 */ /* 0x000fe400078e3cff */
[----:B------:R-:W-:Y:S02]  /*372c0*/  LOP3.LUT R67, R67, R66, RZ, 0x3c, !PT ;  /* 0x0000004243437212 */ /* 0x000fe400078e3cff */
[----:B------:R-:W-:Y:S01]  /*372d0*/  LOP3.LUT R75, R75, R74, RZ, 0x3c, !PT ;  /* 0x0000004a4b4b7212 */ /* 0x000fe200078e3cff */
[----:B------:R-:W-:Y:S02]  /*372e0*/  IMAD.MOV.U32 R26, RZ, RZ, R15 ;  /* 0x000000ffff1a7224 */ /* 0x000fe400078e000f */
[----:B------:R-:W-:Y:S04]  /*372f0*/  STL.64 [R1+0xe68], R66 ;  /* 0x000e684201007387 */ /* 0x000fe80000100a00 */
[----:B------:R-:W-:Y:S01]  /*37300*/  STL.64 [R1+0xe70], R74 ;  /* 0x000e704a01007387 */ /* 0x000fe20000100a00 */
[----:B------:R-:W-:-:S03]  /*37310*/  IMAD.MOV.U32 R15, RZ, RZ, R14 ;  /* 0x000000ffff0f7224 */ /* 0x000fc600078e000e */
[----:B------:R-:W-:Y:S01]  /*37320*/  STL.64 [R1+0xe78], R60 ;  /* 0x000e783c01007387 */ /* 0x000fe20000100a00 */
[----:B------:R-:W-:-:S03]  /*37330*/  IMAD.MOV.U32 R14, RZ, RZ, R0 ;  /* 0x000000ffff0e7224 */ /* 0x000fc600078e0000 */
[----:B------:R-:W4:Y:S01]  /*37340*/  LDL R0, [R1+0x14f0] ;  /* 0x0014f00001007983 */ /* 0x000f220000100800 */
[----:B0-----:R-:W-:-:S03]  /*37350*/  IMAD.MOV.U32 R8, RZ, RZ, R2 ;  /* 0x000000ffff087224 */ /* 0x001fc600078e0002 */
[----:B------:R-:W4:Y:S01]  /*37360*/  LDL R2, [R1+0x14ec] ;  /* 0x0014ec0001027983 */ /* 0x000f220000100800 */
[----:B------:R-:W-:Y:S02]  /*37370*/  IMAD.MOV.U32 R27, RZ, RZ, R29 ;  /* 0x000000ffff1b7224 */ /* 0x000fe400078e001d */
[----:B------:R-:W-:Y:S02]  /*37380*/  IMAD.MOV.U32 R54, RZ, RZ, R53 ;  /* 0x000000ffff367224 */ /* 0x000fe400078e0035 */
[----:B------:R-:W-:Y:S02]  /*37390*/  IMAD.MOV.U32 R55, RZ, RZ, R28 ;  /* 0x000000ffff377224 */ /* 0x000fe400078e001c */
[----:B------:R-:W-:Y:S02]  /*373a0*/  IMAD.MOV.U32 R9, RZ, RZ, R82 ;  /* 0x000000ffff097224 */ /* 0x000fe400078e0052 */
[----:B---3--:R-:W-:Y:S02]  /*373b0*/  IMAD.MOV.U32 R78, RZ, RZ, R77 ;  /* 0x000000ffff4e7224 */ /* 0x008fe400078e004d */
[----:B------:R-:W-:Y:S01]  /*373c0*/  IMAD.MOV.U32 R79, RZ, RZ, R52 ;  /* 0x000000ffff4f7224 */ /* 0x000fe200078e0034 */
[----:B------:R-:W-:Y:S04]  /*373d0*/  STL.64 [R1+0xe80], R26 ;  /* 0x000e801a01007387 */ /* 0x000fe80000100a00 */
[----:B------:R-:W-:Y:S04]  /*373e0*/  STL.64 [R1+0xe88], R14 ;  /* 0x000e880e01007387 */ /* 0x000fe80000100a00 */
[----:B------:R-:W-:Y:S04]  /*373f0*/  STL.64 [R1+0xe90], R54 ;  /* 0x000e903601007387 */ /* 0x000fe80000100a00 */
[----:B------:R-:W-:Y:S04]  /*37400*/  STL.64 [R1+0xe98], R8 ;  /* 0x000e980801007387 */ /* 0x000fe80000100a00 */
[----:B------:R-:W-:Y:S01]  /*37410*/  STL.64 [R1+0xea0], R78 ;  /* 0x000ea04e01007387 */ /* 0x000fe20000100a00 */
[----:B------:R-:W-:-:S04]  /*37420*/  LOP3.LUT R87, R87, R86, RZ, 0x3c, !PT ;  /* 0x0000005657577212 */ /* 0x000fc800078e3cff */
[----:B------:R-:W-:-:S04]  /*37430*/  LOP3.LUT R86, R87, R86, RZ, 0x3c, !PT ;  /* 0x0000005657567212 */ /* 0x000fc800078e3cff */
[----:B------:R-:W-:-:S05]  /*37440*/  LOP3.LUT R87, R87, R86, RZ, 0x3c, !PT ;  /* 0x0000005657577212 */ /* 0x000fca00078e3cff */
[----:B------:R-:W3:Y:S04]  /*37450*/  @P1 LDG.E.U16 R5, desc[UR6][R86.64] ;  /* 0x0000000656051981 */ /* 0x000ee8000c1e1500 */
[----:B--2---:R0:W-:Y:S04]  /*37460*/  @P1 STL [R1+0x14f8], R3 ;  /* 0x0014f80301001387 */ /* 0x0041e80000100800 */
[----:B------:R-:W2:Y:S04]  /*37470*/  LDL R53, [R1+0x14dc] ;  /* 0x0014dc0001357983 */ /* 0x000ea80000100800 */
[----:B0-----:R-:W2:Y:S04]  /*37480*/  LDL R3, [R1+0x14e0] ;  /* 0x0014e00001037983 */ /* 0x001ea80000100800 */
[----:B------:R-:W-:Y:S04]  /*37490*/  STL [R1+0x1f60], R88 ;  /* 0x001f605801007387 */ /* 0x000fe80000100800 */
[----:B------:R-:W-:Y:S04]  /*374a0*/  STL [R1+0x20f4], R88 ;  /* 0x0020f45801007387 */ /* 0x000fe80000100800 */
[----:B------:R-:W-:Y:S04]  /*374b0*/  STL [R1+0x1f5c], R89 ;  /* 0x001f5c5901007387 */ /* 0x000fe80000100800 */
[----:B------:R-:W-:Y:S04]  /*374c0*/  STL [R1+0x20f8], R89 ;  /* 0x0020f85901007387 */ /* 0x000fe80000100800 */
[----:B------:R-:W-:Y:S04]  /*374d0*/  STL [R1+0x1f68], R86 ;  /* 0x001f685601007387 */ /* 0x000fe80000100800 */
[----:B------:R0:W-:Y:S01]  /*374e0*/  STL [R1+0x20fc], R86 ;  /* 0x0020fc5601007387 */ /* 0x0001e20000100800 */
[----:B------:R-:W-:-:S03]  /*374f0*/  LOP3.LUT R85, R85, R84, RZ, 0x3c, !PT ;  /* 0x0000005455557212 */ /* 0x000fc600078e3cff */
[----:B0-----:R-:W2:Y:S04]  /*37500*/  LDL R86, [R1+0x14e4] ;  /* 0x0014e40001567983 */ /* 0x001ea80000100800 */
[----:B------:R-:W-:Y:S04]  /*37510*/  STL [R1+0x1f64], R87 ;  /* 0x001f645701007387 */ /* 0x000fe80000100800 */
[----:B------:R0:W-:Y:S01]  /*37520*/  STL [R1+0x2100], R87 ;  /* 0x0021005701007387 */ /* 0x0001e20000100800 */
[----:B------:R-:W-:-:S03]  /*37530*/  LOP3.LUT R84, R85, R84, RZ, 0x3c, !PT ;  /* 0x0000005455547212 */ /* 0x000fc600078e3cff */
[----:B------:R-:W2:Y:S01]  /*37540*/  LDL R52, [R1+0x14d8] ;  /* 0x0014d80001347983 */ /* 0x000ea20000100800 */
[----:B------:R-:W-:-:S03]  /*37550*/  IMAD.MOV.U32 R82, RZ, RZ, R76 ;  /* 0x000000ffff527224 */ /* 0x000fc600078e004c */
[----:B------:R-:W2:Y:S04]  /*37560*/  LDL R77, [R1+0x14d4] ;  /* 0x0014d400014d7983 */ /* 0x000ea80000100800 */
[----:B0-----:R-:W2:Y:S01]  /*37570*/  LDL R87, [R1+0x14e8] ;  /* 0x0014e80001577983 */ /* 0x001ea20000100800 */
[----:B------:R-:W-:Y:S02]  /*37580*/  LOP3.LUT R85, R85, R84, RZ, 0x3c, !PT ;  /* 0x0000005455557212 */ /* 0x000fe400078e3cff */
[C---:B------:R-:W-:Y:S01]  /*37590*/  ISETP.GT.AND P5, PT, R4.reuse, 0x1, PT ;  /* 0x000000010400780c */ /* 0x040fe20003fa4270 */
[----:B----4-:R-:W4:Y:S04]  /*375a0*/  @P1 LDG.E.U16 R2, desc[UR6][R82.64] ;  /* 0x0000000652021981 */ /* 0x010f28000c1e1500 */
[----:B------:R-:W4:Y:S04]  /*375b0*/  @P1 LDG.E.U16 R0, desc[UR6][R84.64] ;  /* 0x0000000654001981 */ /* 0x000f28000c1e1500 */
[----:B------:R-:W-:Y:S04]  /*375c0*/  STL [R1+0x1f70], R84 ;  /* 0x001f705401007387 */ /* 0x000fe80000100800 */
[----:B------:R-:W-:Y:S04]  /*375d0*/  STL [R1+0x2104], R84 ;  /* 0x0021045401007387 */ /* 0x000fe80000100800 */
[----:B------:R-:W-:Y:S04]  /*375e0*/  STL [R1+0x1f6c], R85 ;  /* 0x001f6c5501007387 */ /* 0x000fe80000100800 */
[----:B------:R-:W-:Y:S04]  /*375f0*/  STL [R1+0x2108], R85 ;  /* 0x0021085501007387 */ /* 0x000fe80000100800 */
[----:B------:R-:W4:Y:S04]  /*37600*/  LDL R76, [R1+0x14d0] ;  /* 0x0014d000014c7983 */ /* 0x000f280000100800 */
[----:B------:R-:W4:Y:S04]  /*37610*/  LDL R28, [R1+0x14cc] ;  /* 0x0014cc00011c7983 */ /* 0x000f280000100800 */
[----:B------:R-:W4:Y:S04]  /*37620*/  LDL R29, [R1+0x14c8] ;  /* 0x0014c800011d7983 */ /* 0x000f280000100800 */
[----:B---3--:R0:W-:Y:S04]  /*37630*/  @P1 STL [R1+0x14f4], R5 ;  /* 0x0014f40501001387 */ /* 0x0081e80000100800 */
[----:B------:R-:W3:Y:S01]  /*37640*/  LDL R88, [R1+0x14bc] ;  /* 0x0014bc0001587983 */ /* 0x000ee20000100800 */
[----:B------:R-:W-:-:S03]  /*37650*/  ISETP.GT.AND P4, PT, R4, 0x2, PT ;  /* 0x000000020400780c */ /* 0x000fc60003f84270 */
[----:B------:R-:W3:Y:S04]  /*37660*/  LDL R89, [R1+0x14c0] ;  /* 0x0014c00001597983 */ /* 0x000ee80000100800 */
[----:B0-----:R-:W3:Y:S04]  /*37670*/  LDL R5, [R1+0x14c4] ;  /* 0x0014c40001057983 */ /* 0x001ee80000100800 */
[----:B--2---:R-:W2:Y:S04]  /*37680*/  @P5 LDG.E.U16 R53, desc[UR6][R14.64] ;  /* 0x000000060e355981 */ /* 0x004ea8000c1e1500 */
[----:B------:R-:W2:Y:S04]  /*37690*/  @P5 LDG.E.U16 R3, desc[UR6][R54.64] ;  /* 0x0000000636035981 */ /* 0x000ea8000c1e1500 */
[----:B------:R-:W2:Y:S04]  /*376a0*/  @P5 LDG.E.U16 R86, desc[UR6][R8.64] ;  /* 0x0000000608565981 */ /* 0x000ea8000c1e1500 */
[----:B------:R-:W2:Y:S04]  /*376b0*/  @P4 LDG.E.U16 R52, desc[UR6][R26.64] ;  /* 0x000000061a344981 */ /* 0x000ea8000c1e1500 */
[----:B------:R-:W2:Y:S04]  /*376c0*/  @P4 LDG.E.U16 R77, desc[UR6][R60.64] ;  /* 0x000000063c4d4981 */ /* 0x000ea8000c1e1500 */
[----:B------:R-:W2:Y:S04]  /*376d0*/  @P5 LDG.E.U16 R87, desc[UR6][R78.64] ;  /* 0x000000064e575981 */ /* 0x000ea8000c1e1500 */
[----:B----4-:R0:W-:Y:S04]  /*376e0*/  @P1 STL [R1+0x14f0], R0 ;  /* 0x0014f00001001387 */ /* 0x0101e80000100800 */
[----:B------:R-:W4:Y:S01]  /*376f0*/  @P4 LDG.E.U16 R76, desc[UR6][R74.64] ;  /* 0x000000064a4c4981 */ /* 0x000f22000c1e1500 */
[----:B------:R-:W-:-:S03]  /*37700*/  ISETP.GT.AND P2, PT, R4, 0x3, PT ;  /* 0x000000030400780c */ /* 0x000fc60003f44270 */
[----:B------:R-:W4:Y:S04]  /*37710*/  @P4 LDG.E.U16 R28, desc[UR6][R66.64] ;  /* 0x00000006421c4981 */ /* 0x000f28000c1e1500 */
[----:B0-----:R-:W4:Y:S04]  /*37720*/  LDL R0, [R1+0x14b8] ;  /* 0x0014b80001007983 */ /* 0x001f280000100800 */
[----:B------:R0:W-:Y:S04]  /*37730*/  @P1 STL [R1+0x14ec], R2 ;  /* 0x0014ec0201001387 */ /* 0x0001e80000100800 */
[----:B0-----:R-:W4:Y:S04]  /*37740*/  LDL R2, [R1+0x14b4] ;  /* 0x0014b40001027983 */ /* 0x001f280000100800 */
[----:B------:R-:W-:Y:S04]  /*37750*/  STL [R1+0x1f78], R82 ;  /* 0x001f785201007387 */ /* 0x000fe80000100800 */
[----:B------:R0:W-:Y:S04]  /*37760*/  STL [R1+0x210c], R82 ;  /* 0x00210c5201007387 */ /* 0x0001e80000100800 */
[----:B------:R-:W-:Y:S04]  /*37770*/  STL [R1+0x1f74], R83 ;  /* 0x001f745301007387 */ /* 0x000fe80000100800 */
[----:B------:R1:W-:Y:S04]  /*37780*/  STL [R1+0x2110], R83 ;  /* 0x0021105301007387 */ /* 0x0003e80000100800 */
[----:B------:R-:W4:Y:S04]  /*37790*/  LDL.LU.64 R78, [R1+0x3328] ;  /* 0x00332800014e7983 */ /* 0x000f280000300a00 */
[----:B------:R-:W4:Y:S04]  /*377a0*/  LDL.LU.64 R8, [R1+0x3320] ;  /* 0x0033200001087983 */ /* 0x000f280000300a00 */
[----:B------:R-:W4:Y:S04]  /*377b0*/  LDL.LU.64 R54, [R1+0x3318] ;  /* 0x0033180001367983 */ /* 0x000f280000300a00 */
[----:B------:R-:W4:Y:S04]  /*377c0*/  @P2 LDG.E.U16 R29, desc[UR6][R48.64] ;  /* 0x00000006301d2981 */ /* 0x000f28000c1e1500 */
[----:B---3--:R-:W3:Y:S04]  /*377d0*/  @P2 LDG.E.U16 R5, desc[UR6][R20.64] ;  /* 0x0000000614052981 */ /* 0x008ee8000c1e1500 */
[----:B------:R-:W3:Y:S04]  /*377e0*/  @P2 LDG.E.U16 R88, desc[UR6][R32.64] ;  /* 0x0000000620582981 */ /* 0x000ee8000c1e1500 */
[----:B------:R-:W3:Y:S04]  /*377f0*/  @P2 LDG.E.U16 R89, desc[UR6][R62.64] ;  /* 0x000000063e592981 */ /* 0x000ee8000c1e1500 */
[----:B--2---:R2:W-:Y:S04]  /*37800*/  @P5 STL [R1+0x14e0], R3 ;  /* 0x0014e00301005387 */ /* 0x0045e80000100800 */
[----:B------:R-:W3:Y:S04]  /*37810*/  LDL R14, [R1+0x14ac] ;  /* 0x0014ac00010e7983 */ /* 0x000ee80000100800 */
[----:B------:R-:W3:Y:S04]  /*37820*/  LDL R84, [R1+0x149c] ;  /* 0x00149c0001547983 */ /* 0x000ee80000100800 */
[----:B------:R-:W3:Y:S04]  /*37830*/  LDL R85, [R1+0x14a0] ;  /* 0x0014a00001557983 */ /* 0x000ee80000100800 */
[----:B0-----:R-:W3:Y:S04]  /*37840*/  LDL R82, [R1+0x14a4] ;  /* 0x0014a40001527983 */ /* 0x001ee80000100800 */
[----:B-1----:R-:W3:Y:S04]  /*37850*/  LDL R83, [R1+0x14a8] ;  /* 0x0014a80001537983 */ /* 0x002ee80000100800 */
[----:B--2---:R-:W2:Y:S04]  /*37860*/  LDL R3, [R1+0x14b0] ;  /* 0x0014b00001037983 */ /* 0x004ea80000100800 */
[----:B------:R0:W-:Y:S01]  /*37870*/  @P5 STL [R1+0x14dc], R53 ;  /* 0x0014dc3501005387 */ /* 0x0001e20000100800 */
[----:B------:R-:W-:-:S03]  /*37880*/  ISETP.GT.AND P1, PT, R4, 0x4, PT ;  /* 0x000000040400780c */ /* 0x000fc60003f24270 */
[----:B------:R1:W-:Y:S04]  /*37890*/  @P5 STL [R1+0x14e4], R86 ;  /* 0x0014e45601005387 */ /* 0x0003e80000100800 */
[----:B------:R1:W-:Y:S04]  /*378a0*/  @P5 STL [R1+0x14e8], R87 ;  /* 0x0014e85701005387 */ /* 0x0003e80000100800 */
[----:B------:R-:W2:Y:S04]  /*378b0*/  LDL.LU.64 R26, [R1+0x3310] ;  /* 0x00331000011a7983 */ /* 0x000ea80000300a00 */
[----:B0-----:R-:W2:Y:S04]  /*378c0*/  LDL R53, [R1+0x148c] ;  /* 0x00148c0001357983 */ /* 0x001ea80000100800 */
[----:B------:R-:W2:Y:S04]  /*378d0*/  LDL R15, [R1+0x1490] ;  /* 0x00149000010f7983 */ /* 0x000ea80000100800 */
[----:B-1----:R-:W2:Y:S04]  /*378e0*/  LDL R86, [R1+0x1494] ;  /* 0x0014940001567983 */ /* 0x002ea80000100800 */
[----:B------:R-:W2:Y:S04]  /*378f0*/  LDL R87, [R1+0x1498] ;  /* 0x0014980001577983 */ /* 0x000ea80000100800 */
[----:B------:R-:W2:Y:S04]  /*37900*/  LDL.LU.64 R60, [R1+0x3308] ;  /* 0x00330800013c7983 */ /* 0x000ea80000300a00 */
[----:B------:R0:W-:Y:S04]  /*37910*/  @P4 STL [R1+0x14d8], R52 ;  /* 0x0014d83401004387 */ /* 0x0001e80000100800 */
[----:B----4-:R-:W4:Y:S04]  /*37920*/  @P1 LDG.E.U16 R0, desc[UR6][R80.64] ;  /* 0x0000000650001981 */ /* 0x010f28000c1e1500 */
[----:B0-----:R-:W4:Y:S04]  /*37930*/  LDL R52, [R1+0x18c4] ;  /* 0x0018c40001347983 */ /* 0x001f280000100800 */
[----:B------:R0:W-:Y:S04]  /*37940*/  @P4 STL [R1+0x14d4], R77 ;  /* 0x0014d44d01004387 */ /* 0x0001e80000100800 */
[----:B------:R-:W4:Y:S04]  /*37950*/  @P1 LDG.E.U16 R2, desc[UR6][R72.64] ;  /* 0x0000000648021981 */ /* 0x000f28000c1e1500 */
[----:B0-----:R-:W4:Y:S04]  /*37960*/  LDL R77, [R1+0x18c0] ;  /* 0x0018c000014d7983 */ /* 0x001f280000100800 */
[----:B------:R-:W4:Y:S04]  /*37970*/  LDL.LU.64 R74, [R1+0x3300] ;  /* 0x00330000014a7983 */ /* 0x000f280000300a00 */
[----:B------:R0:W-:Y:S04]  /*37980*/  @P4 STL [R1+0x14d0], R76 ;  /* 0x0014d04c01004387 */ /* 0x0001e80000100800 */
[----:B0-----:R-:W4:Y:S04]  /*37990*/  LDL R76, [R1+0x18bc] ;  /* 0x0018bc00014c7983 */ /* 0x001f280000100800 */
[----:B---3--:R-:W3:Y:S04]  /*379a0*/  @P1 LDG.E.U16 R14, desc[UR6][R90.64] ;  /* 0x000000065a0e1981 */ /* 0x008ee8000c1e1500 */
[----:B--2---:R-:W2:Y:S01]  /*379b0*/  @P1 LDG.E.U16 R3, desc[UR6][R46.64] ;  /* 0x000000062e031981 */ /* 0x004ea2000c1e1500 */
[----:B------:R-:W-:-:S03]  /*379c0*/  ISETP.GT.AND P5, PT, R4, 0x5, PT ;  /* 0x000000050400780c */ /* 0x000fc60003fa4270 */
[----:B------:R-:W3:Y:S04]  /*379d0*/  LDL.LU.64 R66, [R1+0x32f8] ;  /* 0x0032f80001427983 */ /* 0x000ee80000300a00 */
[----:B------:R0:W-:Y:S01]  /*379e0*/  @P4 STL [R1+0x14cc], R28 ;  /* 0x0014cc1c01004387 */ /* 0x0001e20000100800 */
[----:B------:R-:W-:-:S03]  /*379f0*/  ISETP.GT.AND P4, PT, R4, 0x6, PT ;  /* 0x000000060400780c */ /* 0x000fc60003f84270 */
[----:B0-----:R-:W3:Y:S04]  /*37a00*/  LDL.LU R28, [R1+0x32f0] ;  /* 0x0032f000011c7983 */ /* 0x001ee80000300800 */
[----:B------:R-:W3:Y:S04]  /*37a10*/  LDL.LU.64 R48, [R1+0x32e8] ;  /* 0x0032e80001307983 */ /* 0x000ee80000300a00 */
[----:B------:R0:W-:Y:S04]  /*37a20*/  @P2 STL [R1+0x14c8], R29 ;  /* 0x0014c81d01002387 */ /* 0x0001e80000100800 */
[----:B------:R-:W3:Y:S04]  /*37a30*/  @P5 LDG.E.U16 R84, desc[UR6][R36.64] ;  /* 0x0000000624545981 */ /* 0x000ee8000c1e1500 */
[----:B------:R-:W3:Y:S04]  /*37a40*/  @P5 LDG.E.U16 R85, desc[UR6][R58.64] ;  /* 0x000000063a555981 */ /* 0x000ee8000c1e1500 */
[----:B------:R-:W3:Y:S04]  /*37a50*/  @P5 LDG.E.U16 R82, desc[UR6][R68.64] ;  /* 0x0000000644525981 */ /* 0x000ee8000c1e1500 */
[----:B------:R-:W3:Y:S04]  /*37a60*/  @P5 LDG.E.U16 R83, desc[UR6][R70.64] ;  /* 0x0000000646535981 */ /* 0x000ee8000c1e1500 */
[----:B------:R-:W3:Y:S04]  /*37a70*/  @P4 LDG.E.U16 R53, desc[UR6][R92.64] ;  /* 0x000000065c354981 */ /* 0x000ee8000c1e1500 */
[----:B------:R-:W3:Y:S04]  /*37a80*/  @P4 LDG.E.U16 R15, desc[UR6][R22.64] ;  /* 0x00000006160f4981 */ /* 0x000ee8000c1e1500 */
[----:B------:R-:W3:Y:S04]  /*37a90*/  @P4 LDG.E.U16 R86, desc[UR6][R12.64] ;  /* 0x000000060c564981 */ /* 0x000ee8000c1e1500 */
[----:B0-----:R-:W3:Y:S04]  /*37aa0*/  LDL.LU R29, [R1+0x32e0] ;  /* 0x0032e000011d7983 */ /* 0x001ee80000300800 */
[----:B------:R-:W3:Y:S04]  /*37ab0*/  LDL.LU.64 R20, [R1+0x32d8] ;  /* 0x0032d80001147983 */ /* 0x000ee80000300a00 */
[----:B------:R0:W-:Y:S04]  /*37ac0*/  @P2 STL [R1+0x14c4], R5 ;  /* 0x0014c40501002387 */ /* 0x0001e80000100800 */
[----:B------:R-:W3:Y:S04]  /*37ad0*/  @P4 LDG.E.U16 R87, desc[UR6][R6.64] ;  /* 0x0000000606574981 */ /* 0x000ee8000c1e1500 */
[----:B0-----:R-:W3:Y:S04]  /*37ae0*/  LDL R5, [R1+0x18b8] ;  /* 0x0018b80001057983 */ /* 0x001ee80000100800 */
[----:B------:R-:W3:Y:S04]  /*37af0*/  LDL.LU.64 R62, [R1+0x32d0] ;  /* 0x0032d000013e7983 */ /* 0x000ee80000300a00 */
[----:B------:R-:W3:Y:S04]  /*37b00*/  LDL.LU.64 R32, [R1+0x32c8] ;  /* 0x0032c80001207983 */ /* 0x000ee80000300a00 */
[----:B------:R-:W-:Y:S04]  /*37b10*/  @P2 STL [R1+0x14bc], R88 ;  /* 0x0014bc5801002387 */ /* 0x000fe80000100800 */
[----:B------:R0:W-:Y:S01]  /*37b20*/  @P2 STL [R1+0x14c0], R89 ;  /* 0x0014c05901002387 */ /* 0x0001e20000100800 */
[----:B------:R-:W-:-:S03]  /*37b30*/  ISETP.GT.AND P2, PT, R4, 0x7, PT ;  /* 0x000000070400780c */ /* 0x000fc60003f44270 */
[----:B------:R-:W3:Y:S04]  /*37b40*/  LDL.LU.64 R80, [R1+0x32c0] ;  /* 0x0032c00001507983 */ /* 0x000ee80000300a00 */
[----:B------:R-:W3:Y:S04]  /*37b50*/  LDL.LU.64 R72, [R1+0x32b8] ;  /* 0x0032b80001487983 */ /* 0x000ee80000300a00 */
[----:B0-----:R-:W3:Y:S04]  /*37b60*/  LDL.64 R88, [R1+0xdc0] ;  /* 0x000dc00001587983 */ /* 0x001ee80000100a00 */
[----:B----4-:R0:W-:Y:S04]  /*37b70*/  @P1 STL [R1+0x14b8], R0 ;  /* 0x0014b80001001387 */ /* 0x0101e80000100800 */
[----:B------:R-:W4:Y:S04]  /*37b80*/  @P2 LDG.E.U16 R52, desc[UR6][R34.64] ;  /* 0x0000000622342981 */ /* 0x000f28000c1e1500 */
[----:B------:R-:W4:Y:S04]  /*37b90*/  @P2 LDG.E.U16 R77, desc[UR6][R44.64] ;  /* 0x000000062c4d2981 */ /* 0x000f28000c1e1500 */
[----:B0-----:R-:W4:Y:S04]  /*37ba0*/  LDL R0, [R1+0x1488] ;  /* 0x0014880001007983 */ /* 0x001f280000100800 */
[----:B------:R0:W-:Y:S04]  /*37bb0*/  @P1 STL [R1+0x14b4], R2 ;  /* 0x0014b40201001387 */ /* 0x0001e80000100800 */
[----:B------:R-:W4:Y:S04]  /*37bc0*/  @P2 LDG.E.U16 R76, desc[UR6][R40.64] ;  /* 0x00000006284c2981 */ /* 0x000f28000c1e1500 */
[----:B0-----:R-:W4:Y:S04]  /*37bd0*/  LDL R2, [R1+0x1484] ;  /* 0x0014840001027983 */ /* 0x001f280000100800 */
[----:B------:R-:W4:Y:S04]  /*37be0*/  LDL.LU.64 R46, [R1+0x32b0] ;  /* 0x0032b000012e7983 */ /* 0x000f280000300a00 */
[----:B--2---:R0:W-:Y:S04]  /*37bf0*/  @P1 STL [R1+0x14b0], R3 ;  /* 0x0014b00301001387 */ /* 0x0041e80000100800 */
[----:B0-----:R-:W2:Y:S04]  /*37c00*/  LDL R3, [R1+0x1480] ;  /* 0x0014800001037983 */ /* 0x001ea80000100800 */
[----:B------:R-:W2:Y:S04]  /*37c10*/  LDL.LU.64 R90, [R1+0x32a8] ;  /* 0x0032a800015a7983 */ /* 0x000ea80000300a00 */
[----:B---3--:R0:W-:Y:S04]  /*37c20*/  @P1 STL [R1+0x14ac], R14 ;  /* 0x0014ac0e01001387 */ /* 0x0081e80000100800 */
[----:B0-----:R-:W3:Y:S04]  /*37c30*/  LDL.LU R14, [R1+0x32a0] ;  /* 0x0032a000010e7983 */ /* 0x001ee80000300800 */
[----:B------:R-:W3:Y:S04]  /*37c40*/  LDL.LU.64 R70, [R1+0x3298] ;  /* 0x0032980001467983 */ /* 0x000ee80000300a00 */
[----:B------:R-:W3:Y:S04]  /*37c50*/  LDL.LU.64 R68, [R1+0x3290] ;  /* 0x0032900001447983 */ /* 0x000ee80000300a00 */
[----:B------:R-:W3:Y:S04]  /*37c60*/  LDL.LU.64 R58, [R1+0x3288] ;  /* 0x00328800013a7983 */ /* 0x000ee80000300a00 */
[----:B------:R-:W3:Y:S04]  /*37c70*/  LDL.LU.64 R36, [R1+0x3280] ;  /* 0x0032800001247983 */ /* 0x000ee80000300a00 */
[----:B------:R-:W-:Y:S04]  /*37c80*/  @P5 STL [R1+0x149c], R84 ;  /* 0x00149c5401005387 */ /* 0x000fe80000100800 */
[----:B------:R-:W-:Y:S04]  /*37c90*/  @P5 STL [R1+0x14a0], R85 ;  /* 0x0014a05501005387 */ /* 0x000fe80000100800 */
[----:B------:R-:W-:Y:S04]  /*37ca0*/  @P5 STL [R1+0x14a4], R82 ;  /* 0x0014a45201005387 */ /* 0x000fe80000100800 */
[----:B------:R-:W-:Y:S04]  /*37cb0*/  @P5 STL [R1+0x14a8], R83 ;  /* 0x0014a85301005387 */ /* 0x000fe80000100800 */
[----:B------:R-:W3:Y:S04]  /*37cc0*/  LDL.LU.64 R6, [R1+0x3278] ;  /* 0x0032780001067983 */ /* 0x000ee80000300a00 */
[----:B------:R-:W3:Y:S04]  /*37cd0*/  LDL.LU.64 R12, [R1+0x3270] ;  /* 0x00327000010c7983 */ /* 0x000ee80000300a00 */
[----:B------:R-:W3:Y:S04]  /*37ce0*/  LDL.LU.64 R22, [R1+0x3268] ;  /* 0x0032680001167983 */ /* 0x000ee80000300a00 */
[----:B------:R-:W3:Y:S04]  /*37cf0*/  LDL.LU.64 R92, [R1+0x3260] ;  /* 0x00326000015c7983 */ /* 0x000ee80000300a00 */
[----:B------:R-:W-:Y:S01]  /*37d00*/  @P4 STL [R1+0x148c], R53 ;  /* 0x00148c3501004387 */ /* 0x000fe20000100800 */
[----:B------:R-:W-:-:S03]  /*37d10*/  ISETP.GT.AND P1, PT, R4, 0x8, PT ;  /* 0x000000080400780c */ /* 0x000fc60003f24270 */
[----:B------:R0:W-:Y:S04]  /*37d20*/  @P4 STL [R1+0x1490], R15 ;  /* 0x0014900f01004387 */ /* 0x0001e80000100800 */
[----:B------:R-:W-:Y:S04]  /*37d30*/  @P4 STL [R1+0x1494], R86 ;  /* 0x0014945601004387 */ /* 0x000fe80000100800 */
[----:B------:R-:W-:Y:S04]  /*37d40*/  @P4 STL [R1+0x1498], R87 ;  /* 0x0014985701004387 */ /* 0x000fe80000100800 */
[----:B------:R-:W3:Y:S04]  /*37d50*/  LDL.LU.64 R34, [R1+0x3258] ;  /* 0x0032580001227983 */ /* 0x000ee80000300a00 */
[----:B------:R-:W3:Y:S04]  /*37d60*/  LDL R44, [R1+0x1478] ;  /* 0x00147800012c7983 */ /* 0x000ee80000100800 */
[----:B------:R-:W3:Y:S04]  /*37d70*/  @P2 LDG.E.U16 R5, desc[UR6][R38.64] ;  /* 0x0000000626052981 */ /* 0x000ee8000c1e1500 */
[----:B------:R-:W3:Y:S04]  /*37d80*/  LDL R45, [R1+0x1474] ;  /* 0x00147400012d7983 */ /* 0x000ee80000100800 */
[----:B0-----:R-:W3:Y:S04]  /*37d90*/  LDL R15, [R1+0x147c] ;  /* 0x00147c00010f7983 */ /* 0x001ee80000100800 */
[----:B----4-:R0:W-:Y:S04]  /*37da0*/  @P2 STL [R1+0x18c4], R52 ;  /* 0x0018c43401002387 */ /* 0x0101e80000100800 */
[----:B------:R-:W4:Y:S04]  /*37db0*/  LDL R53, [R1+0x146c] ;  /* 0x00146c0001357983 */ /* 0x000f280000100800 */
[----:B------:R-:W4:Y:S04]  /*37dc0*/  LDL R40, [R1+0x1468] ;  /* 0x0014680001287983 */ /* 0x000f280000100800 */
[----:B------:R-:W4:Y:S04]  /*37dd0*/  LDL R41, [R1+0x1464] ;  /* 0x0014640001297983 */ /* 0x000f280000100800 */
[----:B------:R-:W4:Y:S04]  /*37de0*/  @P1 LDG.E.U16 R0, desc[UR6][R88.64] ;  /* 0x0000000658001981 */ /* 0x000f28000c1e1500 */
[----:B0-----:R-:W4:Y:S04]  /*37df0*/  LDL R52, [R1+0x1470] ;  /* 0x0014700001347983 */ /* 0x001f280000100800 */
[----:B------:R0:W-:Y:S04]  /*37e00*/  @P2 STL [R1+0x18bc], R76 ;  /* 0x0018bc4c01002387 */ /* 0x0001e80000100800 */
[----:B------:R-:W4:Y:S04]  /*37e10*/  LDL R38, [R1+0x145c] ;  /* 0x00145c0001267983 */ /* 0x000f280000100800 */
[----:B------:R-:W4:Y:S04]  /*37e20*/  @P1 LDG.E.U16 R2, desc[UR6][R64.64] ;  /* 0x0000000640021981 */ /* 0x000f28000c1e1500 */
[----:B0-----:R-:W4:Y:S04]  /*37e30*/  LDL R76, [R1+0x1460] ;  /* 0x00146000014c7983 */ /* 0x001f280000100800 */
[----:B--2---:R-:W2:Y:S01]  /*37e40*/  @P1 LDG.E.U16 R3, desc[UR6][R42.64] ;  /* 0x000000062a031981 */ /* 0x004ea2000c1e1500 */
[----:B------:R-:W-:-:S02]  /*37e50*/  ISETP.GT.AND P5, PT, R4, 0x9, PT ;  /* 0x000000090400780c */ /* 0x000fc40003fa4270 */
[----:B------:R-:W-:-:S11]  /*37e60*/  ISETP.GT.AND P4, PT, R4, 0xa, PT ;  /* 0x0000000a0400780c */ /* 0x000fd60003f84270 */
[----:B---3--:R-:W3:Y:S04]  /*37e70*/  @P5 LDG.E.U16 R44, desc[UR6][R18.64] ;  /* 0x00000006122c5981 */ /* 0x008ee8000c1e1500 */
[----:B------:R0:W-:Y:S04]  /*37e80*/  @P2 STL [R1+0x18b8], R5 ;  /* 0x0018b80501002387 */ /* 0x0001e80000100800 */
[----:B------:R-:W3:Y:S04]  /*37e90*/  @P5 LDG.E.U16 R45, desc[UR6][R16.64] ;  /* 0x00000006102d5981 */ /* 0x000ee8000c1e1500 */
[----:B------:R-:W3:Y:S04]  /*37ea0*/  @P1 LDG.E.U16 R15, desc[UR6][R24.64] ;  /* 0x00000006180f1981 */ /* 0x000ee8000c1e1500 */
[----:B0-----:R-:W3:Y:S04]  /*37eb0*/  LDL R5, [R1+0x1458] ;  /* 0x0014580001057983 */ /* 0x001ee80000100800 */
[----:B------:R0:W-:Y:S04]  /*37ec0*/  @P2 STL [R1+0x18c0], R77 ;  /* 0x0018c04d01002387 */ /* 0x0001e80000100800 */
[----:B------:R-:W3:Y:S04]  /*37ed0*/  LDL.LU.64 R64, [R1+0x3250] ;  /* 0x0032500001407983 */ /* 0x000ee80000300a00 */
[----:B----4-:R-:W4:Y:S04]  /*37ee0*/  @P5 LDG.E.U16 R53, desc[UR6][R30.64] ;  /* 0x000000061e355981 */ /* 0x010f28000c1e1500 */
[----:B------:R-:W4:Y:S04]  /*37ef0*/  @P4 LDG.E.U16 R40, desc[UR6][R50.64] ;  /* 0x0000000632284981 */ /* 0x000f28000c1e1500 */
[----:B------:R-:W4:Y:S04]  /*37f00*/  @P4 LDG.E.U16 R41, desc[UR6][R56.64] ;  /* 0x0000000638294981 */ /* 0x000f28000c1e1500 */
[----:B------:R1:W-:Y:S04]  /*37f10*/  @P1 STL [R1+0x1488], R0 ;  /* 0x0014880001001387 */ /* 0x0003e80000100800 */
[----:B------:R-:W4:Y:S04]  /*37f20*/  @P5 LDG.E.U16 R52, desc[UR6][R10.64] ;  /* 0x000000060a345981 */ /* 0x000f28000c1e1500 */
[----:B------:R-:W4:Y:S04]  /*37f30*/  LDL R42, [R1+0x144c] ;  /* 0x00144c00012a7983 */ /* 0x000f280000100800 */
[----:B0-----:R-:W4:Y:S04]  /*37f40*/  LDL R77, [R1+0x1450] ;  /* 0x00145000014d7983 */ /* 0x001f280000100800 */
[----:B------:R-:W4:Y:S04]  /*37f50*/  @P4 LDG.E.U16 R38, desc[UR6][R8.64] ;  /* 0x0000000608264981 */ /* 0x000f28000c1e1500 */
[----:B-1----:R-:W4:Y:S04]  /*37f60*/  LDL R0, [R1+0x1454] ;  /* 0x0014540001007983 */ /* 0x002f280000100800 */
[----:B------:R0:W-:Y:S04]  /*37f70*/  @P1 STL [R1+0x1484], R2 ;  /* 0x0014840201001387 */ /* 0x0001e80000100800 */
[----:B------:R-:W4:Y:S04]  /*37f80*/  LDL R43, [R1+0x1444] ;  /* 0x00144400012b7983 */ /* 0x000f280000100800 */
[----:B------:R-:W4:Y:S04]  /*37f90*/  LDL R86, [R1+0x143c] ;  /* 0x00143c0001567983 */ /* 0x000f280000100800 */
[----:B------:R-:W4:Y:S04]  /*37fa0*/  @P4 LDG.E.U16 R76, desc[UR6][R78.64] ;  /* 0x000000064e4c4981 */ /* 0x000f28000c1e1500 */
[----:B------:R-:W4:Y:S04]  /*37fb0*/  LDL R87, [R1+0x1440] ;  /* 0x0014400001577983 */ /* 0x000f280000100800 */
[----:B------:R-:W4:Y:S04]  /*37fc0*/  LDL R89, [R1+0x1438] ;  /* 0x0014380001597983 */ /* 0x000f280000100800 */
[----:B------:R-:W4:Y:S04]  /*37fd0*/  LDL R88, [R1+0x1434] ;  /* 0x0014340001587983 */ /* 0x000f280000100800 */
[----:B------:R-:W4:Y:S04]  /*37fe0*/  LDL R39, [R1+0x1430] ;  /* 0x0014300001277983 */ /* 0x000f280000100800 */
[----:B0-----:R-:W4:Y:S04]  /*37ff0*/  LDL R2, [R1+0x1448] ;  /* 0x0014480001027983 */ /* 0x001f280000100800 */
[----:B--2---:R0:W-:Y:S04]  /*38000*/  @P1 STL [R1+0x1480], R3 ;  /* 0x0014800301001387 */ /* 0x0041e80000100800 */
[----:B0-----:R-:W2:Y:S04]  /*38010*/  LDL R3, [R1+0x142c] ;  /* 0x00142c0001037983 */ /* 0x001ea80000100800 */
[----:B------:R-:W2:Y:S01]  /*38020*/  LDL.LU R83, [R1+0x1428] ;  /* 0x0014280001537983 */ /* 0x000ea20000300800 */
[----:B------:R-:W-:-:S03]  /*38030*/  ISETP.GT.AND P2, PT, R4, 0xb, PT ;  /* 0x0000000b0400780c */ /* 0x000fc60003f44270 */
[----:B------:R-:W2:Y:S04]  /*38040*/  LDL.LU R82, [R1+0x1424] ;  /* 0x0014240001527983 */ /* 0x000ea80000300800 */
[----:B------:R-:W2:Y:S04]  /*38050*/  LDL.LU R85, [R1+0x1420] ;  /* 0x0014200001557983 */ /* 0x000ea80000300800 */
[----:B------:R-:W2:Y:S04]  /*38060*/  LDL.LU R84, [R1+0x141c] ;  /* 0x00141c0001547983 */ /* 0x000ea80000300800 */
[----:B------:R-:W2:Y:S04]  /*38070*/  LDL.LU.64 R24, [R1+0x3248] ;  /* 0x0032480001187983 */ /* 0x000ea80000300a00 */
[----:B---3--:R0:W-:Y:S01]  /*38080*/  @P1 STL [R1+0x147c], R15 ;  /* 0x00147c0f01001387 */ /* 0x0081e20000100800 */
[----:B------:R-:W-:-:S03]  /*38090*/  ISETP.GT.AND P1, PT, R4, 0xc, PT ;  /* 0x0000000c0400780c */ /* 0x000fc60003f24270 */
[----:B------:R-:W3:Y:S04]  /*380a0*/  @P2 LDG.E.U16 R5, desc[UR6][R54.64] ;  /* 0x0000000636052981 */ /* 0x000ee8000c1e1500 */
[----:B0-----:R-:W3:Y:S04]  /*380b0*/  LDL.LU R15, [R1+0x3240] ;  /* 0x00324000010f7983 */ /* 0x001ee80000300800 */
[----:B------:R-:W3:Y:S04]  /*380c0*/  LDL.LU.64 R18, [R1+0x3238] ;  /* 0x0032380001127983 */ /* 0x000ee80000300a00 */
[----:B------:R0:W-:Y:S04]  /*380d0*/  @P5 STL [R1+0x1478], R44 ;  /* 0x0014782c01005387 */ /* 0x0001e80000100800 */
[----:B----4-:R-:W4:Y:S04]  /*380e0*/  @P2 LDG.E.U16 R42, desc[UR6][R74.64] ;  /* 0x000000064a2a2981 */ /* 0x010f28000c1e1500 */
[----:B------:R-:W4:Y:S04]  /*380f0*/  @P2 LDG.E.U16 R77, desc[UR6][R60.64] ;  /* 0x000000063c4d2981 */ /* 0x000f28000c1e1500 */
[----:B------:R-:W4:Y:S04]  /*38100*/  @P2 LDG.E.U16 R0, desc[UR6][R26.64] ;  /* 0x000000061a002981 */ /* 0x000f28000c1e1500 */
[----:B0-----:R-:W4:Y:S04]  /*38110*/  LDL.LU R44, [R1+0x3230] ;  /* 0x00323000012c7983 */ /* 0x001f280000300800 */
[----:B------:R-:W4:Y:S04]  /*38120*/  LDL.LU.64 R16, [R1+0x3228] ;  /* 0x0032280001107983 */ /* 0x000f280000300a00 */
[----:B------:R0:W-:Y:S04]  /*38130*/  @P5 STL [R1+0x1474], R45 ;  /* 0x0014742d01005387 */ /* 0x0001e80000100800 */
[----:B------:R-:W4:Y:S04]  /*38140*/  @P1 LDG.E.U16 R43, desc[UR6][R48.64] ;  /* 0x00000006302b1981 */ /* 0x000f28000c1e1500 */
[----:B------:R-:W4:Y:S04]  /*38150*/  @P1 LDG.E.U16 R86, desc[UR6][R20.64] ;  /* 0x0000000614561981 */ /* 0x000f28000c1e1500 */
[----:B------:R-:W4:Y:S04]  /*38160*/  @P1 LDG.E.U16 R87, desc[UR6][R28.64] ;  /* 0x000000061c571981 */ /* 0x000f28000c1e1500 */
[----:B------:R-:W4:Y:S04]  /*38170*/  @P1 LDG.E.U16 R2, desc[UR6][R66.64] ;  /* 0x0000000642021981 */ /* 0x000f28000c1e1500 */
[----:B0-----:R-:W4:Y:S04]  /*38180*/  LDL.LU R45, [R1+0x3220] ;  /* 0x00322000012d7983 */ /* 0x001f280000300800 */
[----:B------:R-:W4:Y:S04]  /*38190*/  LDL.LU.64 R10, [R1+0x3218] ;  /* 0x00321800010a7983 */ /* 0x000f280000300a00 */
[----:B------:R0:W-:Y:S04]  /*381a0*/  @P5 STL [R1+0x1470], R52 ;  /* 0x0014703401005387 */ /* 0x0001e80000100800 */
[----:B0-----:R-:W4:Y:S04]  /*381b0*/  LDL.LU R52, [R1+0x3210] ;  /* 0x0032100001347983 */ /* 0x001f280000300800 */
[----:B------:R-:W4:Y:S04]  /*381c0*/  LDL.LU.64 R30, [R1+0x3208] ;  /* 0x00320800011e7983 */ /* 0x000f280000300a00 */
[----:B------:R0:W-:Y:S01]  /*381d0*/  @P5 STL [R1+0x146c], R53 ;  /* 0x00146c3501005387 */ /* 0x0001e20000100800 */
[----:B------:R-:W-:-:S03]  /*381e0*/  ISETP.GT.AND P5, PT, R4, 0xd, PT ;  /* 0x0000000d0400780c */ /* 0x000fc60003fa4270 */
[----:B0-----:R-:W4:Y:S04]  /*381f0*/  LDL.LU R53, [R1+0x3200] ;  /* 0x0032000001357983 */ /* 0x001f280000300800 */
[----:B------:R-:W4:Y:S04]  /*38200*/  LDL.LU.64 R50, [R1+0x31f8] ;  /* 0x0031f80001327983 */ /* 0x000f280000300a00 */
[----:B------:R0:W-:Y:S04]  /*38210*/  @P4 STL [R1+0x1468], R40 ;  /* 0x0014682801004387 */ /* 0x0001e80000100800 */
        /* <DEDUP_REMOVED lines=8> */
[----:B------:R0:W-:Y:S04]  /*382a0*/  @P4 STL [R1+0x1460], R76 ;  /* 0x0014604c01004387 */ /* 0x0001e80000100800 */
[----:B0-----:R-:W4:Y:S04]  /*382b0*/  LDL.LU R76, [R1+0x31d0] ;  /* 0x0031d000014c7983 */ /* 0x001f280000300800 */
[----:B------:R-:W4:Y:S04]  /*382c0*/  LDL.LU.64 R8, [R1+0x31c8] ;  /* 0x0031c80001087983 */ /* 0x000f280000300a00 */
[----:B------:R0:W-:Y:S01]  /*382d0*/  @P4 STL [R1+0x145c], R38 ;  /* 0x00145c2601004387 */ /* 0x0001e20000100800 */
[----:B------:R-:W-:-:S03]  /*382e0*/  ISETP.GT.AND P4, PT, R4, 0xe, PT ;  /* 0x0000000e0400780c */ /* 0x000fc60003f84270 */
[----:B------:R-:W4:Y:S04]  /*382f0*/  LDL.LU.64 R54, [R1+0x31c0] ;  /* 0x0031c00001367983 */ /* 0x000f280000300a00 */
[----:B0-----:R-:W4:Y:S04]  /*38300*/  LDL R38, [R1+0x18b4] ;  /* 0x0018b40001267983 */ /* 0x001f280000100800 */
[----:B--2---:R-:W2:Y:S04]  /*38310*/  @P5 LDG.E.U16 R3, desc[UR6][R72.64] ;  /* 0x0000000648035981 */ /* 0x004ea8000c1e1500 */
[----:B------:R-:W2:Y:S04]  /*38320*/  @P4 LDG.E.U16 R83, desc[UR6][R46.64] ;  /* 0x000000062e534981 */ /* 0x000ea8000c1e1500 */
[----:B------:R-:W2:Y:S04]  /*38330*/  @P4 LDG.E.U16 R82, desc[UR6][R90.64] ;  /* 0x000000065a524981 */ /* 0x000ea8000c1e1500 */
[----:B------:R-:W2:Y:S04]  /*38340*/  @P4 LDG.E.U16 R85, desc[UR6][R70.64] ;  /* 0x0000000646554981 */ /* 0x000ea8000c1e1500 */
[----:B------:R-:W2:Y:S04]  /*38350*/  @P4 LDG.E.U16 R84, desc[UR6][R68.64] ;  /* 0x0000000644544981 */ /* 0x000ea8000c1e1500 */
[----:B---3--:R0:W-:Y:S04]  /*38360*/  @P2 STL [R1+0x1458], R5 ;  /* 0x0014580501002387 */ /* 0x0081e80000100800 */
[----:B0-----:R-:W3:Y:S04]  /*38370*/  LDL R5, [R1+0x18b0] ;  /* 0x0018b00001057983 */ /* 0x001ee80000100800 */
[----:B------:R-:W3:Y:S04]  /*38380*/  LDL.LU.64 R26, [R1+0x31b8] ;  /* 0x0031b800011a7983 */ /* 0x000ee80000300a00 */
[----:B----4-:R0:W-:Y:S04]  /*38390*/  @P2 STL [R1+0x1454], R0 ;  /* 0x0014540001002387 */ /* 0x0101e80000100800 */
[----:B0-----:R-:W4:Y:S04]  /*383a0*/  LDL R0, [R1+0x18ac] ;  /* 0x0018ac0001007983 */ /* 0x001f280000100800 */
[----:B------:R-:W4:Y:S04]  /*383b0*/  LDL.LU.64 R60, [R1+0x31b0] ;  /* 0x0031b000013c7983 */ /* 0x000f280000300a00 */
[----:B------:R0:W-:Y:S04]  /*383c0*/  @P2 STL [R1+0x1450], R77 ;  /* 0x0014504d01002387 */ /* 0x0001e80000100800 */
[----:B0-----:R-:W4:Y:S04]  /*383d0*/  LDL.LU R77, [R1+0x31a8] ;  /* 0x0031a800014d7983 */ /* 0x001f280000300800 */
[----:B------:R-:W4:Y:S04]  /*383e0*/  LDL.LU.64 R74, [R1+0x31a0] ;  /* 0x0031a000014a7983 */ /* 0x000f280000300a00 */
[----:B------:R0:W-:Y:S04]  /*383f0*/  @P2 STL [R1+0x144c], R42 ;  /* 0x00144c2a01002387 */ /* 0x0001e80000100800 */
[----:B0-----:R-:W4:Y:S04]  /*38400*/  LDL.LU R42, [R1+0x3198] ;  /* 0x00319800012a7983 */ /* 0x001f280000300800 */
[----:B------:R-:W4:Y:S04]  /*38410*/  LDL.LU.64 R66, [R1+0x3190] ;  /* 0x0031900001427983 */ /* 0x000f280000300a00 */
[----:B------:R0:W-:Y:S04]  /*38420*/  @P1 STL [R1+0x1448], R2 ;  /* 0x0014480201001387 */ /* 0x0001e80000100800 */
[----:B0-----:R-:W4:Y:S04]  /*38430*/  LDL R2, [R1+0x18a8] ;  /* 0x0018a80001027983 */ /* 0x001f280000100800 */
[----:B------:R-:W4:Y:S04]  /*38440*/  LDL.LU.64 R48, [R1+0x3188] ;  /* 0x0031880001307983 */ /* 0x000f280000300a00 */
[----:B------:R0:W-:Y:S04]  /*38450*/  @P1 STL [R1+0x1444], R43 ;  /* 0x0014442b01001387 */ /* 0x0001e80000100800 */
[----:B0-----:R-:W4:Y:S04]  /*38460*/  LDL.LU R43, [R1+0x3180] ;  /* 0x00318000012b7983 */ /* 0x001f280000300800 */
[----:B------:R-:W4:Y:S04]  /*38470*/  LDL.LU.64 R28, [R1+0x3178] ;  /* 0x00317800011c7983 */ /* 0x000f280000300a00 */
[----:B------:R-:W4:Y:S04]  /*38480*/  LDL.LU.64 R20, [R1+0x3170] ;  /* 0x0031700001147983 */ /* 0x000f280000300a00 */
[----:B------:R-:W-:Y:S04]  /*38490*/  @P1 STL [R1+0x143c], R86 ;  /* 0x00143c5601001387 */ /* 0x000fe80000100800 */
[----:B------:R-:W-:Y:S04]  /*384a0*/  @P1 STL [R1+0x1440], R87 ;  /* 0x0014405701001387 */ /* 0x000fe80000100800 */
[----:B------:R-:W4:Y:S04]  /*384b0*/  LDL.LU.64 R62, [R1+0x3168] ;  /* 0x00316800013e7983 */ /* 0x000f280000300a00 */
[----:B------:R-:W4:Y:S04]  /*384c0*/  LDL.LU.64 R32, [R1+0x3160] ;  /* 0x0031600001207983 */ /* 0x000f280000300a00 */
[----:B------:R-:W4:Y:S04]  /*384d0*/  LDL.LU.64 R80, [R1+0x3158] ;  /* 0x0031580001507983 */ /* 0x000f280000300a00 */
[----:B------:R-:W4:Y:S04]  /*384e0*/  LDL.LU.64 R72, [R1+0x3150] ;  /* 0x0031500001487983 */ /* 0x000f280000300a00 */
[----:B--2---:R0:W-:Y:S04]  /*384f0*/  @P5 STL [R1+0x142c], R3 ;  /* 0x00142c0301005387 */ /* 0x0041e80000100800 */
[----:B0-----:R-:W2:Y:S04]  /*38500*/  LDL R3, [R1+0x1418] ;  /* 0x0014180001037983 */ /* 0x001ea80000100800 */
[----:B------:R-:W-:Y:S04]  /*38510*/  @P5 STL [R1+0x1430], R39 ;  /* 0x0014302701005387 */ /* 0x000fe80000100800 */
[----:B------:R-:W-:Y:S04]  /*38520*/  @P5 STL [R1+0x1434], R88 ;  /* 0x0014345801005387 */ /* 0x000fe80000100800 */
[----:B------:R0:W-:Y:S04]  /*38530*/  @P5 STL [R1+0x1438], R89 ;  /* 0x0014385901005387 */ /* 0x0001e80000100800 */
[----:B------:R-:W2:Y:S04]  /*38540*/  LDL.LU R46, [R1+0x3148] ;  /* 0x00314800012e7983 */ /* 0x000ea80000300800 */
[----:B------:R-:W-:Y:S04]  /*38550*/  STL [R1+0x2114], R83 ;  /* 0x0021145301007387 */ /* 0x000fe80000100800 */
[----:B------:R-:W2:Y:S04]  /*38560*/  LDL R90, [R1+0x1414] ;  /* 0x00141400015a7983 */ /* 0x000ea80000100800 */
[----:B------:R-:W2:Y:S04]  /*38570*/  LDL R91, [R1+0x1410] ;  /* 0x00141000015b7983 */ /* 0x000ea80000100800 */
[----:B0-----:R-:W2:Y:S01]  /*38580*/  LDL.64 R88, [R1+0xcb0] ;  /* 0x000cb00001587983 */ /* 0x001ea20000100a00 */
[----:B------:R-:W-:-:S03]  /*38590*/  ISETP.GT.AND P2, PT, R4, 0xf, PT ;  /* 0x0000000f0400780c */ /* 0x000fc60003f44270 */
[----:B------:R-:W-:Y:S04]  /*385a0*/  STL [R1+0x2118], R82 ;  /* 0x0021185201007387 */ /* 0x000fe80000100800 */
[----:B------:R-:W2:Y:S04]  /*385b0*/  LDL.LU.64 R70, [R1+0x3140] ;  /* 0x0031400001467983 */ /* 0x000ea80000300a00 */
[----:B------:R-:W-:Y:S04]  /*385c0*/  STL [R1+0x211c], R85 ;  /* 0x00211c5501007387 */ /* 0x000fe80000100800 */
[----:B------:R-:W-:Y:S04]  /*385d0*/  STL [R1+0x2120], R84 ;  /* 0x0021205401007387 */ /* 0x000fe80000100800 */
[----:B------:R-:W2:Y:S01]  /*385e0*/  LDL R47, [R1+0x140c] ;  /* 0x00140c00012f7983 */ /* 0x000ea20000100800 */
[----:B------:R-:W-:-:S03]  /*385f0*/  ISETP.GT.AND P1, PT, R4, 0x10, PT ;  /* 0x000000100400780c */ /* 0x000fc60003f24270 */
[----:B------:R-:W2:Y:S04]  /*38600*/  LDL R68, [R1+0x13f0] ;  /* 0x0013f00001447983 */ /* 0x000ea80000100800 */
[----:B------:R-:W2:Y:S04]  /*38610*/  LDL R69, [R1+0x13ec] ;  /* 0x0013ec0001457983 */ /* 0x000ea80000100800 */
[----:B------:R-:W2:Y:S04]  /*38620*/  @P2 LDG.E.U16 R38, desc[UR6][R58.64] ;  /* 0x000000063a262981 */ /* 0x000ea8000c1e1500 */
[----:B---3--:R-:W3:Y:S04]  /*38630*/  @P2 LDG.E.U16 R5, desc[UR6][R36.64] ;  /* 0x0000000624052981 */ /* 0x008ee8000c1e1500 */
[----:B------:R-:W3:Y:S04]  /*38640*/  LDL R58, [R1+0x1400] ;  /* 0x00140000013a7983 */ /* 0x000ee80000100800 */
[----:B------:R-:W3:Y:S04]  /*38650*/  LDL R59, [R1+0x13fc] ;  /* 0x0013fc00013b7983 */ /* 0x000ee80000100800 */
[----:B------:R-:W3:Y:S04]  /*38660*/  LDL R36, [R1+0x13f8] ;  /* 0x0013f80001247983 */ /* 0x000ee80000100800 */
[----:B------:R-:W3:Y:S04]  /*38670*/  LDL R37, [R1+0x13f4] ;  /* 0x0013f40001257983 */ /* 0x000ee80000100800 */
[----:B----4-:R-:W4:Y:S04]  /*38680*/  @P2 LDG.E.U16 R0, desc[UR6][R6.64] ;  /* 0x0000000606002981 */ /* 0x010f28000c1e1500 */
[----:B------:R-:W4:Y:S04]  /*38690*/  LDL R6, [R1+0x1408] ;  /* 0x0014080001067983 */ /* 0x000f280000100800 */
[----:B------:R-:W4:Y:S04]  /*386a0*/  LDL R7, [R1+0x1404] ;  /* 0x0014040001077983 */ /* 0x000f280000100800 */
[----:B------:R-:W4:Y:S04]  /*386b0*/  @P2 LDG.E.U16 R2, desc[UR6][R12.64] ;  /* 0x000000060c022981 */ /* 0x000f28000c1e1500 */
[----:B--2---:R-:W2:Y:S04]  /*386c0*/  @P1 LDG.E.U16 R3, desc[UR6][R22.64] ;  /* 0x0000000616031981 */ /* 0x004ea8000c1e1500 */
[----:B------:R-:W2:Y:S04]  /*386d0*/  @P1 LDG.E.U16 R90, desc[UR6][R92.64] ;  /* 0x000000065c5a1981 */ /* 0x000ea8000c1e1500 */
[----:B------:R-:W2:Y:S01]  /*386e0*/  @P1 LDG.E.U16 R91, desc[UR6][R88.64] ;  /* 0x00000006585b1981 */ /* 0x000ea2000c1e1500 */
[----:B------:R-:W-:-:S02]  /*386f0*/  ISETP.GT.AND P5, PT, R4, 0x11, PT ;  /* 0x000000110400780c */ /* 0x000fc40003fa4270 */
[C---:B------:R-:W-:Y:S01]  /*38700*/  ISETP.GT.AND P4, PT, R4.reuse, 0x12, PT ;  /* 0x000000120400780c */ /* 0x040fe20003f84270 */
[----:B------:R-:W2:Y:S04]  /*38710*/  @P1 LDG.E.U16 R47, desc[UR6][R34.64] ;  /* 0x00000006222f1981 */ /* 0x000ea8000c1e1500 */
[----:B------:R0:W-:Y:S04]  /*38720*/  @P2 STL [R1+0x18b4], R38 ;  /* 0x0018b42601002387 */ /* 0x0001e80000100800 */
[----:B------:R-:W2:Y:S04]  /*38730*/  LDL R39, [R1+0x13e4] ;  /* 0x0013e40001277983 */ /* 0x000ea80000100800 */
[----:B------:R-:W2:Y:S04]  /*38740*/  LDL R12, [R1+0x13e0] ;  /* 0x0013e000010c7983 */ /* 0x000ea80000100800 */
[----:B------:R-:W2:Y:S04]  /*38750*/  LDL R13, [R1+0x13dc] ;  /* 0x0013dc00010d7983 */ /* 0x000ea80000100800 */
[----:B------:R-:W2:Y:S04]  /*38760*/  @P4 LDG.E.U16 R68, desc[UR6][R10.64] ;  /* 0x000000060a444981 */ /* 0x000ea8000c1e1500 */
[----:B------:R-:W2:Y:S04]  /*38770*/  @P4 LDG.E.U16 R69, desc[UR6][R30.64] ;  /* 0x000000061e454981 */ /* 0x000ea8000c1e1500 */
[----:B0-----:R-:W2:Y:S04]  /*38780*/  LDL R38, [R1+0x13e8] ;  /* 0x0013e80001267983 */ /* 0x001ea80000100800 */
[----:B---3--:R-:W3:Y:S04]  /*38790*/  @P5 LDG.E.U16 R58, desc[UR6][R14.64] ;  /* 0x000000060e3a5981 */ /* 0x008ee8000c1e1500 */
[----:B------:R-:W3:Y:S04]  /*387a0*/  @P5 LDG.E.U16 R59, desc[UR6][R18.64] ;  /* 0x00000006123b5981 */ /* 0x000ee8000c1e1500 */
[----:B------:R-:W3:Y:S04]  /*387b0*/  @P4 LDG.E.U16 R36, desc[UR6][R16.64] ;  /* 0x0000000610244981 */ /* 0x000ee8000c1e1500 */
[----:B------:R-:W3:Y:S04]  /*387c0*/  @P4 LDG.E.U16 R37, desc[UR6][R44.64] ;  /* 0x000000062c254981 */ /* 0x000ee8000c1e1500 */
[----:B----4-:R-:W4:Y:S04]  /*387d0*/  @P5 LDG.E.U16 R6, desc[UR6][R64.64] ;  /* 0x0000000640065981 */ /* 0x010f28000c1e1500 */
[----:B------:R-:W3:Y:S04]  /*387e0*/  @P5 LDG.E.U16 R7, desc[UR6][R24.64] ;  /* 0x0000000618075981 */ /* 0x000ee8000c1e1500 */
[----:B------:R-:W-:Y:S04]  /*387f0*/  @P2 STL [R1+0x18a8], R2 ;  /* 0x0018a80201002387 */ /* 0x000fe80000100800 */
[----:B------:R-:W-:Y:S04]  /*38800*/  @P2 STL [R1+0x18ac], R0 ;  /* 0x0018ac0001002387 */ /* 0x000fe80000100800 */
[----:B------:R0:W-:Y:S04]  /*38810*/  @P2 STL [R1+0x18b0], R5 ;  /* 0x0018b00501002387 */ /* 0x0001e80000100800 */
[----:B------:R-:W3:Y:S04]  /*38820*/  LDL R22, [R1+0x13d8] ;  /* 0x0013d80001167983 */ /* 0x000ee80000100800 */
[----:B------:R-:W3:Y:S04]  /*38830*/  LDL R23, [R1+0x13d4] ;  /* 0x0013d40001177983 */ /* 0x000ee80000100800 */
[----:B0-----:R-:W3:Y:S04]  /*38840*/  LDL R5, [R1+0x13d0] ;  /* 0x0013d00001057983 */ /* 0x001ee80000100800 */
[----:B--2---:R0:W-:Y:S04]  /*38850*/  @P1 STL [R1+0x1418], R3 ;  /* 0x0014180301001387 */ /* 0x0041e80000100800 */
[----:B0-----:R-:W2:Y:S04]  /*38860*/  LDL R3, [R1+0x13cc] ;  /* 0x0013cc0001037983 */ /* 0x001ea80000100800 */
[----:B------:R-:W2:Y:S04]  /*38870*/  LDL.LU.64 R92, [R1+0x3138] ;  /* 0x00313800015c7983 */ /* 0x000ea80000300a00 */
[----:B------:R-:W2:Y:S04]  /*38880*/  LDL R0, [R1+0x13c8] ;  /* 0x0013c80001007983 */ /* 0x000ea80000100800 */
[----:B------:R-:W2:Y:S04]  /*38890*/  LDL R2, [R1+0x13c4] ;  /* 0x0013c40001027983 */ /* 0x000ea80000100800 */
[----:B------:R0:W-:Y:S04]  /*388a0*/  @P1 STL [R1+0x1414], R90 ;  /* 0x0014145a01001387 */ /* 0x0001e80000100800 */
[----:B0-----:R-:W2:Y:S04]  /*388b0*/  LDL R90, [R1+0x13c0] ;  /* 0x0013c000015a7983 */ /* 0x001ea80000100800 */
[----:B------:R0:W-:Y:S04]  /*388c0*/  @P1 STL [R1+0x1410], R91 ;  /* 0x0014105b01001387 */ /* 0x0001e80000100800 */
[----:B0-----:R-:W2:Y:S04]  /*388d0*/  LDL R91, [R1+0x13bc] ;  /* 0x0013bc00015b7983 */ /* 0x001ea80000100800 */
[----:B------:R-:W2:Y:S01]  /*388e0*/  LDL.LU R87, [R1+0x13b8] ;  /* 0x0013b80001577983 */ /* 0x000ea20000300800 */
[----:B------:R-:W-:-:S03]  /*388f0*/  ISETP.GT.AND P2, PT, R4, 0x13, PT ;  /* 0x000000130400780c */ /* 0x000fc60003f44270 */
[----:B------:R-:W2:Y:S04]  /*38900*/  LDL.LU R86, [R1+0x13b4] ;  /* 0x0013b40001567983 */ /* 0x000ea80000300800 */
[----:B------:R-:W2:Y:S04]  /*38910*/  LDL.LU R89, [R1+0x13b0] ;  /* 0x0013b00001597983 */ /* 0x000ea80000300800 */
[----:B------:R-:W2:Y:S04]  /*38920*/  LDL.LU R88, [R1+0x13ac] ;  /* 0x0013ac0001587983 */ /* 0x000ea80000300800 */
[----:B------:R-:W2:Y:S04]  /*38930*/  LDL.LU.64 R34, [R1+0x3130] ;  /* 0x0031300001227983 */ /* 0x000ea80000300a00 */
[----:B------:R0:W-:Y:S01]  /*38940*/  @P1 STL [R1+0x140c], R47 ;  /* 0x00140c2f01001387 */ /* 0x0001e20000100800 */
[----:B------:R-:W-:-:S03]  /*38950*/  ISETP.GT.AND P1, PT, R4, 0x14, PT ;  /* 0x000000140400780c */ /* 0x000fc60003f24270 */
[----:B------:R-:W2:Y:S04]  /*38960*/  @P2 LDG.E.U16 R38, desc[UR6][R52.64] ;  /* 0x0000000634262981 */ /* 0x000ea8000c1e1500 */
[----:B0-----:R-:W2:Y:S04]  /*38970*/  LDL.LU R47, [R1+0x3128] ;  /* 0x00312800012f7983 */ /* 0x001ea80000300800 */
[----:B------:R-:W2:Y:S04]  /*38980*/  LDL.LU.64 R64, [R1+0x3120] ;  /* 0x0031200001407983 */ /* 0x000ea80000300a00 */
[----:B------:R-:W2:Y:S04]  /*38990*/  @P2 LDG.E.U16 R39, desc[UR6][R50.64] ;  /* 0x0000000632272981 */ /* 0x000ea8000c1e1500 */
[----:B------:R-:W2:Y:S04]  /*389a0*/  @P2 LDG.E.U16 R12, desc[UR6][R56.64] ;  /* 0x00000006380c2981 */ /* 0x000ea8000c1e1500 */
[----:B------:R-:W2:Y:S04]  /*389b0*/  @P2 LDG.E.U16 R13, desc[UR6][R40.64] ;  /* 0x00000006280d2981 */ /* 0x000ea8000c1e1500 */
[----:B----4-:R0:W-:Y:S04]  /*389c0*/  @P5 STL [R1+0x1408], R6 ;  /* 0x0014080601005387 */ /* 0x0101e80000100800 */
[----:B0-----:R-:W4:Y:S04]  /*389d0*/  LDL.LU R6, [R1+0x3118] ;  /* 0x0031180001067983 */ /* 0x001f280000300800 */
[----:B------:R-:W4:Y:S04]  /*389e0*/  LDL.LU.64 R24, [R1+0x3110] ;  /* 0x0031100001187983 */ /* 0x000f280000300a00 */
[----:B---3--:R0:W-:Y:S04]  /*389f0*/  @P5 STL [R1+0x1404], R7 ;  /* 0x0014040701005387 */ /* 0x0081e80000100800 */
[----:B0-----:R-:W3:Y:S04]  /*38a00*/  LDL.LU R7, [R1+0x3108] ;  /* 0x0031080001077983 */ /* 0x001ee80000300800 */
[----:B------:R-:W3:Y:S04]  /*38a10*/  LDL.LU.64 R14, [R1+0x3100] ;  /* 0x00310000010e7983 */ /* 0x000ee80000300a00 */
[----:B------:R0:W-:Y:S04]  /*38a20*/  @P5 STL [R1+0x1400], R58 ;  /* 0x0014003a01005387 */ /* 0x0001e80000100800 */
[----:B------:R-:W3:Y:S04]  /*38a30*/  @P1 LDG.E.U16 R22, desc[UR6][R78.64] ;  /* 0x000000064e161981 */ /* 0x000ee8000c1e1500 */
[----:B0-----:R-:W4:Y:S04]  /*38a40*/  LDL.LU R58, [R1+0x30f8] ;  /* 0x0030f800013a7983 */ /* 0x001f280000300800 */
[----:B------:R-:W4:Y:S04]  /*38a50*/  LDL.LU.64 R18, [R1+0x30f0] ;  /* 0x0030f00001127983 */ /* 0x000f280000300a00 */
[----:B------:R0:W-:Y:S01]  /*38a60*/  @P5 STL [R1+0x13fc], R59 ;  /* 0x0013fc3b01005387 */ /* 0x0001e20000100800 */
[----:B------:R-:W-:-:S03]  /*38a70*/  ISETP.GT.AND P5, PT, R4, 0x15, PT ;  /* 0x000000150400780c */ /* 0x000fc60003fa4270 */
        /* <DEDUP_REMOVED lines=17> */
[----:B--2---:R-:W2:Y:S04]  /*38b90*/  @P1 LDG.E.U16 R3, desc[UR6][R26.64] ;  /* 0x000000061a031981 */ /* 0x004ea8000c1e1500 */
[----:B------:R-:W2:Y:S04]  /*38ba0*/  @P5 LDG.E.U16 R2, desc[UR6][R76.64] ;  /* 0x000000064c025981 */ /* 0x000ea8000c1e1500 */
[----:B------:R-:W2:Y:S04]  /*38bb0*/  @P5 LDG.E.U16 R0, desc[UR6][R60.64] ;  /* 0x000000063c005981 */ /* 0x000ea8000c1e1500 */
[----:B------:R-:W2:Y:S04]  /*38bc0*/  @P5 LDG.E.U16 R90, desc[UR6][R74.64] ;  /* 0x000000064a5a5981 */ /* 0x000ea8000c1e1500 */
[----:B------:R-:W2:Y:S04]  /*38bd0*/  @P5 LDG.E.U16 R91, desc[UR6][R66.64] ;  /* 0x00000006425b5981 */ /* 0x000ea8000c1e1500 */
[----:B------:R-:W2:Y:S04]  /*38be0*/  @P4 LDG.E.U16 R87, desc[UR6][R48.64] ;  /* 0x0000000630574981 */ /* 0x000ea8000c1e1500 */
[----:B------:R-:W2:Y:S04]  /*38bf0*/  @P4 LDG.E.U16 R86, desc[UR6][R42.64] ;  /* 0x000000062a564981 */ /* 0x000ea8000c1e1500 */
[----:B------:R-:W2:Y:S04]  /*38c00*/  @P4 LDG.E.U16 R89, desc[UR6][R28.64] ;  /* 0x000000061c594981 */ /* 0x000ea8000c1e1500 */
[----:B------:R-:W2:Y:S04]  /*38c10*/  @P4 LDG.E.U16 R88, desc[UR6][R20.64] ;  /* 0x0000000614584981 */ /* 0x000ea8000c1e1500 */
[----:B------:R0:W-:Y:S04]  /*38c20*/  @P2 STL [R1+0x13e8], R38 ;  /* 0x0013e82601002387 */ /* 0x0001e80000100800 */
[----:B0-----:R-:W2:Y:S04]  /*38c30*/  LDL.LU R38, [R1+0x3098] ;  /* 0x0030980001267983 */ /* 0x001ea80000300800 */
[----:B------:R-:W2:Y:S04]  /*38c40*/  LDL.LU.64 R50, [R1+0x3090] ;  /* 0x0030900001327983 */ /* 0x000ea80000300a00 */
        /* <DEDUP_REMOVED lines=9> */
[----:B---3--:R0:W-:Y:S04]  /*38ce0*/  @P1 STL [R1+0x13d8], R22 ;  /* 0x0013d81601001387 */ /* 0x0081e80000100800 */
[----:B0-----:R-:W3:Y:S04]  /*38cf0*/  LDL.LU R22, [R1+0x3058] ;  /* 0x0030580001167983 */ /* 0x001ee80000300800 */
[----:B------:R-:W3:Y:S04]  /*38d00*/  LDL.LU.64 R8, [R1+0x3050] ;  /* 0x0030500001087983 */ /* 0x000ee80000300a00 */
[----:B----4-:R0:W-:Y:S04]  /*38d10*/  @P1 STL [R1+0x13d4], R23 ;  /* 0x0013d41701001387 */ /* 0x0101e80000100800 */
[----:B0-----:R-:W4:Y:S04]  /*38d20*/  LDL.LU R23, [R1+0x3048] ;  /* 0x0030480001177983 */ /* 0x001f280000300800 */
[----:B------:R-:W3:Y:S04]  /*38d30*/  LDL.LU.64 R54, [R1+0x3040] ;  /* 0x0030400001367983 */ /* 0x000ee80000300a00 */
[----:B------:R-:W3:Y:S04]  /*38d40*/  LDL.LU.64 R26, [R1+0x3038] ;  /* 0x00303800011a7983 */ /* 0x000ee80000300a00 */
[----:B--2---:R0:W-:Y:S04]  /*38d50*/  @P1 STL [R1+0x13cc], R3 ;  /* 0x0013cc0301001387 */ /* 0x0041e80000100800 */
[----:B0-----:R-:W2:Y:S04]  /*38d60*/  LDL R3, [R1+0x18a4] ;  /* 0x0018a40001037983 */ /* 0x001ea80000100800 */
[----:B------:R-:W-:Y:S04]  /*38d70*/  @P1 STL [R1+0x13d0], R5 ;  /* 0x0013d00501001387 */ /* 0x000fe80000100800 */
[----:B------:R-:W3:Y:S04]  /*38d80*/  LDL.LU.64 R60, [R1+0x3030] ;  /* 0x00303000013c7983 */ /* 0x000ee80000300a00 */
[----:B------:R0:W-:Y:S04]  /*38d90*/  @P5 STL [R1+0x13c4], R2 ;  /* 0x0013c40201005387 */ /* 0x0001e80000100800 */
[----:B0-----:R-:W3:Y:S04]  /*38da0*/  LDL R2, [R1+0x18a0] ;  /* 0x0018a00001027983 */ /* 0x001ee80000100800 */
[----:B------:R0:W-:Y:S04]  /*38db0*/  @P5 STL [R1+0x13bc], R91 ;  /* 0x0013bc5b01005387 */ /* 0x0001e80000100800 */
[----:B------:R1:W-:Y:S04]  /*38dc0*/  @P5 STL [R1+0x13c0], R90 ;  /* 0x0013c05a01005387 */ /* 0x0003e80000100800 */
[----:B------:R-:W-:Y:S04]  /*38dd0*/  @P5 STL [R1+0x13c8], R0 ;  /* 0x0013c80001005387 */ /* 0x000fe80000100800 */
[----:B------:R-:W4:Y:S04]  /*38de0*/  LDL R66, [R1+0x189c] ;  /* 0x00189c0001427983 */ /* 0x000f280000100800 */
[----:B------:R-:W4:Y:S04]  /*38df0*/  LDL R67, [R1+0x1898] ;  /* 0x0018980001437983 */ /* 0x000f280000100800 */
[----:B------:R-:W-:Y:S04]  /*38e00*/  STL [R1+0x2124], R87 ;  /* 0x0021245701007387 */ /* 0x000fe80000100800 */
[----:B------:R-:W4:Y:S04]  /*38e10*/  LDL R75, [R1+0x13a8] ;  /* 0x0013a800014b7983 */ /* 0x000f280000100800 */
[----:B0-----:R-:W4:Y:S04]  /*38e20*/  LDL R91, [R1+0x13a4] ;  /* 0x0013a400015b7983 */ /* 0x001f280000100800 */
[----:B------:R-:W-:Y:S04]  /*38e30*/  STL [R1+0x2128], R86 ;  /* 0x0021285601007387 */ /* 0x000fe80000100800 */
[----:B------:R-:W-:Y:S01]  /*38e40*/  STL [R1+0x212c], R89 ;  /* 0x00212c5901007387 */ /* 0x000fe20000100800 */
[----:B------:R-:W-:-:S03]  /*38e50*/  ISETP.GT.AND P2, PT, R4, 0x17, PT ;  /* 0x000000170400780c */ /* 0x000fc60003f44270 */
[----:B------:R-:W4:Y:S04]  /*38e60*/  LDL R28, [R1+0x13a0] ;  /* 0x0013a000011c7983 */ /* 0x000f280000100800 */
[----:B------:R-:W4:Y:S04]  /*38e70*/  LDL R29, [R1+0x139c] ;  /* 0x00139c00011d7983 */ /* 0x000f280000100800 */
[----:B------:R-:W4:Y:S04]  /*38e80*/  LDL R76, [R1+0x1398] ;  /* 0x00139800014c7983 */ /* 0x000f280000100800 */
[----:B------:R-:W4:Y:S04]  /*38e90*/  LDL R77, [R1+0x1394] ;  /* 0x00139400014d7983 */ /* 0x000f280000100800 */
[----:B------:R-:W4:Y:S04]  /*38ea0*/  LDL R20, [R1+0x1390] ;  /* 0x0013900001147983 */ /* 0x000f280000100800 */
[----:B------:R-:W4:Y:S01]  /*38eb0*/  LDL R21, [R1+0x138c] ;  /* 0x00138c0001157983 */ /* 0x000f220000100800 */
[----:B------:R-:W-:-:S02]  /*38ec0*/  ISETP.GT.AND P1, PT, R4, 0x18, PT ;  /* 0x000000180400780c */ /* 0x000fc40003f24270 */
[C---:B------:R-:W-:Y:S01]  /*38ed0*/  ISETP.GT.AND P5, PT, R4.reuse, 0x19, PT ;  /* 0x000000190400780c */ /* 0x040fe20003fa4270 */
[----:B------:R-:W4:Y:S04]  /*38ee0*/  LDL R48, [R1+0x1388] ;  /* 0x0013880001307983 */ /* 0x000f280000100800 */
[----:B------:R-:W4:Y:S04]  /*38ef0*/  LDL R49, [R1+0x1384] ;  /* 0x0013840001317983 */ /* 0x000f280000100800 */
[----:B------:R-:W4:Y:S04]  /*38f00*/  LDL R42, [R1+0x1380] ;  /* 0x00138000012a7983 */ /* 0x000f280000100800 */
[----:B------:R-:W4:Y:S04]  /*38f10*/  LDL R43, [R1+0x137c] ;  /* 0x00137c00012b7983 */ /* 0x000f280000100800 */
[----:B--2---:R-:W2:Y:S04]  /*38f20*/  @P2 LDG.E.U16 R3, desc[UR6][R62.64] ;  /* 0x000000063e032981 */ /* 0x004ea8000c1e1500 */
[----:B---3--:R-:W3:Y:S04]  /*38f30*/  @P2 LDG.E.U16 R2, desc[UR6][R32.64] ;  /* 0x0000000620022981 */ /* 0x008ee8000c1e1500 */
[----:B----4-:R-:W4:Y:S04]  /*38f40*/  @P2 LDG.E.U16 R66, desc[UR6][R80.64] ;  /* 0x0000000650422981 */ /* 0x010f28000c1e1500 */
[----:B------:R-:W4:Y:S04]  /*38f50*/  @P2 LDG.E.U16 R67, desc[UR6][R72.64] ;  /* 0x0000000648432981 */ /* 0x000f28000c1e1500 */
[----:B------:R-:W4:Y:S04]  /*38f60*/  @P1 LDG.E.U16 R75, desc[UR6][R70.64] ;  /* 0x00000006464b1981 */ /* 0x000f28000c1e1500 */
[----:B------:R-:W4:Y:S04]  /*38f70*/  @P1 LDG.E.U16 R91, desc[UR6][R92.64] ;  /* 0x000000065c5b1981 */ /* 0x000f28000c1e1500 */
[----:B------:R-:W4:Y:S04]  /*38f80*/  @P1 LDG.E.U16 R28, desc[UR6][R34.64] ;  /* 0x00000006221c1981 */ /* 0x000f28000c1e1500 */
[----:B------:R-:W4:Y:S04]  /*38f90*/  @P1 LDG.E.U16 R29, desc[UR6][R46.64] ;  /* 0x000000062e1d1981 */ /* 0x000f28000c1e1500 */
[----:B------:R-:W-:Y:S04]  /*38fa0*/  STL [R1+0x2130], R88 ;  /* 0x0021305801007387 */ /* 0x000fe80000100800 */
[----:B------:R-:W4:Y:S04]  /*38fb0*/  LDL R62, [R1+0x1378] ;  /* 0x00137800013e7983 */ /* 0x000f280000100800 */
[----:B------:R-:W4:Y:S04]  /*38fc0*/  @P5 LDG.E.U16 R76, desc[UR6][R64.64] ;  /* 0x00000006404c5981 */ /* 0x000f28000c1e1500 */
[----:B------:R-:W4:Y:S04]  /*38fd0*/  LDL R63, [R1+0x1374] ;  /* 0x00137400013f7983 */ /* 0x000f280000100800 */
[----:B------:R-:W4:Y:S04]  /*38fe0*/  @P5 LDG.E.U16 R77, desc[UR6][R24.64] ;  /* 0x00000006184d5981 */ /* 0x000f28000c1e1500 */
[----:B-1----:R-:W4:Y:S04]  /*38ff0*/  LDL R90, [R1+0x1370] ;  /* 0x00137000015a7983 */ /* 0x002f280000100800 */
[----:B------:R-:W4:Y:S04]  /*39000*/  @P5 LDG.E.U16 R20, desc[UR6][R6.64] ;  /* 0x0000000606145981 */ /* 0x000f28000c1e1500 */
[----:B------:R-:W4:Y:S04]  /*39010*/  @P5 LDG.E.U16 R21, desc[UR6][R14.64] ;  /* 0x000000060e155981 */ /* 0x000f28000c1e1500 */
[----:B--2---:R0:W-:Y:S04]  /*39020*/  @P2 STL [R1+0x18a4], R3 ;  /* 0x0018a40301002387 */ /* 0x0041e80000100800 */
[----:B0-----:R-:W2:Y:S04]  /*39030*/  LDL R3, [R1+0x136c] ;  /* 0x00136c0001037983 */ /* 0x001ea80000100800 */
[----:B------:R-:W2:Y:S04]  /*39040*/  LDL.LU.64 R32, [R1+0x3028] ;  /* 0x0030280001207983 */ /* 0x000ea80000300a00 */
[----:B------:R-:W2:Y:S04]  /*39050*/  LDL R74, [R1+0x1368] ;  /* 0x00136800014a7983 */ /* 0x000ea80000100800 */
[----:B------:R-:W2:Y:S04]  /*39060*/  LDL R5, [R1+0x1364] ;  /* 0x0013640001057983 */ /* 0x000ea80000100800 */
[----:B------:R-:W2:Y:S04]  /*39070*/  LDL R0, [R1+0x1360] ;  /* 0x0013600001007983 */ /* 0x000ea80000100800 */
[----:B---3--:R0:W-:Y:S04]  /*39080*/  @P2 STL [R1+0x18a0], R2 ;  /* 0x0018a00201002387 */ /* 0x0081e80000100800 */
[----:B0-----:R-:W3:Y:S04]  /*39090*/  LDL R2, [R1+0x135c] ;  /* 0x00135c0001027983 */ /* 0x001ee80000100800 */
[----:B------:R-:W3:Y:S04]  /*390a0*/  LDL.LU.64 R80, [R1+0x3020] ;  /* 0x0030200001507983 */ /* 0x000ee80000300a00 */
[----:B----4-:R0:W-:Y:S04]  /*390b0*/  @P2 STL [R1+0x189c], R66 ;  /* 0x00189c4201002387 */ /* 0x0101e80000100800 */
[----:B0-----:R-:W4:Y:S04]  /*390c0*/  LDL.LU R66, [R1+0x3018] ;  /* 0x0030180001427983 */ /* 0x001f280000300800 */
[----:B------:R-:W4:Y:S04]  /*390d0*/  LDL.LU.64 R72, [R1+0x3010] ;  /* 0x0030100001487983 */ /* 0x000f280000300a00 */
[----:B------:R0:W-:Y:S04]  /*390e0*/  @P2 STL [R1+0x1898], R67 ;  /* 0x0018984301002387 */ /* 0x0001e80000100800 */
[----:B0-----:R-:W4:Y:S04]  /*390f0*/  LDL.LU R67, [R1+0x3008] ;  /* 0x0030080001437983 */ /* 0x001f280000300800 */
[----:B------:R-:W4:Y:S04]  /*39100*/  LDL.LU.64 R70, [R1+0x3000] ;  /* 0x0030000001467983 */ /* 0x000f280000300a00 */
[----:B------:R-:W4:Y:S04]  /*39110*/  LDL R92, [R1+0x1358] ;  /* 0x00135800015c7983 */ /* 0x000f280000100800 */
[----:B------:R0:W-:Y:S04]  /*39120*/  @P1 STL [R1+0x13a4], R91 ;  /* 0x0013a45b01001387 */ /* 0x0001e80000100800 */
[----:B0-----:R-:W4:Y:S04]  /*39130*/  LDL R91, [R1+0x1354] ;  /* 0x00135400015b7983 */ /* 0x001f280000100800 */
[----:B------:R0:W-:Y:S04]  /*39140*/  @P1 STL [R1+0x13a8], R75 ;  /* 0x0013a84b01001387 */ /* 0x0001e80000100800 */
[----:B------:R-:W4:Y:S04]  /*39150*/  LDL R93, [R1+0x134c] ;  /* 0x00134c00015d7983 */ /* 0x000f280000100800 */
[----:B0-----:R-:W4:Y:S01]  /*39160*/  LDL R75, [R1+0x1350] ;  /* 0x00135000014b7983 */ /* 0x001f220000100800 */
[----:B------:R-:W-:-:S02]  /*39170*/  ISETP.GT.AND P4, PT, R4, 0x1a, PT ;  /* 0x0000001a0400780c */ /* 0x000fc40003f84270 */
[C---:B------:R-:W-:Y:S01]  /*39180*/  ISETP.GT.AND P2, PT, R4.reuse, 0x1b, PT ;  /* 0x0000001b0400780c */ /* 0x040fe20003f44270 */
[----:B------:R-:W4:Y:S04]  /*39190*/  LDL.LU.64 R34, [R1+0x2ff8] ;  /* 0x002ff80001227983 */ /* 0x000f280000300a00 */
[----:B------:R0:W-:Y:S06]  /*391a0*/  @P1 STL [R1+0x13a0], R28 ;  /* 0x0013a01c01001387 */ /* 0x0001ec0000100800 */
[----:B------:R-:W4:Y:S04]  /*391b0*/  @P4 LDG.E.U16 R48, desc[UR6][R18.64] ;  /* 0x0000000612304981 */ /* 0x000f28000c1e1500 */
[----:B------:R-:W4:Y:S04]  /*391c0*/  @P4 LDG.E.U16 R49, desc[UR6][R58.64] ;  /* 0x000000063a314981 */ /* 0x000f28000c1e1500 */
[----:B------:R-:W4:Y:S04]  /*391d0*/  @P4 LDG.E.U16 R42, desc[UR6][R16.64] ;  /* 0x00000006102a4981 */ /* 0x000f28000c1e1500 */
[----:B0-----:R-:W4:Y:S04]  /*391e0*/  LDL.LU R28, [R1+0x2ff0] ;  /* 0x002ff000011c7983 */ /* 0x001f280000300800 */
[----:B------:R-:W4:Y:S04]  /*391f0*/  LDL.LU.64 R46, [R1+0x2fe8] ;  /* 0x002fe800012e7983 */ /* 0x000f280000300a00 */
[----:B------:R-:W4:Y:S04]  /*39200*/  @P4 LDG.E.U16 R43, desc[UR6][R44.64] ;  /* 0x000000062c2b4981 */ /* 0x000f28000c1e1500 */
[----:B------:R0:W-:Y:S04]  /*39210*/  @P1 STL [R1+0x139c], R29 ;  /* 0x00139c1d01001387 */ /* 0x0001e80000100800 */
[----:B------:R-:W4:Y:S01]  /*39220*/  @P2 LDG.E.U16 R62, desc[UR6][R36.64] ;  /* 0x00000006243e2981 */ /* 0x000f22000c1e1500 */
        /* <DEDUP_REMOVED lines=22> */
[----:B---3--:R-:W3:Y:S04]  /*39390*/  @P1 LDG.E.U16 R2, desc[UR6][R56.64] ;  /* 0x0000000638021981 */ /* 0x008ee8000c1e1500 */
[----:B----4-:R-:W4:Y:S04]  /*393a0*/  @P5 LDG.E.U16 R92, desc[UR6][R40.64] ;  /* 0x00000006285c5981 */ /* 0x010f28000c1e1500 */
[----:B------:R-:W4:Y:S04]  /*393b0*/  @P5 LDG.E.U16 R91, desc[UR6][R12.64] ;  /* 0x000000060c5b5981 */ /* 0x000f28000c1e1500 */
[----:B------:R-:W4:Y:S04]  /*393c0*/  @P5 LDG.E.U16 R93, desc[UR6][R8.64] ;  /* 0x00000006085d5981 */ /* 0x000f28000c1e1500 */
[----:B------:R-:W4:Y:S04]  /*393d0*/  @P5 LDG.E.U16 R75, desc[UR6][R78.64] ;  /* 0x000000064e4b5981 */ /* 0x000f28000c1e1500 */
        /* <DEDUP_REMOVED lines=21> */
[----:B--2---:R0:W-:Y:S04]  /*39530*/  @P2 STL [R1+0x136c], R3 ;  /* 0x00136c0301002387 */ /* 0x0041e80000100800 */
[----:B0-----:R-:W2:Y:S04]  /*39540*/  LDL.LU R3, [R1+0x2f20] ;  /* 0x002f200001037983 */ /* 0x001ea80000300800 */
[----:B------:R-:W2:Y:S04]  /*39550*/  LDL.LU.64 R52, [R1+0x2f18] ;  /* 0x002f180001347983 */ /* 0x000ea80000300a00 */
[----:B------:R-:W2:Y:S04]  /*39560*/  LDL.LU.64 R50, [R1+0x2f10] ;  /* 0x002f100001327983 */ /* 0x000ea80000300a00 */
[----:B------:R-:W2:Y:S04]  /*39570*/  LDL.LU.64 R38, [R1+0x2f08] ;  /* 0x002f080001267983 */ /* 0x000ea80000300a00 */
[----:B------:R-:W2:Y:S04]  /*39580*/  LDL.LU.64 R56, [R1+0x2f00] ;  /* 0x002f000001387983 */ /* 0x000ea80000300a00 */
[----:B------:R0:W-:Y:S04]  /*39590*/  @P1 STL [R1+0x1364], R5 ;  /* 0x0013640501001387 */ /* 0x0001e80000100800 */
[----:B0-----:R-:W2:Y:S04]  /*395a0*/  LDL R5, [R1+0x1894] ;  /* 0x0018940001057983 */ /* 0x001ea80000100800 */
[----:B------:R0:W-:Y:S04]  /*395b0*/  @P1 STL [R1+0x1368], R74 ;  /* 0x0013684a01001387 */ /* 0x0001e80000100800 */
[----:B0-----:R-:W2:Y:S04]  /*395c0*/  LDL R74, [R1+0x1890] ;  /* 0x00189000014a7983 */ /* 0x001ea80000100800 */
[----:B------:R0:W-:Y:S04]  /*395d0*/  @P1 STL [R1+0x1360], R0 ;  /* 0x0013600001001387 */ /* 0x0001e80000100800 */
[----:B0-----:R-:W2:Y:S04]  /*395e0*/  LDL R0, [R1+0x188c] ;  /* 0x00188c0001007983 */ /* 0x001ea80000100800 */
        /* <DEDUP_REMOVED lines=8> */
[----:B------:R-:W4:Y:S04]  /*39670*/  LDL R9, [R1+0x133c] ;  /* 0x00133c0001097983 */ /* 0x000f280000100800 */
[----:B------:R-:W4:Y:S04]  /*39680*/  LDL R79, [R1+0x1338] ;  /* 0x00133800014f7983 */ /* 0x000f280000100800 */
[----:B------:R0:W-:Y:S04]  /*39690*/  @P5 STL [R1+0x1350], R75 ;  /* 0x0013504b01005387 */ /* 0x0001e80000100800 */
[----:B0-----:R-:W4:Y:S04]  /*396a0*/  LDL R75, [R1+0x1334] ;  /* 0x00133400014b7983 */ /* 0x001f280000100800 */
[----:B------:R0:W-:Y:S04]  /*396b0*/  @P5 STL [R1+0x134c], R93 ;  /* 0x00134c5d01005387 */ /* 0x0001e80000100800 */
[----:B0-----:R-:W4:Y:S01]  /*396c0*/  LDL R93, [R1+0x1330] ;  /* 0x00133000015d7983 */ /* 0x001f220000100800 */
[----:B------:R-:W-:-:S02]  /*396d0*/  ISETP.GT.AND P4, PT, R4, 0x1e, PT ;  /* 0x0000001e0400780c */ /* 0x000fc40003f84270 */
[C---:B------:R-:W-:Y:S02]  /*396e0*/  ISETP.GT.AND P2, PT, R4.reuse, 0x1f, PT ;  /* 0x0000001f0400780c */ /* 0x040fe40003f44270 */
[----:B------:R-:W-:-:S09]  /*396f0*/  ISETP.GT.AND P1, PT, R4, 0x20, PT ;  /* 0x000000200400780c */ /* 0x000fd20003f24270 */
[----:B------:R-:W4:Y:S04]  /*39700*/  @P4 LDG.E.U16 R90, desc[UR6][R60.64] ;  /* 0x000000063c5a4981 */ /* 0x000f28000c1e1500 */
[----:B--2---:R-:W2:Y:S04]  /*39710*/  @P4 LDG.E.U16 R3, desc[UR6][R26.64] ;  /* 0x000000061a034981 */ /* 0x004ea8000c1e1500 */
[----:B------:R-:W2:Y:S04]  /*39720*/  @P2 LDG.E.U16 R5, desc[UR6][R32.64] ;  /* 0x0000000620052981 */ /* 0x000ea8000c1e1500 */
[----:B------:R-:W2:Y:S04]  /*39730*/  @P2 LDG.E.U16 R74, desc[UR6][R80.64] ;  /* 0x00000006504a2981 */ /* 0x000ea8000c1e1500 */
[----:B------:R-:W2:Y:S04]  /*39740*/  @P2 LDG.E.U16 R0, desc[UR6][R72.64] ;  /* 0x0000000648002981 */ /* 0x000ea8000c1e1500 */
[----:B---3--:R-:W3:Y:S04]  /*39750*/  @P2 LDG.E.U16 R2, desc[UR6][R66.64] ;  /* 0x0000000642022981 */ /* 0x008ee8000c1e1500 */
[----:B----4-:R-:W4:Y:S04]  /*39760*/  @P4 LDG.E.U16 R92, desc[UR6][R54.64] ;  /* 0x00000006365c4981 */ /* 0x010f28000c1e1500 */
[----:B------:R-:W2:Y:S04]  /*39770*/  @P4 LDG.E.U16 R91, desc[UR6][R22.64] ;  /* 0x00000006165b4981 */ /* 0x000ea8000c1e1500 */
[----:B------:R-:W3:Y:S04]  /*39780*/  @P1 LDG.E.U16 R9, desc[UR6][R70.64] ;  /* 0x0000000646091981 */ /* 0x000ee8000c1e1500 */
[----:B------:R-:W3:Y:S04]  /*39790*/  @P1 LDG.E.U16 R79, desc[UR6][R34.64] ;  /* 0x00000006224f1981 */ /* 0x000ee8000c1e1500 */
[----:B------:R-:W3:Y:S04]  /*397a0*/  LDL.LU R22, [R1+0x2ee0] ;  /* 0x002ee00001167983 */ /* 0x000ee80000300800 */
[----:B------:R-:W3:Y:S04]  /*397b0*/  @P1 LDG.E.U16 R75, desc[UR6][R46.64] ;  /* 0x000000062e4b1981 */ /* 0x000ee8000c1e1500 */
[----:B------:R-:W3:Y:S04]  /*397c0*/  @P1 LDG.E.U16 R93, desc[UR6][R28.64] ;  /* 0x000000061c5d1981 */ /* 0x000ee8000c1e1500 */
[----:B--2---:R-:W-:Y:S04]  /*397d0*/  STL [R1+0x2134], R91 ;  /* 0x0021345b01007387 */ /* 0x004fe80000100800 */
[----:B----4-:R-:W-:Y:S04]  /*397e0*/  STL [R1+0x2138], R92 ;  /* 0x0021385c01007387 */ /* 0x010fe80000100800 */
[----:B------:R-:W2:Y:S04]  /*397f0*/  LDL R23, [R1+0x132c] ;  /* 0x00132c0001177983 */ /* 0x000ea80000100800 */
[----:B------:R-:W4:Y:S04]  /*39800*/  LDL R8, [R1+0x1328] ;  /* 0x0013280001087983 */ /* 0x000f280000100800 */
[----:B------:R-:W4:Y:S04]  /*39810*/  LDL R26, [R1+0x1324] ;  /* 0x00132400011a7983 */ /* 0x000f280000100800 */
[----:B------:R-:W4:Y:S04]  /*39820*/  LDL R54, [R1+0x1320] ;  /* 0x0013200001367983 */ /* 0x000f280000100800 */
[----:B------:R-:W-:Y:S04]  /*39830*/  STL [R1+0x213c], R3 ;  /* 0x00213c0301007387 */ /* 0x000fe80000100800 */
[----:B------:R-:W4:Y:S04]  /*39840*/  LDL R60, [R1+0x131c] ;  /* 0x00131c00013c7983 */ /* 0x000f280000100800 */
[----:B------:R-:W4:Y:S04]  /*39850*/  LDL R61, [R1+0x1318] ;  /* 0x00131800013d7983 */ /* 0x000f280000100800 */
[----:B------:R-:W4:Y:S04]  /*39860*/  LDL R27, [R1+0x1314] ;  /* 0x00131400011b7983 */ /* 0x000f280000100800 */
[----:B------:R-:W4:Y:S04]  /*39870*/  LDL R78, [R1+0x1310] ;  /* 0x00131000014e7983 */ /* 0x000f280000100800 */
[----:B------:R-:W-:Y:S04]  /*39880*/  STL [R1+0x2140], R90 ;  /* 0x0021405a01007387 */ /* 0x000fe80000100800 */
[----:B------:R-:W4:Y:S04]  /*39890*/  LDL.LU.64 R32, [R1+0x2ed8] ;  /* 0x002ed80001207983 */ /* 0x000f280000300a00 */
[----:B------:R0:W-:Y:S04]  /*398a0*/  @P2 STL [R1+0x1894], R5 ;  /* 0x0018940501002387 */ /* 0x0001e80000100800 */
[----:B0-----:R-:W4:Y:S04]  /*398b0*/  LDL R5, [R1+0x130c] ;  /* 0x00130c0001057983 */ /* 0x001f280000100800 */
[----:B------:R-:W4:Y:S04]  /*398c0*/  LDL.LU.64 R80, [R1+0x2ed0] ;  /* 0x002ed00001507983 */ /* 0x000f280000300a00 */
[----:B------:R-:W4:Y:S04]  /*398d0*/  LDL.LU.64 R72, [R1+0x2ec8] ;  /* 0x002ec80001487983 */ /* 0x000f280000300a00 */
[----:B------:R-:W4:Y:S04]  /*398e0*/  LDL.LU.64 R66, [R1+0x2ec0] ;  /* 0x002ec00001427983 */ /* 0x000f280000300a00 */
[----:B------:R-:W4:Y:S04]  /*398f0*/  LDL R55, [R1+0x1308] ;  /* 0x0013080001377983 */ /* 0x000f280000100800 */
[----:B------:R0:W-:Y:S04]  /*39900*/  @P2 STL [R1+0x1890], R74 ;  /* 0x0018904a01002387 */ /* 0x0001e80000100800 */
[----:B0-----:R-:W4:Y:S04]  /*39910*/  LDL R74, [R1+0x1304] ;  /* 0x00130400014a7983 */ /* 0x001f280000100800 */
[----:B------:R0:W-:Y:S04]  /*39920*/  @P2 STL [R1+0x188c], R0 ;  /* 0x00188c0001002387 */ /* 0x0001e80000100800 */
[----:B0-----:R-:W4:Y:S04]  /*39930*/  LDL R0, [R1+0x1300] ;  /* 0x0013000001007983 */ /* 0x001f280000100800 */
[----:B---3--:R0:W-:Y:S04]  /*39940*/  @P2 STL [R1+0x1888], R2 ;  /* 0x0018880201002387 */ /* 0x0081e80000100800 */
[----:B0-----:R-:W3:Y:S04]  /*39950*/  LDL R2, [R1+0x12fc] ;  /* 0x0012fc0001027983 */ /* 0x001ee80000100800 */
[----:B------:R-:W3:Y:S04]  /*39960*/  LDL.LU.64 R70, [R1+0x2eb8] ;  /* 0x002eb80001467983 */ /* 0x000ee80000300a00 */
[----:B------:R-:W3:Y:S04]  /*39970*/  LDL.LU.64 R34, [R1+0x2eb0] ;  /* 0x002eb00001227983 */ /* 0x000ee80000300a00 */
[----:B------:R-:W3:Y:S04]  /*39980*/  LDL.LU.64 R46, [R1+0x2ea8] ;  /* 0x002ea800012e7983 */ /* 0x000ee80000300a00 */
[----:B------:R-:W3:Y:S04]  /*39990*/  LDL.LU.64 R28, [R1+0x2ea0] ;  /* 0x002ea000011c7983 */ /* 0x000ee80000300a00 */
[----:B------:R0:W-:Y:S04]  /*399a0*/  @P1 STL [R1+0x1330], R93 ;  /* 0x0013305d01001387 */ /* 0x0001e80000100800 */
[----:B0-----:R-:W3:Y:S01]  /*399b0*/  LDL R93, [R1+0x12f8] ;  /* 0x0012f800015d7983 */ /* 0x001ee20000100800 */
[----:B------:R-:W-:-:S02]  /*399c0*/  ISETP.GT.AND P5, PT, R4, 0x21, PT ;  /* 0x000000210400780c */ /* 0x000fc40003fa4270 */
[C---:B------:R-:W-:Y:S02]  /*399d0*/  ISETP.GT.AND P4, PT, R4.reuse, 0x22, PT ;  /* 0x000000220400780c */ /* 0x040fe40003f84270 */
[C---:B------:R-:W-:Y:S01]  /*399e0*/  ISETP.GT.AND P2, PT, R4.reuse, 0x23, PT ;  /* 0x000000230400780c */ /* 0x040fe20003f44270 */
[----:B------:R0:W-:Y:S04]  /*399f0*/  @P1 STL [R1+0x133c], R9 ;  /* 0x00133c0901001387 */ /* 0x0001e80000100800 */
[----:B0-----:R-:W3:Y:S04]  /*39a00*/  LDL R9, [R1+0x12f4] ;  /* 0x0012f40001097983 */ /* 0x001ee80000100800 */
[----:B------:R0:W-:Y:S04]  /*39a10*/  @P1 STL [R1+0x1338], R79 ;  /* 0x0013384f01001387 */ /* 0x0001e80000100800 */
[----:B0-----:R-:W3:Y:S04]  /*39a20*/  LDL R79, [R1+0x12f0] ;  /* 0x0012f000014f7983 */ /* 0x001ee80000100800 */
[----:B------:R0:W-:Y:S01]  /*39a30*/  @P1 STL [R1+0x1334], R75 ;  /* 0x0013344b01001387 */ /* 0x0001e20000100800 */
[----:B------:R-:W-:-:S03]  /*39a40*/  ISETP.GT.AND P1, PT, R4, 0x24, PT ;  /* 0x000000240400780c */ /* 0x000fc60003f24270 */
[----:B0-----:R-:W3:Y:S04]  /*39a50*/  LDL R75, [R1+0x12ec] ;  /* 0x0012ec00014b7983 */ /* 0x001ee80000100800 */
[----:B--2---:R-:W2:Y:S04]  /*39a60*/  @P5 LDG.E.U16 R23, desc[UR6][R64.64] ;  /* 0x0000000640175981 */ /* 0x004ea8000c1e1500 */
[----:B----4-:R-:W4:Y:S04]  /*39a70*/  @P5 LDG.E.U16 R8, desc[UR6][R24.64] ;  /* 0x0000000618085981 */ /* 0x010f28000c1e1500 */
[----:B------:R-:W4:Y:S04]  /*39a80*/  @P5 LDG.E.U16 R26, desc[UR6][R76.64] ;  /* 0x000000064c1a5981 */ /* 0x000f28000c1e1500 */
[----:B------:R-:W4:Y:S04]  /*39a90*/  @P5 LDG.E.U16 R54, desc[UR6][R6.64] ;  /* 0x0000000606365981 */ /* 0x000f28000c1e1500 */
[----:B------:R-:W4:Y:S04]  /*39aa0*/  @P4 LDG.E.U16 R60, desc[UR6][R14.64] ;  /* 0x000000060e3c4981 */ /* 0x000f28000c1e1500 */
[----:B------:R-:W4:Y:S04]  /*39ab0*/  @P4 LDG.E.U16 R61, desc[UR6][R20.64] ;  /* 0x00000006143d4981 */ /* 0x000f28000c1e1500 */
[----:B------:R-:W4:Y:S04]  /*39ac0*/  @P4 LDG.E.U16 R78, desc[UR6][R58.64] ;  /* 0x000000063a4e4981 */ /* 0x000f28000c1e1500 */
[----:B------:R-:W4:Y:S04]  /*39ad0*/  @P4 LDG.E.U16 R27, desc[UR6][R18.64] ;  /* 0x00000006121b4981 */ /* 0x000f28000c1e1500 */
[----:B------:R-:W4:Y:S04]  /*39ae0*/  LDL.LU.64 R64, [R1+0x2e98] ;  /* 0x002e980001407983 */ /* 0x000f280000300a00 */
[----:B------:R-:W4:Y:S04]  /*39af0*/  @P2 LDG.E.U16 R5, desc[UR6][R48.64] ;  /* 0x0000000630052981 */ /* 0x000f28000c1e1500 */
[----:B------:R-:W4:Y:S04]  /*39b00*/  @P2 LDG.E.U16 R55, desc[UR6][R16.64] ;  /* 0x0000000610372981 */ /* 0x000f28000c1e1500 */
[----:B------:R-:W4:Y:S04]  /*39b10*/  @P2 LDG.E.U16 R74, desc[UR6][R44.64] ;  /* 0x000000062c4a2981 */ /* 0x000f28000c1e1500 */
[----:B------:R-:W4:Y:S04]  /*39b20*/  @P2 LDG.E.U16 R0, desc[UR6][R42.64] ;  /* 0x000000062a002981 */ /* 0x000f28000c1e1500 */
[----:B---3--:R-:W3:Y:S04]  /*39b30*/  @P1 LDG.E.U16 R2, desc[UR6][R36.64] ;  /* 0x0000000624021981 */ /* 0x008ee8000c1e1500 */
[----:B------:R-:W3:Y:S04]  /*39b40*/  @P1 LDG.E.U16 R93, desc[UR6][R10.64] ;  /* 0x000000060a5d1981 */ /* 0x000ee8000c1e1500 */
[----:B------:R-:W3:Y:S04]  /*39b50*/  @P1 LDG.E.U16 R9, desc[UR6][R62.64] ;  /* 0x000000063e091981 */ /* 0x000ee8000c1e1500 */
[----:B------:R-:W3:Y:S04]  /*39b60*/  @P1 LDG.E.U16 R79, desc[UR6][R30.64] ;  /* 0x000000061e4f1981 */ /* 0x000ee8000c1e1500 */
[----:B--2---:R0:W-:Y:S04]  /*39b70*/  @P5 STL [R1+0x132c], R23 ;  /* 0x00132c1701005387 */ /* 0x0041e80000100800 */
[----:B0-----:R-:W2:Y:S04]  /*39b80*/  LDL.LU R23, [R1+0x2e90] ;  /* 0x002e900001177983 */ /* 0x001ea80000300800 */
[----:B------:R-:W2:Y:S04]  /*39b90*/  LDL.LU.64 R24, [R1+0x2e88] ;  /* 0x002e880001187983 */ /* 0x000ea80000300a00 */
[----:B------:R-:W2:Y:S04]  /*39ba0*/  LDL.LU.64 R76, [R1+0x2e80] ;  /* 0x002e8000014c7983 */ /* 0x000ea80000300a00 */
[----:B------:R-:W2:Y:S04]  /*39bb0*/  LDL.LU.64 R6, [R1+0x2e78] ;  /* 0x002e780001067983 */ /* 0x000ea80000300a00 */
[----:B----4-:R0:W-:Y:S04]  /*39bc0*/  @P5 STL [R1+0x1328], R8 ;  /* 0x0013280801005387 */ /* 0x0101e80000100800 */
[----:B0-----:R-:W4:Y:S04]  /*39bd0*/  LDL R8, [R1+0x12e8] ;  /* 0x0012e80001087983 */ /* 0x001f280000100800 */
[----:B------:R0:W-:Y:S04]  /*39be0*/  @P5 STL [R1+0x1324], R26 ;  /* 0x0013241a01005387 */ /* 0x0001e80000100800 */
[----:B0-----:R-:W2:Y:S04]  /*39bf0*/  LDL R26, [R1+0x12e4] ;  /* 0x0012e400011a7983 */ /* 0x001ea80000100800 */
[----:B------:R0:W-:Y:S04]  /*39c00*/  @P5 STL [R1+0x1320], R54 ;  /* 0x0013203601005387 */ /* 0x0001e80000100800 */
[----:B0-----:R-:W2:Y:S04]  /*39c10*/  LDL R54, [R1+0x12e0] ;  /* 0x0012e00001367983 */ /* 0x001ea80000100800 */
[----:B------:R-:W2:Y:S04]  /*39c20*/  LDL.LU.64 R14, [R1+0x2e70] ;  /* 0x002e7000010e7983 */ /* 0x000ea80000300a00 */
[----:B------:R0:W-:Y:S04]  /*39c30*/  @P4 STL [R1+0x131c], R60 ;  /* 0x00131c3c01004387 */ /* 0x0001e80000100800 */
[----:B0-----:R-:W2:Y:S04]  /*39c40*/  LDL.LU R60, [R1+0x2e68] ;  /* 0x002e6800013c7983 */ /* 0x001ea80000300800 */
[----:B------:R-:W2:Y:S04]  /*39c50*/  LDL.LU.64 R20, [R1+0x2e60] ;  /* 0x002e600001147983 */ /* 0x000ea80000300a00 */
[----:B------:R0:W-:Y:S04]  /*39c60*/  @P4 STL [R1+0x1318], R61 ;  /* 0x0013183d01004387 */ /* 0x0001e80000100800 */
[----:B0-----:R-:W2:Y:S04]  /*39c70*/  LDL.LU R61, [R1+0x2e58] ;  /* 0x002e5800013d7983 */ /* 0x001ea80000300800 */
[----:B------:R-:W2:Y:S04]  /*39c80*/  LDL.LU.64 R18, [R1+0x2e50] ;  /* 0x002e500001127983 */ /* 0x000ea80000300a00 */
[----:B------:R-:W2:Y:S04]  /*39c90*/  LDL.LU.64 R58, [R1+0x2e48] ;  /* 0x002e4800013a7983 */ /* 0x000ea80000300a00 */
[----:B------:R0:W-:Y:S04]  /*39ca0*/  @P4 STL [R1+0x1310], R78 ;  /* 0x0013104e01004387 */ /* 0x0001e80000100800 */
[----:B------:R1:W-:Y:S04]  /*39cb0*/  @P4 STL [R1+0x1314], R27 ;  /* 0x0013141b01004387 */ /* 0x0003e80000100800 */
[----:B------:R-:W2:Y:S04]  /*39cc0*/  LDL.LU.64 R48, [R1+0x2e40] ;  /* 0x002e400001307983 */ /* 0x000ea80000300a00 */
[----:B0-----:R-:W2:Y:S04]  /*39cd0*/  LDL R78, [R1+0x1880] ;  /* 0x00188000014e7983 */ /* 0x001ea80000100800 */
[----:B-1----:R-:W2:Y:S04]  /*39ce0*/  LDL R27, [R1+0x1884] ;  /* 0x00188400011b7983 */ /* 0x002ea80000100800 */
[----:B------:R0:W-:Y:S04]  /*39cf0*/  @P2 STL [R1+0x130c], R5 ;  /* 0x00130c0501002387 */ /* 0x0001e80000100800 */
[----:B0-----:R-:W2:Y:S04]  /*39d00*/  LDL R5, [R1+0x187c] ;  /* 0x00187c0001057983 */ /* 0x001ea80000100800 */
[----:B------:R-:W2:Y:S04]  /*39d10*/  LDL.LU.64 R16, [R1+0x2e38] ;  /* 0x002e380001107983 */ /* 0x000ea80000300a00 */
[----:B------:R-:W2:Y:S04]  /*39d20*/  LDL.LU.64 R44, [R1+0x2e30] ;  /* 0x002e3000012c7983 */ /* 0x000ea80000300a00 */
[----:B------:R-:W2:Y:S04]  /*39d30*/  LDL.LU.64 R42, [R1+0x2e28] ;  /* 0x002e2800012a7983 */ /* 0x000ea80000300a00 */
[----:B------:R0:W-:Y:S04]  /*39d40*/  @P2 STL [R1+0x1300], R0 ;  /* 0x0013000001002387 */ /* 0x0001e80000100800 */
[----:B------:R-:W-:Y:S04]  /*39d50*/  @P2 STL [R1+0x1304], R74 ;  /* 0x0013044a01002387 */ /* 0x000fe80000100800 */
[----:B------:R1:W-:Y:S04]  /*39d60*/  @P2 STL [R1+0x1308], R55 ;  /* 0x0013083701002387 */ /* 0x0003e80000100800 */
[----:B------:R-:W2:Y:S04]  /*39d70*/  LDL.LU.64 R36, [R1+0x2e20] ;  /* 0x002e200001247983 */ /* 0x000ea80000300a00 */
[----:B0-----:R-:W2:Y:S04]  /*39d80*/  LDL R0, [R1+0x1870] ;  /* 0x0018700001007983 */ /* 0x001ea80000100800 */
[----:B-1----:R-:W2:Y:S04]  /*39d90*/  LDL R55, [R1+0x1878] ;  /* 0x0018780001377983 */ /* 0x002ea80000100800 */
[----:B------:R-:W2:Y:S04]  /*39da0*/  LDL R74, [R1+0x1874] ;  /* 0x00187400014a7983 */ /* 0x000ea80000100800 */
[----:B---3--:R0:W-:Y:S04]  /*39db0*/  @P1 STL [R1+0x12fc], R2 ;  /* 0x0012fc0201001387 */ /* 0x0081e80000100800 */
[----:B0-----:R-:W3:Y:S04]  /*39dc0*/  LDL R2, [R1+0x186c] ;  /* 0x00186c0001027983 */ /* 0x001ee80000100800 */
[----:B------:R-:W3:Y:S04]  /*39dd0*/  LDL.LU.64 R10, [R1+0x2e18] ;  /* 0x002e1800010a7983 */ /* 0x000ee80000300a00 */
[----:B------:R0:W-:Y:S04]  /*39de0*/  @P1 STL [R1+0x12f8], R93 ;  /* 0x0012f85d01001387 */ /* 0x0001e80000100800 */
[----:B0-----:R-:W3:Y:S01]  /*39df0*/  LDL.LU R93, [R1+0x2e10] ;  /* 0x002e1000015d7983 */ /* 0x001ee20000300800 */
[----:B------:R-:W-:-:S02]  /*39e00*/  ISETP.GT.AND P5, PT, R4, 0x25, PT ;  /* 0x000000250400780c */ /* 0x000fc40003fa4270 */
[C---:B------:R-:W-:Y:S01]  /*39e10*/  ISETP.GT.AND P4, PT, R4.reuse, 0x26, PT ;  /* 0x000000260400780c */ /* 0x040fe20003f84270 */
[----:B------:R-:W3:Y:S04]  /*39e20*/  LDL.LU.64 R62, [R1+0x2e08] ;  /* 0x002e0800013e7983 */ /* 0x000ee80000300a00 */
[----:B------:R-:W3:Y:S06]  /*39e30*/  LDL.LU.64 R30, [R1+0x2e00] ;  /* 0x002e0000011e7983 */ /* 0x000eec0000300a00 */
[----:B------:R-:W3:Y:S04]  /*39e40*/  @P5 LDG.E.U16 R75, desc[UR6][R68.64] ;  /* 0x00000006444b5981 */ /* 0x000ee8000c1e1500 */
[----:B------:R-:W-:Y:S04]  /*39e50*/  @P1 STL [R1+0x12f0], R79 ;  /* 0x0012f04f01001387 */ /* 0x000fe80000100800 */
[----:B------:R0:W-:Y:S01]  /*39e60*/  @P1 STL [R1+0x12f4], R9 ;  /* 0x0012f40901001387 */ /* 0x0001e20000100800 */
[----:B------:R-:W-:-:S03]  /*39e70*/  ISETP.GT.AND P2, PT, R4, 0x27, PT ;  /* 0x000000270400780c */ /* 0x000fc60003f44270 */
[----:B------:R-:W3:Y:S04]  /*39e80*/  LDL R68, [R1+0x12dc] ;  /* 0x0012dc0001447983 */ /* 0x000ee80000100800 */
[----:B0-----:R-:W3:Y:S04]  /*39e90*/  LDL R9, [R1+0x12d8] ;  /* 0x0012d80001097983 */ /* 0x001ee80000100800 */
[----:B------:R-:W3:Y:S04]  /*39ea0*/  LDL R79, [R1+0x12d4] ;  /* 0x0012d400014f7983 */ /* 0x000ee80000100800 */
[----:B----4-:R-:W4:Y:S04]  /*39eb0*/  @P5 LDG.E.U16 R8, desc[UR6][R52.64] ;  /* 0x0000000634085981 */ /* 0x010f28000c1e1500 */
[----:B--2---:R-:W2:Y:S04]  /*39ec0*/  @P5 LDG.E.U16 R26, desc[UR6][R50.64] ;  /* 0x00000006321a5981 */ /* 0x004ea8000c1e1500 */
[----:B------:R-:W2:Y:S04]  /*39ed0*/  @P5 LDG.E.U16 R54, desc[UR6][R38.64] ;  /* 0x0000000626365981 */ /* 0x000ea8000c1e1500 */
[----:B------:R-:W4:Y:S04]  /*39ee0*/  @P4 LDG.E.U16 R78, desc[UR6][R12.64] ;  /* 0x000000060c4e4981 */ /* 0x000f28000c1e1500 */
[----:B------:R-:W4:Y:S04]  /*39ef0*/  @P4 LDG.E.U16 R27, desc[UR6][R40.64] ;  /* 0x00000006281b4981 */ /* 0x000f28000c1e1500 */
[----:B------:R-:W4:Y:S04]  /*39f00*/  @P4 LDG.E.U16 R5, desc[UR6][R32.64] ;  /* 0x0000000620054981 */ /* 0x000f28000c1e1500 */
[----:B------:R-:W4:Y:S04]  /*39f10*/  @P2 LDG.E.U16 R0, desc[UR6][R66.64] ;  /* 0x0000000642002981 */ /* 0x000f28000c1e1500 */
[----:B------:R-:W4:Y:S04]  /*39f20*/  @P2 LDG.E.U16 R55, desc[UR6][R80.64] ;  /* 0x0000000650372981 */ /* 0x000f28000c1e1500 */
[----:B------:R-:W4:Y:S04]  /*39f30*/  @P2 LDG.E.U16 R74, desc[UR6][R72.64] ;  /* 0x00000006484a2981 */ /* 0x000f28000c1e1500 */
[----:B---3--:R-:W3:Y:S04]  /*39f40*/  @P2 LDG.E.U16 R2, desc[UR6][R70.64] ;  /* 0x0000000646022981 */ /* 0x008ee8000c1e1500 */
[----:B------:R-:W3:Y:S04]  /*39f50*/  @P4 LDG.E.U16 R93, desc[UR6][R56.64] ;  /* 0x00000006385d4981 */ /* 0x000ee8000c1e1500 */
[----:B------:R0:W-:Y:S04]  /*39f60*/  @P5 STL [R1+0x12ec], R75 ;  /* 0x0012ec4b01005387 */ /* 0x0001e80000100800 */
[----:B0-----:R-:W3:Y:S04]  /*39f70*/  LDL R75, [R1+0x12d0] ;  /* 0x0012d000014b7983 */ /* 0x001ee80000100800 */
[----:B------:R-:W3:Y:S04]  /*39f80*/  LDL.LU.64 R52, [R1+0x2df8] ;  /* 0x002df80001347983 */ /* 0x000ee80000300a00 */
[----:B------:R-:W3:Y:S04]  /*39f90*/  LDL.LU.64 R50, [R1+0x2df0] ;  /* 0x002df00001327983 */ /* 0x000ee80000300a00 */
[----:B------:R-:W3:Y:S01]  /*39fa0*/  LDL.LU.64 R38, [R1+0x2de8] ;  /* 0x002de80001267983 */ /* 0x000ee20000300a00 */
[----:B------:R-:W-:-:S13]  /*39fb0*/  ISETP.GT.AND P1, PT, R4, 0x28, PT ;  /* 0x000000280400780c */ /* 0x000fda0003f24270 */
[----:B------:R-:W3:Y:S04]  /*39fc0*/  @P1 LDG.E.U16 R68, desc[UR6][R34.64] ;  /* 0x0000000622441981 */ /* 0x000ee8000c1e1500 */
[----:B------:R-:W3:Y:S04]  /*39fd0*/  @P1 LDG.E.U16 R9, desc[UR6][R46.64] ;  /* 0x000000062e091981 */ /* 0x000ee8000c1e1500 */
[----:B------:R-:W3:Y:S04]  /*39fe0*/  @P1 LDG.E.U16 R79, desc[UR6][R28.64] ;  /* 0x000000061c4f1981 */ /* 0x000ee8000c1e1500 */
[----:B--2---:R0:W-:Y:S04]  /*39ff0*/  @P5 STL [R1+0x12e0], R54 ;  /* 0x0012e03601005387 */ /* 0x0041e80000100800 */
[----:B------:R1:W-:Y:S04]  /*3a000*/  @P5 STL [R1+0x12e4], R26 ;  /* 0x0012e41a01005387 */ /* 0x0003e80000100800 */
[----:B----4-:R-:W-:Y:S04]  /*3a010*/  @P5 STL [R1+0x12e8], R8 ;  /* 0x0012e80801005387 */ /* 0x010fe80000100800 */
[----:B------:R-:W2:Y:S04]  /*3a020*/  LDL.LU.64 R56, [R1+0x2de0] ;  /* 0x002de00001387983 */ /* 0x000ea80000300a00 */
[----:B------:R-:W4:Y:S04]  /*3a030*/  LDL R69, [R1+0x12c8] ;  /* 0x0012c80001457983 */ /* 0x000f280000100800 */
[----:B0-----:R-:W2:Y:S04]  /*3a040*/  LDL R54, [R1+0x12c0] ;  /* 0x0012c00001367983 */ /* 0x001ea80000100800 */
[----:B-1----:R-:W2:Y:S04]  /*3a050*/  LDL R26, [R1+0x12c4] ;  /* 0x0012c400011a7983 */ /* 0x002ea80000100800 */
[----:B---3--:R0:W-:Y:S04]  /*3a060*/  STL [R1+0x2144], R93 ;  /* 0x0021445d01007387 */ /* 0x0081e80000100800 */
[----:B0-----:R-:W3:Y:S04]  /*3a070*/  LDL R93, [R1+0x12cc] ;  /* 0x0012cc00015d7983 */ /* 0x001ee80000100800 */
[----:B------:R-:W3:Y:S04]  /*3a080*/  LDL.LU.64 R40, [R1+0x2dd8] ;  /* 0x002dd80001287983 */ /* 0x000ee80000300a00 */
[----:B------:R-:W3:Y:S04]  /*3a090*/  LDL.LU.64 R12, [R1+0x2dd0] ;  /* 0x002dd000010c7983 */ /* 0x000ee80000300a00 */
[----:B------:R-:W3:Y:S04]  /*3a0a0*/  LDL.LU.64 R32, [R1+0x2dc8] ;  /* 0x002dc80001207983 */ /* 0x000ee80000300a00 */
[----:B------:R-:W3:Y:S04]  /*3a0b0*/  LDL R8, [R1+0x12bc] ;  /* 0x0012bc0001087983 */ /* 0x000ee80000100800 */
[----:B------:R0:W-:Y:S04]  /*3a0c0*/  @P4 STL [R1+0x1884], R27 ;  /* 0x0018841b01004387 */ /* 0x0001e80000100800 */
[----:B------:R-:W3:Y:S04]  /*3a0d0*/  @P1 LDG.E.U16 R75, desc[UR6][R64.64] ;  /* 0x00000006404b1981 */ /* 0x000ee8000c1e1500 */
[----:B0-----:R-:W3:Y:S04]  /*3a0e0*/  LDL R27, [R1+0x12b8] ;  /* 0x0012b800011b7983 */ /* 0x001ee80000100800 */
[----:B------:R0:W-:Y:S04]  /*3a0f0*/  @P4 STL [R1+0x1880], R78 ;  /* 0x0018804e01004387 */ /* 0x0001e80000100800 */
[----:B0-----:R-:W3:Y:S04]  /*3a100*/  LDL R78, [R1+0x12b4] ;  /* 0x0012b400014e7983 */ /* 0x001ee80000100800 */
[----:B------:R0:W-:Y:S04]  /*3a110*/  @P4 STL [R1+0x187c], R5 ;  /* 0x00187c0501004387 */ /* 0x0001e80000100800 */
[----:B0-----:R-:W3:Y:S04]  /*3a120*/  LDL R5, [R1+0x12b0] ;  /* 0x0012b00001057983 */ /* 0x001ee80000100800 */
[----:B------:R-:W3:Y:S04]  /*3a130*/  LDL.LU.64 R80, [R1+0x2dc0] ;  /* 0x002dc00001507983 */ /* 0x000ee80000300a00 */
[----:B------:R-:W3:Y:S04]  /*3a140*/  LDL.LU.64 R72, [R1+0x2db8] ;  /* 0x002db80001487983 */ /* 0x000ee80000300a00 */
[----:B------:R-:W3:Y:S04]  /*3a150*/  LDL.LU.64 R66, [R1+0x2db0] ;  /* 0x002db00001427983 */ /* 0x000ee80000300a00 */
[----:B------:R-:W3:Y:S04]  /*3a160*/  LDL.LU.64 R70, [R1+0x2da8] ;  /* 0x002da80001467983 */ /* 0x000ee80000300a00 */
[----:B------:R0:W-:Y:S04]  /*3a170*/  @P2 STL [R1+0x1878], R55 ;  /* 0x0018783701002387 */ /* 0x0001e80000100800 */
[----:B0-----:R-:W3:Y:S04]  /*3a180*/  LDL R55, [R1+0x12ac] ;  /* 0x0012ac0001377983 */ /* 0x001ee80000100800 */
[----:B------:R0:W-:Y:S04]  /*3a190*/  @P2 STL [R1+0x1874], R74 ;  /* 0x0018744a01002387 */ /* 0x0001e80000100800 */
[----:B0-----:R-:W3:Y:S04]  /*3a1a0*/  LDL R74, [R1+0x12a8] ;  /* 0x0012a800014a7983 */ /* 0x001ee80000100800 */
[----:B------:R0:W-:Y:S04]  /*3a1b0*/  @P2 STL [R1+0x1870], R0 ;  /* 0x0018700001002387 */ /* 0x0001e80000100800 */
[----:B0-----:R-:W3:Y:S04]  /*3a1c0*/  LDL R0, [R1+0x12a4] ;  /* 0x0012a40001007983 */ /* 0x001ee80000100800 */
[----:B------:R0:W-:Y:S04]  /*3a1d0*/  @P2 STL [R1+0x186c], R2 ;  /* 0x00186c0201002387 */ /* 0x0001e80000100800 */
[----:B0-----:R-:W3:Y:S01]  /*3a1e0*/  LDL R2, [R1+0x12a0] ;  /* 0x0012a00001027983 */ /* 0x001ee20000100800 */
[----:B------:R-:W-:-:S02]  /*3a1f0*/  ISETP.GT.AND P5, PT, R4, 0x29, PT ;  /* 0x000000290400780c */ /* 0x000fc40003fa4270 */
[C---:B------:R-:W-:Y:S01]  /*3a200*/  ISETP.GT.AND P4, PT, R4.reuse, 0x2a, PT ;  /* 0x0000002a0400780c */ /* 0x040fe20003f84270 */
[----:B------:R-:W3:Y:S04]  /*3a210*/  LDL.LU.64 R34, [R1+0x2da0] ;  /* 0x002da00001227983 */ /* 0x000ee80000300a00 */
[----:B------:R-:W3:Y:S04]  /*3a220*/  LDL.LU.64 R46, [R1+0x2d98] ;  /* 0x002d9800012e7983 */ /* 0x000ee80000300a00 */
[----:B------:R-:W3:Y:S04]  /*3a230*/  LDL.LU.64 R28, [R1+0x2d90] ;  /* 0x002d9000011c7983 */ /* 0x000ee80000300a00 */
[----:B------:R-:W3:Y:S04]  /*3a240*/  LDL.LU.64 R64, [R1+0x2d88] ;  /* 0x002d880001407983 */ /* 0x000ee80000300a00 */
[----:B------:R0:W-:Y:S01]  /*3a250*/  @P1 STL [R1+0x12dc], R68 ;  /* 0x0012dc4401001387 */ /* 0x0001e20000100800 */
[----:B------:R-:W-:-:S03]  /*3a260*/  ISETP.GT.AND P2, PT, R4, 0x2b, PT ;  /* 0x0000002b0400780c */ /* 0x000fc60003f44270 */
[----:B0-----:R-:W3:Y:S04]  /*3a270*/  LDL R68, [R1+0x129c] ;  /* 0x00129c0001447983 */ /* 0x001ee80000100800 */
[----:B------:R0:W-:Y:S04]  /*3a280*/  @P1 STL [R1+0x12d8], R9 ;  /* 0x0012d80901001387 */ /* 0x0001e80000100800 */
[----:B0-----:R-:W3:Y:S04]  /*3a290*/  LDL R9, [R1+0x1298] ;  /* 0x0012980001097983 */ /* 0x001ee80000100800 */
[----:B------:R0:W-:Y:S04]  /*3a2a0*/  @P1 STL [R1+0x12d4], R79 ;  /* 0x0012d44f01001387 */ /* 0x0001e80000100800 */
[----:B0-----:R-:W3:Y:S04]  /*3a2b0*/  LDL R79, [R1+0x1294] ;  /* 0x00129400014f7983 */ /* 0x001ee80000100800 */
[----:B----4-:R-:W4:Y:S04]  /*3a2c0*/  @P5 LDG.E.U16 R69, desc[UR6][R24.64] ;  /* 0x0000000618455981 */ /* 0x010f28000c1e1500 */
[----:B--2---:R-:W2:Y:S04]  /*3a2d0*/  @P5 LDG.E.U16 R54, desc[UR6][R6.64] ;  /* 0x0000000606365981 */ /* 0x004ea8000c1e1500 */
[----:B------:R-:W2:Y:S04]  /*3a2e0*/  @P5 LDG.E.U16 R26, desc[UR6][R76.64] ;  /* 0x000000064c1a5981 */ /* 0x000ea8000c1e1500 */
[----:B---3--:R-:W3:Y:S04]  /*3a2f0*/  @P5 LDG.E.U16 R93, desc[UR6][R22.64] ;  /* 0x00000006165d5981 */ /* 0x008ee8000c1e1500 */
[----:B------:R-:W2:Y:S04]  /*3a300*/  @P4 LDG.E.U16 R8, desc[UR6][R14.64] ;  /* 0x000000060e084981 */ /* 0x000ea8000c1e1500 */
[----:B------:R-:W2:Y:S04]  /*3a310*/  @P4 LDG.E.U16 R27, desc[UR6][R20.64] ;  /* 0x00000006141b4981 */ /* 0x000ea8000c1e1500 */
[----:B------:R0:W-:Y:S04]  /*3a320*/  @P1 STL [R1+0x12d0], R75 ;  /* 0x0012d04b01001387 */ /* 0x0001e80000100800 */
[----:B------:R-:W2:Y:S04]  /*3a330*/  @P4 LDG.E.U16 R78, desc[UR6][R60.64] ;  /* 0x000000063c4e4981 */ /* 0x000ea8000c1e1500 */
[----:B0-----:R-:W2:Y:S04]  /*3a340*/  LDL R75, [R1+0x1290] ;  /* 0x00129000014b7983 */ /* 0x001ea80000100800 */
[----:B------:R-:W2:Y:S04]  /*3a350*/  LDL.LU.64 R22, [R1+0x2d80] ;  /* 0x002d800001167983 */ /* 0x000ea80000300a00 */
[----:B------:R-:W2:Y:S04]  /*3a360*/  LDL.LU.64 R24, [R1+0x2d78] ;  /* 0x002d780001187983 */ /* 0x000ea80000300a00 */
[----:B------:R-:W2:Y:S04]  /*3a370*/  LDL.LU.64 R76, [R1+0x2d70] ;  /* 0x002d7000014c7983 */ /* 0x000ea80000300a00 */
[----:B------:R-:W2:Y:S04]  /*3a380*/  LDL.LU.64 R6, [R1+0x2d68] ;  /* 0x002d680001067983 */ /* 0x000ea80000300a00 */
[----:B------:R-:W2:Y:S04]  /*3a390*/  @P4 LDG.E.U16 R5, desc[UR6][R18.64] ;  /* 0x0000000612054981 */ /* 0x000ea8000c1e1500 */
[----:B------:R-:W2:Y:S04]  /*3a3a0*/  @P2 LDG.E.U16 R55, desc[UR6][R58.64] ;  /* 0x000000063a372981 */ /* 0x000ea8000c1e1500 */
[----:B------:R-:W2:Y:S04]  /*3a3b0*/  @P2 LDG.E.U16 R74, desc[UR6][R48.64] ;  /* 0x00000006304a2981 */ /* 0x000ea8000c1e1500 */
[----:B------:R-:W2:Y:S04]  /*3a3c0*/  @P2 LDG.E.U16 R0, desc[UR6][R16.64] ;  /* 0x0000000610002981 */ /* 0x000ea8000c1e1500 */
[----:B------:R-:W2:Y:S01]  /*3a3d0*/  @P2 LDG.E.U16 R2, desc[UR6][R44.64] ;  /* 0x000000062c022981 */ /* 0x000ea2000c1e1500 */
[----:B------:R-:W-:-:S13]  /*3a3e0*/  ISETP.GT.AND P1, PT, R4, 0x2c, PT ;  /* 0x0000002c0400780c */ /* 0x000fda0003f24270 */
[----:B------:R-:W2:Y:S04]  /*3a3f0*/  @P1 LDG.E.U16 R68, desc[UR6][R42.64] ;  /* 0x000000062a441981 */ /* 0x000ea8000c1e1500 */
[----:B------:R-:W2:Y:S04]  /*3a400*/  @P1 LDG.E.U16 R9, desc[UR6][R36.64] ;  /* 0x0000000624091981 */ /* 0x000ea8000c1e1500 */
[----:B------:R-:W2:Y:S04]  /*3a410*/  @P1 LDG.E.U16 R79, desc[UR6][R10.64] ;  /* 0x000000060a4f1981 */ /* 0x000ea8000c1e1500 */
[----:B---3--:R0:W-:Y:S04]  /*3a420*/  @P5 STL [R1+0x12cc], R93 ;  /* 0x0012cc5d01005387 */ /* 0x0081e80000100800 */
[----:B0-----:R-:W3:Y:S04]  /*3a430*/  LDL R93, [R1+0x128c] ;  /* 0x00128c00015d7983 */ /* 0x001ee80000100800 */
[----:B----4-:R0:W-:Y:S04]  /*3a440*/  @P5 STL [R1+0x12c8], R69 ;  /* 0x0012c84501005387 */ /* 0x0101e80000100800 */
[----:B0-----:R-:W4:Y:S04]  /*3a450*/  LDL R69, [R1+0x1288] ;  /* 0x0012880001457983 */ /* 0x001f280000100800 */
[----:B--2---:R0:W-:Y:S04]  /*3a460*/  @P5 STL [R1+0x12c4], R26 ;  /* 0x0012c41a01005387 */ /* 0x0041e80000100800 */
[----:B------:R-:W2:Y:S04]  /*3a470*/  @P1 LDG.E.U16 R75, desc[UR6][R62.64] ;  /* 0x000000063e4b1981 */ /* 0x000ea8000c1e1500 */
[----:B0-----:R-:W2:Y:S04]  /*3a480*/  LDL R26, [R1+0x1284] ;  /* 0x00128400011a7983 */ /* 0x001ea80000100800 */
[----:B------:R0:W-:Y:S04]  /*3a490*/  @P5 STL [R1+0x12c0], R54 ;  /* 0x0012c03601005387 */ /* 0x0001e80000100800 */
[----:B0-----:R-:W2:Y:S04]  /*3a4a0*/  LDL R54, [R1+0x1280] ;  /* 0x0012800001367983 */ /* 0x001ea80000100800 */
        /* <DEDUP_REMOVED lines=23> */
[----:B0-----:R-:W2:Y:S01]  /*3a620*/  LDL R2, [R1+0x184c] ;  /* 0x00184c0001027983 */ /* 0x001ea20000100800 */
[----:B------:R-:W-:-:S02]  /*3a630*/  ISETP.GT.AND P5, PT, R4, 0x2d, PT ;  /* 0x0000002d0400780c */ /* 0x000fc40003fa4270 */
[C---:B------:R-:W-:Y:S01]  /*3a640*/  ISETP.GT.AND P4, PT, R4.reuse, 0x2e, PT ;  /* 0x0000002e0400780c */ /* 0x040fe20003f84270 */
[----:B------:R-:W2:Y:S04]  /*3a650*/  LDL.LU.64 R42, [R1+0x2d20] ;  /* 0x002d2000012a7983 */ /* 0x000ea80000300a00 */
[----:B------:R-:W2:Y:S04]  /*3a660*/  LDL.LU.64 R36, [R1+0x2d18] ;  /* 0x002d180001247983 */ /* 0x000ea80000300a00 */
[----:B------:R-:W2:Y:S04]  /*3a670*/  LDL.LU.64 R10, [R1+0x2d10] ;  /* 0x002d1000010a7983 */ /* 0x000ea80000300a00 */
[----:B------:R-:W2:Y:S04]  /*3a680*/  LDL.LU.64 R62, [R1+0x2d08] ;  /* 0x002d0800013e7983 */ /* 0x000ea80000300a00 */
[----:B------:R0:W-:Y:S01]  /*3a690*/  @P1 STL [R1+0x129c], R68 ;  /* 0x00129c4401001387 */ /* 0x0001e20000100800 */
[----:B------:R-:W-:-:S03]  /*3a6a0*/  ISETP.GT.AND P2, PT, R4, 0x2f, PT ;  /* 0x0000002f0400780c */ /* 0x000fc60003f44270 */
[----:B0-----:R-:W2:Y:S04]  /*3a6b0*/  LDL R68, [R1+0x127c] ;  /* 0x00127c0001447983 */ /* 0x001ea80000100800 */
[----:B------:R0:W-:Y:S04]  /*3a6c0*/  @P1 STL [R1+0x1298], R9 ;  /* 0x0012980901001387 */ /* 0x0001e80000100800 */
[----:B0-----:R-:W2:Y:S04]  /*3a6d0*/  LDL R9, [R1+0x1278] ;  /* 0x0012780001097983 */ /* 0x001ea80000100800 */
[----:B------:R0:W-:Y:S04]  /*3a6e0*/  @P1 STL [R1+0x1294], R79 ;  /* 0x0012944f01001387 */ /* 0x0001e80000100800 */
[----:B0-----:R-:W2:Y:S04]  /*3a6f0*/  LDL R79, [R1+0x1274] ;  /* 0x00127400014f7983 */ /* 0x001ea80000100800 */
[----:B---3--:R-:W3:Y:S04]  /*3a700*/  @P5 LDG.E.U16 R93, desc[UR6][R30.64] ;  /* 0x000000061e5d5981 */ /* 0x008ee8000c1e1500 */
[----:B----4-:R-:W4:Y:S04]  /*3a710*/  @P5 LDG.E.U16 R69, desc[UR6][R52.64] ;  /* 0x0000000634455981 */ /* 0x010f28000c1e1500 */
[----:B--2---:R-:W2:Y:S04]  /*3a720*/  @P5 LDG.E.U16 R26, desc[UR6][R50.64] ;  /* 0x00000006321a5981 */ /* 0x004ea8000c1e1500 */
[----:B------:R-:W2:Y:S04]  /*3a730*/  @P5 LDG.E.U16 R54, desc[UR6][R38.64] ;  /* 0x0000000626365981 */ /* 0x000ea8000c1e1500 */
[----:B------:R0:W-:Y:S04]  /*3a740*/  @P1 STL [R1+0x1290], R75 ;  /* 0x0012904b01001387 */ /* 0x0001e80000100800 */
[----:B0-----:R-:W2:Y:S04]  /*3a750*/  LDL R75, [R1+0x1270] ;  /* 0x00127000014b7983 */ /* 0x001ea80000100800 */
[----:B------:R-:W2:Y:S04]  /*3a760*/  LDL.LU.64 R30, [R1+0x2d00] ;  /* 0x002d0000011e7983 */ /* 0x000ea80000300a00 */
[----:B------:R-:W2:Y:S04]  /*3a770*/  LDL.LU.64 R52, [R1+0x2cf8] ;  /* 0x002cf80001347983 */ /* 0x000ea80000300a00 */
[----:B------:R-:W2:Y:S04]  /*3a780*/  LDL.LU.64 R50, [R1+0x2cf0] ;  /* 0x002cf00001327983 */ /* 0x000ea80000300a00 */
[----:B------:R-:W2:Y:S04]  /*3a790*/  @P4 LDG.E.U16 R8, desc[UR6][R56.64] ;  /* 0x0000000638084981 */ /* 0x000ea8000c1e1500 */
[----:B------:R-:W2:Y:S04]  /*3a7a0*/  LDL.LU.64 R38, [R1+0x2ce8] ;  /* 0x002ce80001267983 */ /* 0x000ea80000300a00 */
[----:B------:R-:W2:Y:S04]  /*3a7b0*/  @P4 LDG.E.U16 R27, desc[UR6][R40.64] ;  /* 0x00000006281b4981 */ /* 0x000ea8000c1e1500 */
[----:B------:R-:W2:Y:S04]  /*3a7c0*/  @P4 LDG.E.U16 R78, desc[UR6][R12.64] ;  /* 0x000000060c4e4981 */ /* 0x000ea8000c1e1500 */
        /* <DEDUP_REMOVED lines=22> */
[----:B------:R-:W2:Y:S04]  /*3a930*/  @P1 LDG.E.U16 R75, desc[UR6][R64.64] ;  /* 0x00000006404b1981 */ /* 0x000ea8000c1e1500 */
        /* <DEDUP_REMOVED lines=69> */
[----:B------:R-:W2:Y:S04]  /*3ad90*/  @P1 LDG.E.U16 R75, desc[UR6][R62.64] ;  /* 0x000000063e4b1981 */ /* 0x000ea8000c1e1500 */
        /* <DEDUP_REMOVED lines=139> */
[----:B------:R-:W-:Y:S04]  /*3b650*/  @P4 STL [R1+0x11fc], R8 ;  /* 0x0011fc0801004387 */ /* 0x000fe80000100800 */
[----:B------:R-:W2:Y:S04]  /*3b660*/  LDL.LU.64 R58, [R1+0x2b40] ;  /* 0x002b4000013a7983 */ /* 0x000ea80000300a00 */
[----:B------:R-:W2:Y:S04]  /*3b670*/  LDL.LU.64 R48, [R1+0x2b38] ;  /* 0x002b380001307983 */ /* 0x000ea80000300a00 */
[----:B------:R0:W-:Y:S04]  /*3b680*/  @P2 STL [R1+0x11e8], R0 ;  /* 0x0011e80001002387 */ /* 0x0001e80000100800 */
[----:B0-----:R-:W2:Y:S04]  /*3b690*/  LDL R0, [R1+0x181c] ;  /* 0x00181c0001007983 */ /* 0x001ea80000100800 */
[----:B------:R-:W2:Y:S04]  /*3b6a0*/  LDL.LU.64 R16, [R1+0x2b30] ;  /* 0x002b300001107983 */ /* 0x000ea80000300a00 */
[----:B------:R-:W2:Y:S04]  /*3b6b0*/  LDL.LU.64 R44, [R1+0x2b28] ;  /* 0x002b2800012c7983 */ /* 0x000ea80000300a00 */
[----:B------:R-:W2:Y:S04]  /*3b6c0*/  LDL R8, [R1+0x1818] ;  /* 0x0018180001087983 */ /* 0x000ea80000100800 */
        /* <DEDUP_REMOVED lines=17> */
[----:B0-----:R-:W2:Y:S01]  /*3b7e0*/  LDL R79, [R1+0x11b4] ;  /* 0x0011b400014f7983 */ /* 0x001ea20000100800 */
[----:B------:R-:W-:-:S03]  /*3b7f0*/  ISETP.GT.AND P2, PT, R4, 0x3f, PT ;  /* 0x0000003f0400780c */ /* 0x000fc60003f44270 */
        /* <DEDUP_REMOVED lines=14> */
[----:B------:R-:W2:Y:S01]  /*3b8e0*/  @P2 LDG.E.U16 R2, desc[UR6][R70.64] ;  /* 0x0000000646022981 */ /* 0x000ea2000c1e1500 */
[----:B------:R-:W-:-:S03]  /*3b8f0*/  ISETP.GT.AND P1, PT, R4, 0x40, PT ;  /* 0x000000400400780c */ /* 0x000fc60003f24270 */
[----:B------:R-:W2:Y:S04]  /*3b900*/  @P2 LDG.E.U16 R8, desc[UR6][R80.64] ;  /* 0x0000000650082981 */ /* 0x000ea8000c1e1500 */
[----:B------:R-:W2:Y:S04]  /*3b910*/  @P2 LDG.E.U16 R55, desc[UR6][R72.64] ;  /* 0x0000000648372981 */ /* 0x000ea8000c1e1500 */
[----:B------:R-:W2:Y:S04]  /*3b920*/  @P2 LDG.E.U16 R74, desc[UR6][R66.64] ;  /* 0x00000006424a2981 */ /* 0x000ea8000c1e1500 */
        /* <DEDUP_REMOVED lines=19> */
[----:B------:R-:W2:Y:S04]  /*3ba60*/  LDL.LU.64 R32, [R1+0x2ac8] ;  /* 0x002ac80001207983 */ /* 0x000ea80000300a00 */
        /* <DEDUP_REMOVED lines=9> */
[----:B0-----:R-:W2:Y:S01]  /*3bb00*/  LDL R2, [R1+0x118c] ;  /* 0x00118c0001027983 */ /* 0x001ea20000100800 */
[----:B------:R-:W-:-:S03]  /*3bb10*/  ISETP.GT.AND P5, PT, R4, 0x41, PT ;  /* 0x000000410400780c */ /* 0x000fc60003fa4270 */
[----:B------:R0:W-:Y:S01]  /*3bb20*/  @P2 STL [R1+0x1818], R8 ;  /* 0x0018180801002387 */ /* 0x0001e20000100800 */
[----:B------:R-:W-:-:S03]  /*3bb30*/  ISETP.GT.AND P4, PT, R4, 0x42, PT ;  /* 0x000000420400780c */ /* 0x000fc60003f84270 */
        /* <DEDUP_REMOVED lines=19> */
[----:B------:R-:W3:Y:S04]  /*3bc70*/  @P5 LDG.E.U16 R54, desc[UR6][R6.64] ;  /* 0x0000000606365981 */ /* 0x000ee8000c1e1500 */
[----:B------:R-:W4:Y:S04]  /*3bc80*/  @P4 LDG.E.U16 R27, desc[UR6][R14.64] ;  /* 0x000000060e1b4981 */ /* 0x000f28000c1e1500 */
[----:B------:R0:W-:Y:S04]  /*3bc90*/  @P1 STL [R1+0x11b0], R75 ;  /* 0x0011b04b01001387 */ /* 0x0001e80000100800 */
[----:B------:R-:W4:Y:S04]  /*3bca0*/  @P4 LDG.E.U16 R78, desc[UR6][R20.64] ;  /* 0x00000006144e4981 */ /* 0x000f28000c1e1500 */
[----:B0-----:R-:W4:Y:S04]  /*3bcb0*/  LDL R75, [R1+0x1170] ;  /* 0x00117000014b7983 */ /* 0x001f280000100800 */
[----:B------:R-:W4:Y:S04]  /*3bcc0*/  LDL.LU.64 R22, [R1+0x2a80] ;  /* 0x002a800001167983 */ /* 0x000f280000300a00 */
[----:B------:R-:W4:Y:S04]  /*3bcd0*/  @P4 LDG.E.U16 R5, desc[UR6][R60.64] ;  /* 0x000000063c054981 */ /* 0x000f28000c1e1500 */
[----:B------:R-:W4:Y:S04]  /*3bce0*/  @P4 LDG.E.U16 R0, desc[UR6][R18.64] ;  /* 0x0000000612004981 */ /* 0x000f28000c1e1500 */
[----:B------:R-:W4:Y:S01]  /*3bcf0*/  @P2 LDG.E.U16 R2, desc[UR6][R58.64] ;  /* 0x000000063a022981 */ /* 0x000f22000c1e1500 */
[----:B------:R-:W-:-:S03]  /*3bd00*/  ISETP.GT.AND P1, PT, R4, 0x44, PT ;  /* 0x000000440400780c */ /* 0x000fc60003f24270 */
[----:B------:R-:W4:Y:S04]  /*3bd10*/  LDL.LU.64 R24, [R1+0x2a78] ;  /* 0x002a780001187983 */ /* 0x000f280000300a00 */
[----:B------:R-:W4:Y:S04]  /*3bd20*/  LDL.LU.64 R76, [R1+0x2a70] ;  /* 0x002a7000014c7983 */ /* 0x000f280000300a00 */
[----:B------:R-:W4:Y:S04]  /*3bd30*/  LDL.LU.64 R6, [R1+0x2a68] ;  /* 0x002a680001067983 */ /* 0x000f280000300a00 */
[----:B------:R-:W4:Y:S04]  /*3bd40*/  @P2 LDG.E.U16 R8, desc[UR6][R48.64] ;  /* 0x0000000630082981 */ /* 0x000f28000c1e1500 */
[----:B------:R-:W4:Y:S04]  /*3bd50*/  @P2 LDG.E.U16 R55, desc[UR6][R16.64] ;  /* 0x0000000610372981 */ /* 0x000f28000c1e1500 */
[----:B------:R-:W4:Y:S04]  /*3bd60*/  @P2 LDG.E.U16 R74, desc[UR6][R44.64] ;  /* 0x000000062c4a2981 */ /* 0x000f28000c1e1500 */
[----:B------:R-:W4:Y:S04]  /*3bd70*/  @P1 LDG.E.U16 R68, desc[UR6][R42.64] ;  /* 0x000000062a441981 */ /* 0x000f28000c1e1500 */
[----:B------:R-:W4:Y:S04]  /*3bd80*/  @P1 LDG.E.U16 R9, desc[UR6][R36.64] ;  /* 0x0000000624091981 */ /* 0x000f28000c1e1500 */
[----:B------:R-:W4:Y:S04]  /*3bd90*/  @P1 LDG.E.U16 R79, desc[UR6][R10.64] ;  /* 0x000000060a4f1981 */ /* 0x000f28000c1e1500 */
[----:B--2---:R0:W-:Y:S04]  /*3bda0*/  @P5 STL [R1+0x11a4], R26 ;  /* 0x0011a41a01005387 */ /* 0x0041e80000100800 */
[----:B0-----:R-:W2:Y:S04]  /*3bdb0*/  LDL R26, [R1+0x116c] ;  /* 0x00116c00011a7983 */ /* 0x001ea80000100800 */
[----:B---3--:R0:W-:Y:S04]  /*3bdc0*/  @P5 STL [R1+0x11a0], R54 ;  /* 0x0011a03601005387 */ /* 0x0081e80000100800 */
[----:B0-----:R-:W3:Y:S04]  /*3bdd0*/  LDL R54, [R1+0x1168] ;  /* 0x0011680001367983 */ /* 0x001ee80000100800 */
[----:B----4-:R-:W-:Y:S04]  /*3bde0*/  @P5 STL [R1+0x11a8], R69 ;  /* 0x0011a84501005387 */ /* 0x010fe80000100800 */
[----:B------:R-:W-:Y:S04]  /*3bdf0*/  @P5 STL [R1+0x11ac], R93 ;  /* 0x0011ac5d01005387 */ /* 0x000fe80000100800 */
[----:B------:R-:W4:Y:S04]  /*3be00*/  LDL.LU.64 R14, [R1+0x2a60] ;  /* 0x002a6000010e7983 */ /* 0x000f280000300a00 */
[----:B------:R-:W4:Y:S04]  /*3be10*/  LDL.LU.64 R20, [R1+0x2a58] ;  /* 0x002a580001147983 */ /* 0x000f280000300a00 */
[----:B------:R0:W-:Y:S04]  /*3be20*/  @P4 STL [R1+0x1198], R78 ;  /* 0x0011984e01004387 */ /* 0x0001e80000100800 */
[----:B------:R-:W4:Y:S04]  /*3be30*/  @P1 LDG.E.U16 R75, desc[UR6][R62.64] ;  /* 0x000000063e4b1981 */ /* 0x000f28000c1e1500 */
[----:B0-----:R-:W4:Y:S04]  /*3be40*/  LDL R78, [R1+0x1164] ;  /* 0x00116400014e7983 */ /* 0x001f280000100800 */
[----:B------:R-:W4:Y:S04]  /*3be50*/  LDL.LU.64 R60, [R1+0x2a50] ;  /* 0x002a5000013c7983 */ /* 0x000f280000300a00 */
[----:B------:R-:W4:Y:S04]  /*3be60*/  LDL.LU.64 R18, [R1+0x2a48] ;  /* 0x002a480001127983 */ /* 0x000f280000300a00 */
[----:B------:R-:W4:Y:S04]  /*3be70*/  LDL R69, [R1+0x1160] ;  /* 0x0011600001457983 */ /* 0x000f280000100800 */
[----:B------:R0:W-:Y:S04]  /*3be80*/  @P4 STL [R1+0x119c], R27 ;  /* 0x00119c1b01004387 */ /* 0x0001e80000100800 */
[----:B0-----:R-:W4:Y:S04]  /*3be90*/  LDL R27, [R1+0x1808] ;  /* 0x00180800011b7983 */ /* 0x001f280000100800 */
[----:B------:R0:W-:Y:S04]  /*3bea0*/  @P4 STL [R1+0x1194], R5 ;  /* 0x0011940501004387 */ /* 0x0001e80000100800 */
[----:B0-----:R-:W4:Y:S04]  /*3beb0*/  LDL R5, [R1+0x1804] ;  /* 0x0018040001057983 */ /* 0x001f280000100800 */
[----:B------:R0:W-:Y:S04]  /*3bec0*/  @P4 STL [R1+0x1190], R0 ;  /* 0x0011900001004387 */ /* 0x0001e80000100800 */
[----:B0-----:R-:W4:Y:S04]  /*3bed0*/  LDL R0, [R1+0x1800] ;  /* 0x0018000001007983 */ /* 0x001f280000100800 */
[----:B------:R-:W4:Y:S04]  /*3bee0*/  LDL.LU.64 R58, [R1+0x2a40] ;  /* 0x002a4000013a7983 */ /* 0x000f280000300a00 */
[----:B------:R0:W-:Y:S04]  /*3bef0*/  @P2 STL [R1+0x118c], R2 ;  /* 0x00118c0201002387 */ /* 0x0001e80000100800 */
[----:B0-----:R-:W4:Y:S01]  /*3bf00*/  LDL R2, [R1+0x17fc] ;  /* 0x0017fc0001027983 */ /* 0x001f220000100800 */
[----:B------:R-:W-:-:S03]  /*3bf10*/  ISETP.GT.AND P5, PT, R4, 0x45, PT ;  /* 0x000000450400780c */ /* 0x000fc60003fa4270 */
[----:B------:R-:W4:Y:S04]  /*3bf20*/  LDL.LU.64 R48, [R1+0x2a38] ;  /* 0x002a380001307983 */ /* 0x000f280000300a00 */
[----:B------:R-:W4:Y:S04]  /*3bf30*/  LDL.LU.64 R16, [R1+0x2a30] ;  /* 0x002a300001107983 */ /* 0x000f280000300a00 */
[----:B------:R-:W4:Y:S04]  /*3bf40*/  LDL.LU.64 R44, [R1+0x2a28] ;  /* 0x002a2800012c7983 */ /* 0x000f280000300a00 */
[----:B------:R0:W-:Y:S04]  /*3bf50*/  @P2 STL [R1+0x1188], R8 ;  /* 0x0011880801002387 */ /* 0x0001e80000100800 */
[----:B------:R-:W4:Y:S04]  /*3bf60*/  LDL R93, [R1+0x17f4] ;  /* 0x0017f400015d7983 */ /* 0x000f280000100800 */
[----:B0-----:R-:W4:Y:S04]  /*3bf70*/  LDL R8, [R1+0x17f8] ;  /* 0x0017f80001087983 */ /* 0x001f280000100800 */
[----:B------:R0:W-:Y:S01]  /*3bf80*/  @P2 STL [R1+0x1184], R55 ;  /* 0x0011843701002387 */ /* 0x0001e20000100800 */
[----:B------:R-:W-:-:S03]  /*3bf90*/  ISETP.GT.AND P4, PT, R4, 0x46, PT ;  /* 0x000000460400780c */ /* 0x000fc60003f84270 */
[----:B0-----:R-:W4:Y:S04]  /*3bfa0*/  LDL R55, [R1+0x17f0] ;  /* 0x0017f00001377983 */ /* 0x001f280000100800 */
[----:B------:R0:W-:Y:S04]  /*3bfb0*/  @P2 STL [R1+0x1180], R74 ;  /* 0x0011804a01002387 */ /* 0x0001e80000100800 */
[----:B0-----:R-:W4:Y:S04]  /*3bfc0*/  LDL R74, [R1+0x17ec] ;  /* 0x0017ec00014a7983 */ /* 0x001f280000100800 */
[----:B------:R-:W4:Y:S04]  /*3bfd0*/  LDL.LU.64 R42, [R1+0x2a20] ;  /* 0x002a2000012a7983 */ /* 0x000f280000300a00 */
[----:B------:R0:W-:Y:S04]  /*3bfe0*/  @P1 STL [R1+0x117c], R68 ;  /* 0x00117c4401001387 */ /* 0x0001e80000100800 */
[----:B0-----:R-:W4:Y:S04]  /*3bff0*/  LDL.LU R68, [R1+0x2a18] ;  /* 0x002a180001447983 */ /* 0x001f280000300800 */
[----:B------:R-:W4:Y:S04]  /*3c000*/  LDL.LU.64 R36, [R1+0x2a10] ;  /* 0x002a100001247983 */ /* 0x000f280000300a00 */
[----:B------:R-:W4:Y:S04]  /*3c010*/  LDL.LU.64 R10, [R1+0x2a08] ;  /* 0x002a0800010a7983 */ /* 0x000f280000300a00 */
[----:B------:R0:W-:Y:S04]  /*3c020*/  @P1 STL [R1+0x1178], R9 ;  /* 0x0011780901001387 */ /* 0x0001e80000100800 */
[----:B------:R-:W4:Y:S04]  /*3c030*/  LDL R62, [R1+0x1158] ;  /* 0x00115800013e7983 */ /* 0x000f280000100800 */
[----:B0-----:R-:W4:Y:S04]  /*3c040*/  LDL R9, [R1+0x115c] ;  /* 0x00115c0001097983 */ /* 0x001f280000100800 */
[----:B------:R0:W-:Y:S04]  /*3c050*/  @P1 STL [R1+0x1174], R79 ;  /* 0x0011744f01001387 */ /* 0x0001e80000100800 */
[----:B0-----:R-:W4:Y:S04]  /*3c060*/  LDL R79, [R1+0x1154] ;  /* 0x00115400014f7983 */ /* 0x001f280000100800 */
[----:B--2---:R-:W2:Y:S04]  /*3c070*/  @P5 LDG.E.U16 R26, desc[UR6][R30.64] ;  /* 0x000000061e1a5981 */ /* 0x004ea8000c1e1500 */
[----:B---3--:R-:W3:Y:S04]  /*3c080*/  @P5 LDG.E.U16 R54, desc[UR6][R52.64] ;  /* 0x0000000634365981 */ /* 0x008ee8000c1e1500 */
[----:B----4-:R0:W-:Y:S04]  /*3c090*/  @P1 STL [R1+0x1170], R75 ;  /* 0x0011704b01001387 */ /* 0x0101e80000100800 */
[----:B------:R-:W4:Y:S04]  /*3c0a0*/  @P5 LDG.E.U16 R78, desc[UR6][R50.64] ;  /* 0x00000006324e5981 */ /* 0x000f28000c1e1500 */
[----:B------:R-:W4:Y:S04]  /*3c0b0*/  @P5 LDG.E.U16 R69, desc[UR6][R38.64] ;  /* 0x0000000626455981 */ /* 0x000f28000c1e1500 */
[----:B0-----:R-:W4:Y:S04]  /*3c0c0*/  LDL R75, [R1+0x1150] ;  /* 0x00115000014b7983 */ /* 0x001f280000100800 */
[----:B------:R-:W4:Y:S04]  /*3c0d0*/  @P4 LDG.E.U16 R27, desc[UR6][R56.64] ;  /* 0x00000006381b4981 */ /* 0x000f28000c1e1500 */
[----:B------:R-:W4:Y:S04]  /*3c0e0*/  @P4 LDG.E.U16 R5, desc[UR6][R40.64] ;  /* 0x0000000628054981 */ /* 0x000f28000c1e1500 */
[----:B------:R-:W4:Y:S04]  /*3c0f0*/  @P4 LDG.E.U16 R0, desc[UR6][R12.64] ;  /* 0x000000060c004981 */ /* 0x000f28000c1e1500 */
[----:B------:R-:W4:Y:S01]  /*3c100*/  @P4 LDG.E.U16 R2, desc[UR6][R32.64] ;  /* 0x0000000620024981 */ /* 0x000f22000c1e1500 */
[----:B------:R-:W-:-:S03]  /*3c110*/  ISETP.GT.AND P2, PT, R4, 0x47, PT ;  /* 0x000000470400780c */ /* 0x000fc60003f44270 */
[----:B------:R-:W4:Y:S04]  /*3c120*/  LDL.LU.64 R30, [R1+0x2a00] ;  /* 0x002a0000011e7983 */ /* 0x000f280000300a00 */
[----:B------:R-:W4:Y:S04]  /*3c130*/  LDL.LU.64 R52, [R1+0x29f8] ;  /* 0x0029f80001347983 */ /* 0x000f280000300a00 */
[----:B------:R-:W4:Y:S01]  /*3c140*/  LDL R63, [R1+0x114c] ;  /* 0x00114c00013f7983 */ /* 0x000f220000100800 */
[----:B------:R-:W-:-:S03]  /*3c150*/  ISETP.GT.AND P1, PT, R4, 0x48, PT ;  /* 0x000000480400780c */ /* 0x000fc60003f24270 */
[----:B------:R-:W4:Y:S04]  /*3c160*/  @P2 LDG.E.U16 R93, desc[UR6][R72.64] ;  /* 0x00000006485d2981 */ /* 0x000f28000c1e1500 */
[----:B------:R-:W4:Y:S04]  /*3c170*/  @P2 LDG.E.U16 R8, desc[UR6][R80.64] ;  /* 0x0000000650082981 */ /* 0x000f28000c1e1500 */
[----:B------:R-:W4:Y:S04]  /*3c180*/  @P2 LDG.E.U16 R55, desc[UR6][R66.64] ;  /* 0x0000000642372981 */ /* 0x000f28000c1e1500 */
[----:B------:R-:W4:Y:S04]  /*3c190*/  @P2 LDG.E.U16 R74, desc[UR6][R70.64] ;  /* 0x00000006464a2981 */ /* 0x000f28000c1e1500 */
[----:B------:R-:W4:Y:S04]  /*3c1a0*/  @P1 LDG.E.U16 R62, desc[UR6][R46.64] ;  /* 0x000000062e3e1981 */ /* 0x000f28000c1e1500 */
[----:B------:R-:W4:Y:S04]  /*3c1b0*/  @P1 LDG.E.U16 R9, desc[UR6][R34.64] ;  /* 0x0000000622091981 */ /* 0x000f28000c1e1500 */
[----:B------:R-:W4:Y:S04]  /*3c1c0*/  @P1 LDG.E.U16 R79, desc[UR6][R28.64] ;  /* 0x000000061c4f1981 */ /* 0x000f28000c1e1500 */
[----:B---3--:R0:W-:Y:S04]  /*3c1d0*/  @P5 STL [R1+0x1168], R54 ;  /* 0x0011683601005387 */ /* 0x0081e80000100800 */
[----:B0-----:R-:W3:Y:S04]  /*3c1e0*/  LDL R54, [R1+0x1148] ;  /* 0x0011480001367983 */ /* 0x001ee80000100800 */
[----:B------:R-:W3:Y:S04]  /*3c1f0*/  LDL.LU.64 R50, [R1+0x29f0] ;  /* 0x0029f00001327983 */ /* 0x000ee80000300a00 */
[----:B--2---:R0:W-:Y:S04]  /*3c200*/  @P5 STL [R1+0x116c], R26 ;  /* 0x00116c1a01005387 */ /* 0x0041e80000100800 */
[----:B0-----:R-:W2:Y:S04]  /*3c210*/  LDL R26, [R1+0x1144] ;  /* 0x00114400011a7983 */ /* 0x001ea80000100800 */
[----:B----4-:R0:W-:Y:S04]  /*3c220*/  @P5 STL [R1+0x1164], R78 ;  /* 0x0011644e01005387 */ /* 0x0101e80000100800 */
[----:B------:R-:W4:Y:S04]  /*3c230*/  @P1 LDG.E.U16 R75, desc[UR6][R64.64] ;  /* 0x00000006404b1981 */ /* 0x000f28000c1e1500 */
[----:B0-----:R-:W4:Y:S04]  /*3c240*/  LDL R78, [R1+0x1140] ;  /* 0x00114000014e7983 */ /* 0x001f280000100800 */
[----:B------:R-:W4:Y:S04]  /*3c250*/  LDL.LU.64 R38, [R1+0x29e8] ;  /* 0x0029e80001267983 */ /* 0x000f280000300a00 */
[----:B------:R0:W-:Y:S04]  /*3c260*/  @P5 STL [R1+0x1160], R69 ;  /* 0x0011604501005387 */ /* 0x0001e80000100800 */
[----:B0-----:R-:W4:Y:S04]  /*3c270*/  LDL.LU R69, [R1+0x29e0] ;  /* 0x0029e00001457983 */ /* 0x001f280000300800 */
[----:B------:R-:W4:Y:S04]  /*3c280*/  LDL.LU.64 R56, [R1+0x29d8] ;  /* 0x0029d80001387983 */ /* 0x000f280000300a00 */
[----:B------:R-:W4:Y:S04]  /*3c290*/  LDL.LU.64 R40, [R1+0x29d0] ;  /* 0x0029d00001287983 */ /* 0x000f280000300a00 */
[----:B------:R-:W4:Y:S04]  /*3c2a0*/  LDL.LU.64 R12, [R1+0x29c8] ;  /* 0x0029c800010c7983 */ /* 0x000f280000300a00 */
[----:B------:R0:W-:Y:S04]  /*3c2b0*/  @P4 STL [R1+0x1804], R5 ;  /* 0x0018040501004387 */ /* 0x0001e80000100800 */
[----:B0-----:R-:W4:Y:S04]  /*3c2c0*/  LDL R5, [R1+0x113c] ;  /* 0x00113c0001057983 */ /* 0x001f280000100800 */
[----:B------:R-:W4:Y:S04]  /*3c2d0*/  LDL.LU.64 R32, [R1+0x29c0] ;  /* 0x0029c00001207983 */ /* 0x000f280000300a00 */
[----:B------:R0:W-:Y:S04]  /*3c2e0*/  @P4 STL [R1+0x1808], R27 ;  /* 0x0018081b01004387 */ /* 0x0001e80000100800 */
[----:B0-----:R-:W4:Y:S04]  /*3c2f0*/  LDL R27, [R1+0x1138] ;  /* 0x00113800011b7983 */ /* 0x001f280000100800 */
[----:B------:R0:W-:Y:S04]  /*3c300*/  @P4 STL [R1+0x1800], R0 ;  /* 0x0018000001004387 */ /* 0x0001e80000100800 */
[----:B0-----:R-:W4:Y:S04]  /*3c310*/  LDL R0, [R1+0x1134] ;  /* 0x0011340001007983 */ /* 0x001f280000100800 */
[----:B------:R0:W-:Y:S04]  /*3c320*/  @P4 STL [R1+0x17fc], R2 ;  /* 0x0017fc0201004387 */ /* 0x0001e80000100800 */
[----:B0-----:R-:W4:Y:S01]  /*3c330*/  LDL R2, [R1+0x1130] ;  /* 0x0011300001027983 */ /* 0x001f220000100800 */
[----:B------:R-:W-:-:S03]  /*3c340*/  ISETP.GT.AND P5, PT, R4, 0x49, PT ;  /* 0x000000490400780c */ /* 0x000fc60003fa4270 */
[----:B------:R-:W4:Y:S04]  /*3c350*/  LDL.LU.64 R80, [R1+0x29b8] ;  /* 0x0029b80001507983 */ /* 0x000f280000300a00 */
[----:B------:R0:W-:Y:S06]  /*3c360*/  @P2 STL [R1+0x17f8], R8 ;  /* 0x0017f80801002387 */ /* 0x0001ec0000100800 */
[----:B------:R-:W4:Y:S04]  /*3c370*/  @P5 LDG.E.U16 R63, desc[UR6][R22.64] ;  /* 0x00000006163f5981 */ /* 0x000f28000c1e1500 */
[----:B0-----:R-:W4:Y:S04]  /*3c380*/  LDL.LU R8, [R1+0x29b0] ;  /* 0x0029b00001087983 */ /* 0x001f280000300800 */
[----:B------:R-:W4:Y:S04]  /*3c390*/  LDL.LU.64 R72, [R1+0x29a8] ;  /* 0x0029a80001487983 */ /* 0x000f280000300a00 */
[----:B------:R-:W4:Y:S04]  /*3c3a0*/  LDL.LU.64 R66, [R1+0x29a0] ;  /* 0x0029a00001427983 */ /* 0x000f280000300a00 */
[----:B------:R-:W4:Y:S04]  /*3c3b0*/  LDL.LU.64 R70, [R1+0x2998] ;  /* 0x0029980001467983 */ /* 0x000f280000300a00 */
[----:B------:R0:W-:Y:S01]  /*3c3c0*/  @P2 STL [R1+0x17f4], R93 ;  /* 0x0017f45d01002387 */ /* 0x0001e20000100800 */
[----:B------:R-:W-:-:S03]  /*3c3d0*/  ISETP.GT.AND P4, PT, R4, 0x4a, PT ;  /* 0x0000004a0400780c */ /* 0x000fc60003f84270 */
[----:B0-----:R-:W4:Y:S04]  /*3c3e0*/  LDL R93, [R1+0x112c] ;  /* 0x00112c00015d7983 */ /* 0x001f280000100800 */
[----:B------:R0:W-:Y:S04]  /*3c3f0*/  @P2 STL [R1+0x17f0], R55 ;  /* 0x0017f03701002387 */ /* 0x0001e80000100800 */
[----:B0-----:R-:W4:Y:S04]  /*3c400*/  LDL R55, [R1+0x1128] ;  /* 0x0011280001377983 */ /* 0x001f280000100800 */
[----:B------:R0:W-:Y:S04]  /*3c410*/  @P2 STL [R1+0x17ec], R74 ;  /* 0x0017ec4a01002387 */ /* 0x0001e80000100800 */
        /* <DEDUP_REMOVED lines=8> */
[----:B------:R-:W4:Y:S04]  /*3c4a0*/  LDL.LU.64 R64, [R1+0x2968] ;  /* 0x0029680001407983 */ /* 0x000f280000300a00 */
[----:B------:R0:W-:Y:S04]  /*3c4b0*/  @P1 STL [R1+0x1154], R79 ;  /* 0x0011544f01001387 */ /* 0x0001e80000100800 */
[----:B0-----:R-:W4:Y:S04]  /*3c4c0*/  LDL R79, [R1+0x1120] ;  /* 0x00112000014f7983 */ /* 0x001f280000100800 */
[----:B---3--:R-:W3:Y:S04]  /*3c4d0*/  @P5 LDG.E.U16 R54, desc[UR6][R24.64] ;  /* 0x0000000618365981 */ /* 0x008ee8000c1e1500 */
[----:B--2---:R-:W2:Y:S04]  /*3c4e0*/  @P5 LDG.E.U16 R26, desc[UR6][R76.64] ;  /* 0x000000064c1a5981 */ /* 0x004ea8000c1e1500 */
[----:B----4-:R0:W-:Y:S04]  /*3c4f0*/  @P1 STL [R1+0x1150], R75 ;  /* 0x0011504b01001387 */ /* 0x0101e80000100800 */
[----:B------:R-:W4:Y:S04]  /*3c500*/  @P5 LDG.E.U16 R78, desc[UR6][R6.64] ;  /* 0x00000006064e5981 */ /* 0x000f28000c1e1500 */
[----:B0-----:R-:W4:Y:S04]  /*3c510*/  LDL R75, [R1+0x111c] ;  /* 0x00111c00014b7983 */ /* 0x001f280000100800 */
[----:B------:R-:W4:Y:S04]  /*3c520*/  LDL.LU.64 R22, [R1+0x2960] ;  /* 0x0029600001167983 */ /* 0x000f280000300a00 */
[----:B------:R-:W4:Y:S04]  /*3c530*/  @P4 LDG.E.U16 R5, desc[UR6][R14.64] ;  /* 0x000000060e054981 */ /* 0x000f28000c1e1500 */
[----:B------:R-:W4:Y:S04]  /*3c540*/  @P4 LDG.E.U16 R27, desc[UR6][R20.64] ;  /* 0x00000006141b4981 */ /* 0x000f28000c1e1500 */
[----:B------:R-:W4:Y:S04]  /*3c550*/  @P4 LDG.E.U16 R0, desc[UR6][R60.64] ;  /* 0x000000063c004981 */ /* 0x000f28000c1e1500 */
[----:B------:R-:W4:Y:S01]  /*3c560*/  @P4 LDG.E.U16 R2, desc[UR6][R18.64] ;  /* 0x0000000612024981 */ /* 0x000f22000c1e1500 */
[----:B------:R-:W-:-:S03]  /*3c570*/  ISETP.GT.AND P2, PT, R4, 0x4b, PT ;  /* 0x0000004b0400780c */ /* 0x000fc60003f44270 */
[----:B------:R0:W-:Y:S04]  /*3c580*/  @P5 STL [R1+0x114c], R63 ;  /* 0x00114c3f01005387 */ /* 0x0001e80000100800 */
[----:B0-----:R-:W4:Y:S04]  /*3c590*/  LDL.LU R63, [R1+0x2958] ;  /* 0x00295800013f7983 */ /* 0x001f280000300800 */
[----:B------:R-:W4:Y:S01]  /*3c5a0*/  LDL.LU.64 R24, [R1+0x2950] ;  /* 0x0029500001187983 */ /* 0x000f220000300a00 */
[----:B------:R-:W-:-:S03]  /*3c5b0*/  ISETP.GT.AND P1, PT, R4, 0x4c, PT ;  /* 0x0000004c0400780c */ /* 0x000fc60003f24270 */
[----:B------:R-:W4:Y:S04]  /*3c5c0*/  @P2 LDG.E.U16 R93, desc[UR6][R58.64] ;  /* 0x000000063a5d2981 */ /* 0x000f28000c1e1500 */
[----:B------:R-:W4:Y:S04]  /*3c5d0*/  @P2 LDG.E.U16 R55, desc[UR6][R48.64] ;  /* 0x0000000630372981 */ /* 0x000f28000c1e1500 */
[----:B------:R-:W4:Y:S04]  /*3c5e0*/  @P2 LDG.E.U16 R74, desc[UR6][R16.64] ;  /* 0x00000006104a2981 */ /* 0x000f28000c1e1500 */
[----:B------:R-:W4:Y:S04]  /*3c5f0*/  @P2 LDG.E.U16 R79, desc[UR6][R44.64] ;  /* 0x000000062c4f2981 */ /* 0x000f28000c1e1500 */
[----:B---3--:R0:W-:Y:S04]  /*3c600*/  @P5 STL [R1+0x1148], R54 ;  /* 0x0011483601005387 */ /* 0x0081e80000100800 */
[----:B0-----:R-:W3:Y:S04]  /*3c610*/  LDL R54, [R1+0x1118] ;  /* 0x0011180001367983 */ /* 0x001ee80000100800 */
[----:B------:R-:W3:Y:S04]  /*3c620*/  LDL.LU.64 R76, [R1+0x2948] ;  /* 0x00294800014c7983 */ /* 0x000ee80000300a00 */
[----:B------:R-:W3:Y:S04]  /*3c630*/  LDL R6, [R1+0x1114] ;  /* 0x0011140001067983 */ /* 0x000ee80000100800 */
[----:B------:R-:W3:Y:S04]  /*3c640*/  LDL R7, [R1+0x1110] ;  /* 0x0011100001077983 */ /* 0x000ee80000100800 */
[----:B--2---:R0:W-:Y:S04]  /*3c650*/  @P5 STL [R1+0x1144], R26 ;  /* 0x0011441a01005387 */ /* 0x0041e80000100800 */
[----:B0-----:R-:W2:Y:S04]  /*3c660*/  LDL R26, [R1+0x110c] ;  /* 0x00110c00011a7983 */ /* 0x001ea80000100800 */
[----:B----4-:R0:W-:Y:S04]  /*3c670*/  @P5 STL [R1+0x1140], R78 ;  /* 0x0011404e01005387 */ /* 0x0101e80000100800 */
[----:B------:R-:W4:Y:S04]  /*3c680*/  @P1 LDG.E.U16 R75, desc[UR6][R42.64] ;  /* 0x000000062a4b1981 */ /* 0x000f28000c1e1500 */
[----:B0-----:R-:W4:Y:S04]  /*3c690*/  LDL R78, [R1+0x1108] ;  /* 0x00110800014e7983 */ /* 0x001f280000100800 */
[----:B------:R-:W4:Y:S04]  /*3c6a0*/  LDL.LU.64 R14, [R1+0x2940] ;  /* 0x00294000010e7983 */ /* 0x000f280000300a00 */
[----:B------:R0:W-:Y:S04]  /*3c6b0*/  @P4 STL [R1+0x113c], R5 ;  /* 0x00113c0501004387 */ /* 0x0001e80000100800 */
[----:B0-----:R-:W4:Y:S04]  /*3c6c0*/  LDL R5, [R1+0x1104] ;  /* 0x0011040001057983 */ /* 0x001f280000100800 */
[----:B------:R-:W4:Y:S04]  /*3c6d0*/  LDL.LU.64 R20, [R1+0x2938] ;  /* 0x0029380001147983 */ /* 0x000f280000300a00 */
[----:B------:R-:W4:Y:S04]  /*3c6e0*/  LDL.LU.64 R60, [R1+0x2930] ;  /* 0x00293000013c7983 */ /* 0x000f280000300a00 */
[----:B------:R0:W-:Y:S04]  /*3c6f0*/  @P4 STL [R1+0x1134], R0 ;  /* 0x0011340001004387 */ /* 0x0001e80000100800 */
[----:B------:R-:W4:Y:S04]  /*3c700*/  LDL R18, [R1+0x17e8] ;  /* 0x0017e80001127983 */ /* 0x000f280000100800 */
[----:B------:R-:W4:Y:S04]  /*3c710*/  LDL R19, [R1+0x17e4] ;  /* 0x0017e40001137983 */ /* 0x000f280000100800 */
[----:B0-----:R-:W4:Y:S04]  /*3c720*/  LDL R0, [R1+0x1100] ;  /* 0x0011000001007983 */ /* 0x001f280000100800 */
[----:B------:R0:W-:Y:S04]  /*3c730*/  @P4 STL [R1+0x1138], R27 ;  /* 0x0011381b01004387 */ /* 0x0001e80000100800 */
[----:B0-----:R-:W4:Y:S04]  /*3c740*/  LDL R27, [R1+0x17e0] ;  /* 0x0017e000011b7983 */ /* 0x001f280000100800 */
[----:B------:R0:W-:Y:S04]  /*3c750*/  @P4 STL [R1+0x1130], R2 ;  /* 0x0011300201004387 */ /* 0x0001e80000100800 */
[----:B0-----:R-:W4:Y:S01]  /*3c760*/  LDL R2, [R1+0x17dc] ;  /* 0x0017dc0001027983 */ /* 0x001f220000100800 */
[----:B------:R-:W-:-:S03]  /*3c770*/  ISETP.GT.AND P5, PT, R4, 0x4d, PT ;  /* 0x0000004d0400780c */ /* 0x000fc60003fa4270 */
[----:B------:R-:W4:Y:S04]  /*3c780*/  LDL.LU.64 R58, [R1+0x2928] ;  /* 0x00292800013a7983 */ /* 0x000f280000300a00 */
[----:B------:R-:W4:Y:S04]  /*3c790*/  LDL.LU.64 R48, [R1+0x2920] ;  /* 0x0029200001307983 */ /* 0x000f280000300a00 */
[----:B------:R-:W4:Y:S04]  /*3c7a0*/  LDL R16, [R1+0x17d8] ;  /* 0x0017d80001107983 */ /* 0x000f280000100800 */
[----:B------:R-:W4:Y:S01]  /*3c7b0*/  LDL R17, [R1+0x17d4] ;  /* 0x0017d40001117983 */ /* 0x000f220000100800 */
[----:B------:R-:W-:-:S03]  /*3c7c0*/  ISETP.GT.AND P4, PT, R4, 0x4e, PT ;  /* 0x0000004e0400780c */ /* 0x000fc60003f84270 */
[----:B------:R0:W-:Y:S04]  /*3c7d0*/  @P2 STL [R1+0x1128], R55 ;  /* 0x0011283701002387 */ /* 0x0001e80000100800 */
[----:B0-----:R-:W4:Y:S04]  /*3c7e0*/  LDL R55, [R1+0x17d0] ;  /* 0x0017d00001377983 */ /* 0x001f280000100800 */
[----:B------:R0:W-:Y:S04]  /*3c7f0*/  @P2 STL [R1+0x1124], R74 ;  /* 0x0011244a01002387 */ /* 0x0001e80000100800 */
[----:B0-----:R-:W4:Y:S04]  /*3c800*/  LDL R74, [R1+0x17cc] ;  /* 0x0017cc00014a7983 */ /* 0x001f280000100800 */
[----:B------:R-:W4:Y:S04]  /*3c810*/  LDL.LU.64 R44, [R1+0x2918] ;  /* 0x00291800012c7983 */ /* 0x000f280000300a00 */
[----:B------:R-:W-:Y:S04]  /*3c820*/  @P2 STL [R1+0x1120], R79 ;  /* 0x0011204f01002387 */ /* 0x000fe80000100800 */
[----:B------:R0:W-:Y:S04]  /*3c830*/  @P2 STL [R1+0x112c], R93 ;  /* 0x00112c5d01002387 */ /* 0x0001e80000100800 */
[----:B------:R-:W4:Y:S04]  /*3c840*/  LDL.LU.64 R42, [R1+0x2910] ;  /* 0x00291000012a7983 */ /* 0x000f280000300a00 */
[----:B0-----:R-:W4:Y:S04]  /*3c850*/  LDL R93, [R1+0x10fc] ;  /* 0x0010fc00015d7983 */ /* 0x001f280000100800 */
[----:B---3--:R-:W3:Y:S04]  /*3c860*/  @P1 LDG.E.U16 R54, desc[UR6][R36.64] ;  /* 0x0000000624361981 */ /* 0x008ee8000c1e1500 */
[----:B------:R-:W3:Y:S04]  /*3c870*/  @P1 LDG.E.U16 R6, desc[UR6][R10.64] ;  /* 0x000000060a061981 */ /* 0x000ee8000c1e1500 */
[----:B------:R-:W3:Y:S04]  /*3c880*/  @P1 LDG.E.U16 R7, desc[UR6][R30.64] ;  /* 0x000000061e071981 */ /* 0x000ee8000c1e1500 */
[----:B--2---:R-:W2:Y:S04]  /*3c890*/  @P5 LDG.E.U16 R26, desc[UR6][R52.64] ;  /* 0x00000006341a5981 */ /* 0x004ea8000c1e1500 */
[----:B----4-:R0:W-:Y:S04]  /*3c8a0*/  @P1 STL [R1+0x111c], R75 ;  /* 0x00111c4b01001387 */ /* 0x0101e80000100800 */
[----:B------:R-:W4:Y:S04]  /*3c8b0*/  @P5 LDG.E.U16 R78, desc[UR6][R50.64] ;  /* 0x00000006324e5981 */ /* 0x000f28000c1e1500 */
[----:B0-----:R-:W2:Y:S04]  /*3c8c0*/  LDL R75, [R1+0x10f8] ;  /* 0x0010f800014b7983 */ /* 0x001ea80000100800 */
[----:B------:R-:W2:Y:S04]  /*3c8d0*/  @P5 LDG.E.U16 R5, desc[UR6][R38.64] ;  /* 0x0000000626055981 */ /* 0x000ea8000c1e1500 */
[----:B------:R-:W2:Y:S04]  /*3c8e0*/  @P4 LDG.E.U16 R18, desc[UR6][R56.64] ;  /* 0x0000000638124981 */ /* 0x000ea8000c1e1500 */
[----:B------:R-:W2:Y:S04]  /*3c8f0*/  @P4 LDG.E.U16 R19, desc[UR6][R40.64] ;  /* 0x0000000628134981 */ /* 0x000ea8000c1e1500 */
[----:B------:R-:W2:Y:S04]  /*3c900*/  @P5 LDG.E.U16 R0, desc[UR6][R68.64] ;  /* 0x0000000644005981 */ /* 0x000ea8000c1e1500 */
[----:B------:R-:W2:Y:S04]  /*3c910*/  @P4 LDG.E.U16 R27, desc[UR6][R12.64] ;  /* 0x000000060c1b4981 */ /* 0x000ea8000c1e1500 */
[----:B------:R-:W2:Y:S01]  /*3c920*/  @P4 LDG.E.U16 R2, desc[UR6][R32.64] ;  /* 0x0000000620024981 */ /* 0x000ea2000c1e1500 */
[----:B------:R-:W-:-:S03]  /*3c930*/  ISETP.GT.AND P2, PT, R4, 0x4f, PT ;  /* 0x0000004f0400780c */ /* 0x000fc60003f44270 */
[----:B------:R-:W2:Y:S04]  /*3c940*/  LDL.LU.64 R36, [R1+0x2908] ;  /* 0x0029080001247983 */ /* 0x000ea80000300a00 */
[----:B------:R-:W2:Y:S06]  /*3c950*/  LDL R79, [R1+0x10f4] ;  /* 0x0010f400014f7983 */ /* 0x000eac0000100800 */
[----:B------:R-:W2:Y:S04]  /*3c960*/  @P2 LDG.E.U16 R16, desc[UR6][R80.64] ;  /* 0x0000000650102981 */ /* 0x000ea8000c1e1500 */
[----:B------:R-:W2:Y:S04]  /*3c970*/  @P2 LDG.E.U16 R17, desc[UR6][R72.64] ;  /* 0x0000000648112981 */ /* 0x000ea8000c1e1500 */
[----:B------:R-:W2:Y:S04]  /*3c980*/  @P2 LDG.E.U16 R55, desc[UR6][R66.64] ;  /* 0x0000000642372981 */ /* 0x000ea8000c1e1500 */
[----:B------:R-:W2:Y:S04]  /*3c990*/  @P2 LDG.E.U16 R74, desc[UR6][R70.64] ;  /* 0x00000006464a2981 */ /* 0x000ea8000c1e1500 */
[----:B---3--:R0:W-:Y:S04]  /*3c9a0*/  @P1 STL [R1+0x1118], R54 ;  /* 0x0011183601001387 */ /* 0x0081e80000100800 */
[----:B0-----:R-:W3:Y:S04]  /*3c9b0*/  LDL R54, [R1+0x10f0] ;  /* 0x0010f00001367983 */ /* 0x001ee80000100800 */
[----:B------:R-:W3:Y:S04]  /*3c9c0*/  LDL.LU.64 R10, [R1+0x2900] ;  /* 0x00290000010a7983 */ /* 0x000ee80000300a00 */
[----:B------:R0:W-:Y:S04]  /*3c9d0*/  @P1 STL [R1+0x1114], R6 ;  /* 0x0011140601001387 */ /* 0x0001e80000100800 */
[----:B0-----:R-:W3:Y:S04]  /*3c9e0*/  LDL.LU R6, [R1+0x28f8] ;  /* 0x0028f80001067983 */ /* 0x001ee80000300800 */
[----:B------:R-:W3:Y:S04]  /*3c9f0*/  LDL.LU.64 R30, [R1+0x28f0] ;  /* 0x0028f000011e7983 */ /* 0x000ee80000300a00 */
[----:B------:R0:W-:Y:S01]  /*3ca00*/  @P1 STL [R1+0x1110], R7 ;  /* 0x0011100701001387 */ /* 0x0001e20000100800 */
[----:B------:R-:W-:-:S03]  /*3ca10*/  ISETP.GT.AND P1, PT, R4, 0x50, PT ;  /* 0x000000500400780c */ /* 0x000fc60003f24270 */
[----:B0-----:R-:W3:Y:S04]  /*3ca20*/  LDL.LU R7, [R1+0x28e8] ;  /* 0x0028e80001077983 */ /* 0x001ee80000300800 */
[----:B------:R-:W3:Y:S04]  /*3ca30*/  LDL.LU.64 R52, [R1+0x28e0] ;  /* 0x0028e00001347983 */ /* 0x000ee80000300a00 */
[----:B------:R-:W3:Y:S04]  /*3ca40*/  LDL.LU.64 R50, [R1+0x28d8] ;  /* 0x0028d80001327983 */ /* 0x000ee80000300a00 */
[----:B----4-:R0:W-:Y:S04]  /*3ca50*/  @P5 STL [R1+0x1108], R78 ;  /* 0x0011084e01005387 */ /* 0x0101e80000100800 */
[----:B--2---:R-:W2:Y:S04]  /*3ca60*/  @P1 LDG.E.U16 R75, desc[UR6][R8.64] ;  /* 0x00000006084b1981 */ /* 0x004ea8000c1e1500 */
[----:B------:R-:W4:Y:S04]  /*3ca70*/  @P1 LDG.E.U16 R93, desc[UR6][R34.64] ;  /* 0x00000006225d1981 */ /* 0x000f28000c1e1500 */
[----:B0-----:R-:W4:Y:S04]  /*3ca80*/  LDL R78, [R1+0x10ec] ;  /* 0x0010ec00014e7983 */ /* 0x001f280000100800 */
[----:B------:R-:W4:Y:S04]  /*3ca90*/  LDL.LU.64 R38, [R1+0x28d0] ;  /* 0x0028d00001267983 */ /* 0x000f280000300a00 */
[----:B------:R0:W-:Y:S04]  /*3caa0*/  @P5 STL [R1+0x110c], R26 ;  /* 0x00110c1a01005387 */ /* 0x0001e80000100800 */
[----:B0-----:R-:W4:Y:S04]  /*3cab0*/  LDL R26, [R1+0x10e8] ;  /* 0x0010e800011a7983 */ /* 0x001f280000100800 */
[----:B------:R0:W-:Y:S04]  /*3cac0*/  @P5 STL [R1+0x1104], R5 ;  /* 0x0011040501005387 */ /* 0x0001e80000100800 */
[----:B0-----:R-:W4:Y:S04]  /*3cad0*/  LDL R5, [R1+0x10e4] ;  /* 0x0010e40001057983 */ /* 0x001f280000100800 */
[----:B------:R-:W4:Y:S04]  /*3cae0*/  LDL.LU.64 R68, [R1+0x28c8] ;  /* 0x0028c80001447983 */ /* 0x000f280000300a00 */
        /* <DEDUP_REMOVED lines=11> */
[----:B------:R-:W4:Y:S04]  /*3cba0*/  @P1 LDG.E.U16 R79, desc[UR6][R46.64] ;  /* 0x000000062e4f1981 */ /* 0x000f28000c1e1500 */
[----:B0-----:R-:W4:Y:S04]  /*3cbb0*/  LDL R27, [R1+0x10dc] ;  /* 0x0010dc00011b7983 */ /* 0x001f280000100800 */
[----:B------:R0:W-:Y:S04]  /*3cbc0*/  @P4 STL [R1+0x17dc], R2 ;  /* 0x0017dc0201004387 */ /* 0x0001e80000100800 */
[----:B0-----:R-:W4:Y:S01]  /*3cbd0*/  LDL R2, [R1+0x10d8] ;  /* 0x0010d80001027983 */ /* 0x001f220000100800 */
[----:B------:R-:W-:-:S03]  /*3cbe0*/  ISETP.GT.AND P5, PT, R4, 0x51, PT ;  /* 0x000000510400780c */ /* 0x000fc60003fa4270 */
        /* <DEDUP_REMOVED lines=10> */
[----:B------:R0:W-:Y:S01]  /*3cc90*/  @P2 STL [R1+0x17cc], R74 ;  /* 0x0017cc4a01002387 */ /* 0x0001e20000100800 */
[----:B------:R-:W-:-:S03]  /*3cca0*/  ISETP.GT.AND P4, PT, R4, 0x52, PT ;  /* 0x000000520400780c */ /* 0x000fc60003f84270 */
[----:B0-----:R-:W4:Y:S04]  /*3ccb0*/  LDL R74, [R1+0x10d0] ;  /* 0x0010d000014a7983 */ /* 0x001f280000100800 */
[----:B------:R-:W4:Y:S04]  /*3ccc0*/  LDL.LU.64 R34, [R1+0x2860] ;  /* 0x0028600001227983 */ /* 0x000f280000300a00 */
[----:B------:R-:W4:Y:S04]  /*3ccd0*/  LDL.LU.64 R8, [R1+0x2858] ;  /* 0x0028580001087983 */ /* 0x000f280000300a00 */
[----:B---3--:R-:W3:Y:S04]  /*3cce0*/  @P1 LDG.E.U16 R54, desc[UR6][R28.64] ;  /* 0x000000061c361981 */ /* 0x008ee8000c1e1500 */
[----:B--2---:R0:W-:Y:S04]  /*3ccf0*/  @P1 STL [R1+0x10f8], R75 ;  /* 0x0010f84b01001387 */ /* 0x0041e80000100800 */
[----:B----4-:R-:W2:Y:S04]  /*3cd00*/  @P5 LDG.E.U16 R78, desc[UR6][R64.64] ;  /* 0x00000006404e5981 */ /* 0x010ea8000c1e1500 */
[----:B0-----:R-:W4:Y:S04]  /*3cd10*/  LDL R75, [R1+0x10cc] ;  /* 0x0010cc00014b7983 */ /* 0x001f280000100800 */
[----:B------:R-:W4:Y:S04]  /*3cd20*/  LDL.LU R46, [R1+0x2850] ;  /* 0x00285000012e7983 */ /* 0x000f280000300800 */
[----:B------:R-:W4:Y:S04]  /*3cd30*/  LDL R47, [R1+0x10c8] ;  /* 0x0010c800012f7983 */ /* 0x000f280000100800 */
[----:B------:R-:W4:Y:S04]  /*3cd40*/  LDL R28, [R1+0x10c4] ;  /* 0x0010c400011c7983 */ /* 0x000f280000100800 */
[----:B------:R-:W4:Y:S04]  /*3cd50*/  @P5 LDG.E.U16 R26, desc[UR6][R22.64] ;  /* 0x00000006161a5981 */ /* 0x000f28000c1e1500 */
[----:B------:R-:W4:Y:S04]  /*3cd60*/  @P5 LDG.E.U16 R5, desc[UR6][R62.64] ;  /* 0x000000063e055981 */ /* 0x000f28000c1e1500 */
[----:B------:R-:W4:Y:S04]  /*3cd70*/  @P5 LDG.E.U16 R0, desc[UR6][R24.64] ;  /* 0x0000000618005981 */ /* 0x000f28000c1e1500 */
[----:B------:R-:W4:Y:S04]  /*3cd80*/  @P4 LDG.E.U16 R27, desc[UR6][R76.64] ;  /* 0x000000064c1b4981 */ /* 0x000f28000c1e1500 */
[----:B------:R-:W4:Y:S04]  /*3cd90*/  @P4 LDG.E.U16 R2, desc[UR6][R14.64] ;  /* 0x000000060e024981 */ /* 0x000f28000c1e1500 */
[----:B------:R0:W-:Y:S04]  /*3cda0*/  @P1 STL [R1+0x10f4], R79 ;  /* 0x0010f44f01001387 */ /* 0x0001e80000100800 */
[----:B0-----:R-:W4:Y:S01]  /*3cdb0*/  LDL R79, [R1+0x10c0] ;  /* 0x0010c000014f7983 */ /* 0x001f220000100800 */
[----:B------:R-:W-:-:S03]  /*3cdc0*/  ISETP.GT.AND P2, PT, R4, 0x53, PT ;  /* 0x000000530400780c */ /* 0x000fc60003f44270 */
[----:B------:R-:W4:Y:S04]  /*3cdd0*/  @P4 LDG.E.U16 R55, desc[UR6][R20.64] ;  /* 0x0000000614374981 */ /* 0x000f28000c1e1500 */
[----:B------:R-:W4:Y:S04]  /*3cde0*/  @P4 LDG.E.U16 R74, desc[UR6][R60.64] ;  /* 0x000000063c4a4981 */ /* 0x000f28000c1e1500 */
[----:B---3--:R0:W-:Y:S04]  /*3cdf0*/  @P1 STL [R1+0x10f0], R54 ;  /* 0x0010f03601001387 */ /* 0x0081e80000100800 */
[----:B0-----:R-:W3:Y:S04]  /*3ce00*/  LDL R54, [R1+0x10bc] ;  /* 0x0010bc0001367983 */ /* 0x001ee80000100800 */
[----:B------:R-:W-:Y:S04]  /*3ce10*/  @P1 STL [R1+0x10fc], R93 ;  /* 0x0010fc5d01001387 */ /* 0x000fe80000100800 */
[----:B------:R-:W3:Y:S04]  /*3ce20*/  LDL.LU.64 R64, [R1+0x2848] ;  /* 0x0028480001407983 */ /* 0x000ee80000300a00 */
[----:B--2---:R0:W-:Y:S04]  /*3ce30*/  @P5 STL [R1+0x10ec], R78 ;  /* 0x0010ec4e01005387 */ /* 0x0041e80000100800 */
[----:B----4-:R-:W2:Y:S04]  /*3ce40*/  @P2 LDG.E.U16 R75, desc[UR6][R58.64] ;  /* 0x000000063a4b2981 */ /* 0x010ea8000c1e1500 */
[----:B------:R-:W4:Y:S04]  /*3ce50*/  @P2 LDG.E.U16 R47, desc[UR6][R48.64] ;  /* 0x00000006302f2981 */ /* 0x000f28000c1e1500 */
[----:B------:R-:W4:Y:S04]  /*3ce60*/  @P2 LDG.E.U16 R28, desc[UR6][R44.64] ;  /* 0x000000062c1c2981 */ /* 0x000f28000c1e1500 */
[----:B0-----:R-:W4:Y:S04]  /*3ce70*/  LDL R78, [R1+0x10b8] ;  /* 0x0010b800014e7983 */ /* 0x001f280000100800 */
[----:B------:R-:W4:Y:S04]  /*3ce80*/  LDL.LU.64 R22, [R1+0x2840] ;  /* 0x0028400001167983 */ /* 0x000f280000300a00 */
[----:B------:R-:W4:Y:S04]  /*3ce90*/  LDL.LU.64 R62, [R1+0x2838] ;  /* 0x00283800013e7983 */ /* 0x000f280000300a00 */
[----:B------:R-:W4:Y:S04]  /*3cea0*/  LDL R29, [R1+0x10b4] ;  /* 0x0010b400011d7983 */ /* 0x000f280000100800 */
[----:B------:R0:W-:Y:S04]  /*3ceb0*/  @P5 STL [R1+0x10e4], R5 ;  /* 0x0010e40501005387 */ /* 0x0001e80000100800 */
[----:B------:R-:W4:Y:S04]  /*3cec0*/  LDL R24, [R1+0x10ac] ;  /* 0x0010ac0001187983 */ /* 0x000f280000100800 */
[----:B------:R-:W4:Y:S04]  /*3ced0*/  LDL R25, [R1+0x10a8] ;  /* 0x0010a80001197983 */ /* 0x000f280000100800 */
[----:B0-----:R-:W4:Y:S04]  /*3cee0*/  LDL R5, [R1+0x10b0] ;  /* 0x0010b00001057983 */ /* 0x001f280000100800 */
[----:B------:R0:W-:Y:S04]  /*3cef0*/  @P5 STL [R1+0x10e8], R26 ;  /* 0x0010e81a01005387 */ /* 0x0001e80000100800 */
[----:B0-----:R-:W4:Y:S04]  /*3cf00*/  LDL R26, [R1+0x10a4] ;  /* 0x0010a400011a7983 */ /* 0x001f280000100800 */
[----:B------:R0:W-:Y:S04]  /*3cf10*/  @P5 STL [R1+0x10e0], R0 ;  /* 0x0010e00001005387 */ /* 0x0001e80000100800 */
[----:B0-----:R-:W4:Y:S04]  /*3cf20*/  LDL R0, [R1+0x10a0] ;  /* 0x0010a00001007983 */ /* 0x001f280000100800 */
[----:B------:R-:W4:Y:S04]  /*3cf30*/  LDL.LU.64 R76, [R1+0x2830] ;  /* 0x00283000014c7983 */ /* 0x000f280000300a00 */
[----:B------:R0:W-:Y:S04]  /*3cf40*/  @P4 STL [R1+0x10dc], R27 ;  /* 0x0010dc1b01004387 */ /* 0x0001e80000100800 */
[----:B------:R-:W4:Y:S04]  /*3cf50*/  LDL R14, [R1+0x17c4] ;  /* 0x0017c400010e7983 */ /* 0x000f280000100800 */
[----:B------:R-:W4:Y:S04]  /*3cf60*/  LDL R15, [R1+0x17c0] ;  /* 0x0017c000010f7983 */ /* 0x000f280000100800 */
[----:B0-----:R-:W4:Y:S04]  /*3cf70*/  LDL R27, [R1+0x17c8] ;  /* 0x0017c800011b7983 */ /* 0x001f280000100800 */
[----:B------:R0:W-:Y:S04]  /*3cf80*/  @P4 STL [R1+0x10d8], R2 ;  /* 0x0010d80201004387 */ /* 0x0001e80000100800 */
[----:B0-----:R-:W4:Y:S01]  /*3cf90*/  LDL R2, [R1+0x17bc] ;  /* 0x0017bc0001027983 */ /* 0x001f220000100800 */
[----:B------:R-:W-:-:S03]  /*3cfa0*/  ISETP.GT.AND P1, PT, R4, 0x54, PT ;  /* 0x000000540400780c */ /* 0x000fc60003f24270 */
[----:B------:R-:W4:Y:S04]  /*3cfb0*/  @P2 LDG.E.U16 R79, desc[UR6][R42.64] ;  /* 0x000000062a4f2981 */ /* 0x000f28000c1e1500 */
[----:B------:R-:W4:Y:S01]  /*3cfc0*/  LDL.LU.64 R20, [R1+0x2828] ;  /* 0x0028280001147983 */ /* 0x000f220000300a00 */
[----:B------:R-:W-:-:S03]  /*3cfd0*/  ISETP.GT.AND P5, PT, R4, 0x55, PT ;  /* 0x000000550400780c */ /* 0x000fc60003fa4270 */
[----:B------:R-:W4:Y:S04]  /*3cfe0*/  LDL.LU.64 R60, [R1+0x2820] ;  /* 0x00282000013c7983 */ /* 0x000f280000300a00 */
[----:B------:R-:W4:Y:S04]  /*3cff0*/  LDL R93, [R1+0x17b8] ;  /* 0x0017b800015d7983 */ /* 0x000f280000100800 */
[----:B------:R0:W-:Y:S04]  /*3d000*/  @P4 STL [R1+0x10d0], R74 ;  /* 0x0010d04a01004387 */ /* 0x0001e80000100800 */
[----:B0-----:R-:W4:Y:S04]  /*3d010*/  LDL R74, [R1+0x17b4] ;  /* 0x0017b400014a7983 */ /* 0x001f280000100800 */
[----:B------:R0:W-:Y:S04]  /*3d020*/  @P4 STL [R1+0x10d4], R55 ;  /* 0x0010d43701004387 */ /* 0x0001e80000100800 */
[----:B------:R-:W4:Y:S01]  /*3d030*/  LDL.LU.64 R58, [R1+0x2818] ;  /* 0x00281800013a7983 */ /* 0x000f220000300a00 */
[----:B------:R-:W-:-:S03]  /*3d040*/  ISETP.GT.AND P4, PT, R4, 0x56, PT ;  /* 0x000000560400780c */ /* 0x000fc60003f84270 */
[----:B0-----:R-:W4:Y:S04]  /*3d050*/  LDL R55, [R1+0x17b0] ;  /* 0x0017b00001377983 */ /* 0x001f280000100800 */
[----:B---3--:R-:W3:Y:S04]  /*3d060*/  @P1 LDG.E.U16 R54, desc[UR6][R36.64] ;  /* 0x0000000624361981 */ /* 0x008ee8000c1e1500 */
[----:B--2---:R0:W-:Y:S04]  /*3d070*/  @P2 STL [R1+0x10cc], R75 ;  /* 0x0010cc4b01002387 */ /* 0x0041e80000100800 */
[----:B----4-:R-:W2:Y:S04]  /*3d080*/  @P1 LDG.E.U16 R78, desc[UR6][R10.64] ;  /* 0x000000060a4e1981 */ /* 0x010ea8000c1e1500 */
[----:B------:R-:W4:Y:S04]  /*3d090*/  @P1 LDG.E.U16 R29, desc[UR6][R30.64] ;  /* 0x000000061e1d1981 */ /* 0x000f28000c1e1500 */
[----:B0-----:R-:W4:Y:S04]  /*3d0a0*/  LDL R75, [R1+0x17ac] ;  /* 0x0017ac00014b7983 */ /* 0x001f280000100800 */
[----:B------:R-:W4:Y:S04]  /*3d0b0*/  LDL.LU.64 R48, [R1+0x2810] ;  /* 0x0028100001307983 */ /* 0x000f280000300a00 */
[----:B------:R-:W4:Y:S04]  /*3d0c0*/  @P5 LDG.E.U16 R24, desc[UR6][R52.64] ;  /* 0x0000000634185981 */ /* 0x000f28000c1e1500 */
        /* <DEDUP_REMOVED lines=14> */
[----:B------:R-:W-:Y:S04]  /*3d1b0*/  @P2 STL [R1+0x10c0], R79 ;  /* 0x0010c04f01002387 */ /* 0x000fe80000100800 */
[----:B------:R-:W4:Y:S01]  /*3d1c0*/  LDL.LU.64 R36, [R1+0x27e8] ;  /* 0x0027e80001247983 */ /* 0x000f220000300a00 */
[----:B------:R-:W-:-:S13]  /*3d1d0*/  ISETP.GT.AND P2, PT, R4, 0x57, PT ;  /* 0x000000570400780c */ /* 0x000fda0003f44270 */
[----:B------:R-:W4:Y:S04]  /*3d1e0*/  @P2 LDG.E.U16 R93, desc[UR6][R32.64] ;  /* 0x00000006205d2981 */ /* 0x000f28000c1e1500 */
[----:B------:R-:W4:Y:S04]  /*3d1f0*/  @P2 LDG.E.U16 R74, desc[UR6][R80.64] ;  /* 0x00000006504a2981 */ /* 0x000f28000c1e1500 */
[----:B------:R-:W4:Y:S04]  /*3d200*/  @P2 LDG.E.U16 R55, desc[UR6][R72.64] ;  /* 0x0000000648372981 */ /* 0x000f28000c1e1500 */
[----:B---3--:R0:W-:Y:S04]  /*3d210*/  @P1 STL [R1+0x10bc], R54 ;  /* 0x0010bc3601001387 */ /* 0x0081e80000100800 */
[----:B0-----:R-:W3:Y:S04]  /*3d220*/  LDL R54, [R1+0x109c] ;  /* 0x00109c0001367983 */ /* 0x001ee80000100800 */
[----:B------:R-:W3:Y:S04]  /*3d230*/  LDL.LU.64 R10, [R1+0x27e0] ;  /* 0x0027e000010a7983 */ /* 0x000ee80000300a00 */
[----:B------:R-:W3:Y:S04]  /*3d240*/  LDL R79, [R1+0x1098] ;  /* 0x00109800014f7983 */ /* 0x000ee80000100800 */
[----:B--2---:R0:W-:Y:S04]  /*3d250*/  @P1 STL [R1+0x10b8], R78 ;  /* 0x0010b84e01001387 */ /* 0x0041e80000100800 */
[----:B----4-:R-:W2:Y:S04]  /*3d260*/  @P2 LDG.E.U16 R75, desc[UR6][R16.64] ;  /* 0x00000006104b2981 */ /* 0x010ea8000c1e1500 */
[----:B0-----:R-:W4:Y:S04]  /*3d270*/  LDL R78, [R1+0x1094] ;  /* 0x00109400014e7983 */ /* 0x001f280000100800 */
        /* <DEDUP_REMOVED lines=29> */
[----:B0-----:R-:W4:Y:S01]  /*3d450*/  LDL R2, [R1+0x1088] ;  /* 0x0010880001027983 */ /* 0x001f220000100800 */
[----:B------:R-:W-:-:S03]  /*3d460*/  ISETP.GT.AND P1, PT, R4, 0x58, PT ;  /* 0x000000580400780c */ /* 0x000fc60003f24270 */
[----:B------:R-:W4:Y:S04]  /*3d470*/  LDL.LU.64 R32, [R1+0x2750] ;  /* 0x0027500001207983 */ /* 0x000f280000300a00 */
[----:B------:R-:W4:Y:S04]  /*3d480*/  LDL.LU R80, [R1+0x2748] ;  /* 0x0027480001507983 */ /* 0x000f280000300800 */
[----:B------:R-:W4:Y:S04]  /*3d490*/  LDL R81, [R1+0x1084] ;  /* 0x0010840001517983 */ /* 0x000f280000100800 */
[----:B------:R0:W-:Y:S04]  /*3d4a0*/  @P2 STL [R1+0x17b4], R74 ;  /* 0x0017b44a01002387 */ /* 0x0001e80000100800 */
[----:B0-----:R-:W4:Y:S04]  /*3d4b0*/  LDL R74, [R1+0x1080] ;  /* 0x00108000014a7983 */ /* 0x001f280000100800 */
[----:B------:R-:W4:Y:S04]  /*3d4c0*/  LDL.LU.64 R72, [R1+0x2740] ;  /* 0x0027400001487983 */ /* 0x000f280000300a00 */
[----:B------:R-:W4:Y:S01]  /*3d4d0*/  LDL R16, [R1+0x107c] ;  /* 0x00107c0001107983 */ /* 0x000f220000100800 */
[----:B------:R-:W-:-:S03]  /*3d4e0*/  ISETP.GT.AND P5, PT, R4, 0x59, PT ;  /* 0x000000590400780c */ /* 0x000fc60003fa4270 */
[----:B---3--:R-:W3:Y:S04]  /*3d4f0*/  @P1 LDG.E.U16 R54, desc[UR6][R66.64] ;  /* 0x0000000642361981 */ /* 0x008ee8000c1e1500 */
[----:B------:R-:W3:Y:S04]  /*3d500*/  @P1 LDG.E.U16 R79, desc[UR6][R70.64] ;  /* 0x00000006464f1981 */ /* 0x000ee8000c1e1500 */
[----:B--2---:R0:W-:Y:S04]  /*3d510*/  @P2 STL [R1+0x17ac], R75 ;  /* 0x0017ac4b01002387 */ /* 0x0041e80000100800 */
[----:B------:R-:W2:Y:S04]  /*3d520*/  LDL R17, [R1+0x1074] ;  /* 0x0010740001117983 */ /* 0x000ea80000100800 */
[----:B----4-:R-:W4:Y:S04]  /*3d530*/  @P1 LDG.E.U16 R78, desc[UR6][R34.64] ;  /* 0x00000006224e1981 */ /* 0x010f28000c1e1500 */
[----:B0-----:R-:W4:Y:S04]  /*3d540*/  LDL R75, [R1+0x1078] ;  /* 0x00107800014b7983 */ /* 0x001f280000100800 */
[----:B------:R0:W-:Y:S04]  /*3d550*/  @P2 STL [R1+0x17b0], R55 ;  /* 0x0017b03701002387 */ /* 0x0001e80000100800 */
[----:B0-----:R-:W4:Y:S04]  /*3d560*/  LDL R55, [R1+0x1070] ;  /* 0x0010700001377983 */ /* 0x001f280000100800 */
[----:B------:R-:W4:Y:S04]  /*3d570*/  @P1 LDG.E.U16 R5, desc[UR6][R8.64] ;  /* 0x0000000608051981 */ /* 0x000f28000c1e1500 */
[----:B------:R-:W4:Y:S04]  /*3d580*/  @P5 LDG.E.U16 R0, desc[UR6][R64.64] ;  /* 0x0000000640005981 */ /* 0x000f28000c1e1500 */
[----:B------:R-:W4:Y:S04]  /*3d590*/  @P5 LDG.E.U16 R2, desc[UR6][R22.64] ;  /* 0x0000000616025981 */ /* 0x000f28000c1e1500 */
[----:B------:R-:W-:Y:S04]  /*3d5a0*/  @P2 STL [R1+0x17b8], R93 ;  /* 0x0017b85d01002387 */ /* 0x000fe80000100800 */
[----:B------:R-:W4:Y:S01]  /*3d5b0*/  LDL.LU.64 R66, [R1+0x2738] ;  /* 0x0027380001427983 */ /* 0x000f220000300a00 */
[----:B------:R-:W-:-:S03]  /*3d5c0*/  ISETP.GT.AND P4, PT, R4, 0x5a, PT ;  /* 0x0000005a0400780c */ /* 0x000fc60003f84270 */
[----:B------:R-:W4:Y:S04]  /*3d5d0*/  @P5 LDG.E.U16 R81, desc[UR6][R62.64] ;  /* 0x000000063e515981 */ /* 0x000f28000c1e1500 */
[----:B------:R-:W4:Y:S06]  /*3d5e0*/  @P5 LDG.E.U16 R74, desc[UR6][R76.64] ;  /* 0x000000064c4a5981 */ /* 0x000f2c000c1e1500 */
[----:B------:R-:W4:Y:S04]  /*3d5f0*/  @P4 LDG.E.U16 R16, desc[UR6][R20.64] ;  /* 0x0000000614104981 */ /* 0x000f28000c1e1500 */
[----:B---3--:R0:W-:Y:S04]  /*3d600*/  @P1 STL [R1+0x109c], R54 ;  /* 0x00109c3601001387 */ /* 0x0081e80000100800 */
[----:B------:R-:W3:Y:S04]  /*3d610*/  LDL R70, [R1+0x1068] ;  /* 0x0010680001467983 */ /* 0x000ee80000100800 */
[----:B------:R-:W3:Y:S04]  /*3d620*/  LDL R71, [R1+0x1064] ;  /* 0x0010640001477983 */ /* 0x000ee80000100800 */
[----:B------:R-:W3:Y:S04]  /*3d630*/  LDL R34, [R1+0x1060] ;  /* 0x0010600001227983 */ /* 0x000ee80000100800 */
[----:B------:R-:W3:Y:S04]  /*3d640*/  LDL R35, [R1+0x105c] ;  /* 0x00105c0001237983 */ /* 0x000ee80000100800 */
[----:B------:R-:W3:Y:S04]  /*3d650*/  LDL R8, [R1+0x1058] ;  /* 0x0010580001087983 */ /* 0x000ee80000100800 */
[----:B------:R-:W3:Y:S04]  /*3d660*/  LDL R9, [R1+0x1054] ;  /* 0x0010540001097983 */ /* 0x000ee80000100800 */
[----:B0-----:R-:W3:Y:S04]  /*3d670*/  LDL R54, [R1+0x106c] ;  /* 0x00106c0001367983 */ /* 0x001ee80000100800 */
[----:B--2---:R-:W2:Y:S04]  /*3d680*/  @P4 LDG.E.U16 R17, desc[UR6][R58.64] ;  /* 0x000000063a114981 */ /* 0x004ea8000c1e1500 */
[----:B----4-:R-:W4:Y:S04]  /*3d690*/  @P4 LDG.E.U16 R75, desc[UR6][R60.64] ;  /* 0x000000063c4b4981 */ /* 0x010f28000c1e1500 */
[----:B------:R-:W2:Y:S04]  /*3d6a0*/  @P4 LDG.E.U16 R55, desc[UR6][R48.64] ;  /* 0x0000000630374981 */ /* 0x000ea8000c1e1500 */
[----:B------:R0:W-:Y:S04]  /*3d6b0*/  @P1 STL [R1+0x1090], R5 ;  /* 0x0010900501001387 */ /* 0x0001e80000100800 */
[----:B0-----:R-:W2:Y:S04]  /*3d6c0*/  LDL R5, [R1+0x1050] ;  /* 0x0010500001057983 */ /* 0x001ea80000100800 */
[----:B------:R-:W-:Y:S04]  /*3d6d0*/  @P1 STL [R1+0x1094], R78 ;  /* 0x0010944e01001387 */ /* 0x000fe80000100800 */
[----:B------:R0:W-:Y:S04]  /*3d6e0*/  @P1 STL [R1+0x1098], R79 ;  /* 0x0010984f01001387 */ /* 0x0001e80000100800 */
[----:B------:R-:W2:Y:S04]  /*3d6f0*/  LDL R64, [R1+0x104c] ;  /* 0x00104c0001407983 */ /* 0x000ea80000100800 */
[----:B------:R-:W2:Y:S04]  /*3d700*/  LDL R65, [R1+0x1048] ;  /* 0x0010480001417983 */ /* 0x000ea80000100800 */
[----:B------:R-:W2:Y:S04]  /*3d710*/  LDL R93, [R1+0x1044] ;  /* 0x00104400015d7983 */ /* 0x000ea80000100800 */
[----:B0-----:R-:W2:Y:S04]  /*3d720*/  LDL R79, [R1+0x1040] ;  /* 0x00104000014f7983 */ /* 0x001ea80000100800 */
[----:B------:R-:W2:Y:S04]  /*3d730*/  LDL.LU.64 R22, [R1+0x2730] ;  /* 0x0027300001167983 */ /* 0x000ea80000300a00 */
[----:B------:R-:W2:Y:S04]  /*3d740*/  LDL R78, [R1+0x17a8] ;  /* 0x0017a800014e7983 */ /* 0x000ea80000100800 */
[----:B------:R0:W-:Y:S04]  /*3d750*/  @P5 STL [R1+0x108c], R0 ;  /* 0x00108c0001005387 */ /* 0x0001e80000100800 */
[----:B0-----:R-:W2:Y:S04]  /*3d760*/  LDL R0, [R1+0x17a4] ;  /* 0x0017a40001007983 */ /* 0x001ea80000100800 */
[----:B------:R0:W-:Y:S04]  /*3d770*/  @P5 STL [R1+0x1088], R2 ;  /* 0x0010880201005387 */ /* 0x0001e80000100800 */
[----:B0-----:R-:W2:Y:S01]  /*3d780*/  LDL R2, [R1+0x17a0] ;  /* 0x0017a00001027983 */ /* 0x001ea20000100800 */
[----:B------:R-:W-:-:S02]  /*3d790*/  ISETP.GT.AND P2, PT, R4, 0x5b, PT ;  /* 0x0000005b0400780c */ /* 0x000fc40003f44270 */
[C---:B------:R-:W-:Y:S01]  /*3d7a0*/  ISETP.GT.AND P1, PT, R4.reuse, 0x5c, PT ;  /* 0x0000005c0400780c */ /* 0x040fe20003f24270 */
[----:B------:R-:W2:Y:S04]  /*3d7b0*/  LDL.LU.64 R62, [R1+0x2728] ;  /* 0x00272800013e7983 */ /* 0x000ea80000300a00 */
[----:B------:R0:W-:Y:S04]  /*3d7c0*/  @P5 STL [R1+0x1084], R81 ;  /* 0x0010845101005387 */ /* 0x0001e80000100800 */
[----:B0-----:R-:W2:Y:S04]  /*3d7d0*/  LDL.LU R81, [R1+0x2720] ;  /* 0x0027200001517983 */ /* 0x001ea80000300800 */
[----:B------:R-:W2:Y:S04]  /*3d7e0*/  LDL.LU.64 R76, [R1+0x2718] ;  /* 0x00271800014c7983 */ /* 0x000ea80000300a00 */
[----:B------:R0:W-:Y:S01]  /*3d7f0*/  @P5 STL [R1+0x1080], R74 ;  /* 0x0010804a01005387 */ /* 0x0001e20000100800 */
[----:B------:R-:W-:-:S03]  /*3d800*/  ISETP.GT.AND P5, PT, R4, 0x5d, PT ;  /* 0x0000005d0400780c */ /* 0x000fc60003fa4270 */
[----:B0-----:R-:W2:Y:S04]  /*3d810*/  LDL R74, [R1+0x179c] ;  /* 0x00179c00014a7983 */ /* 0x001ea80000100800 */
[----:B------:R-:W2:Y:S04]  /*3d820*/  LDL.LU.64 R20, [R1+0x2710] ;  /* 0x0027100001147983 */ /* 0x000ea80000300a00 */
[----:B------:R0:W-:Y:S04]  /*3d830*/  @P4 STL [R1+0x107c], R16 ;  /* 0x00107c1001004387 */ /* 0x0001e80000100800 */
[----:B0-----:R-:W2:Y:S04]  /*3d840*/  LDL.LU R16, [R1+0x2708] ;  /* 0x0027080001107983 */ /* 0x001ea80000300800 */
[----:B------:R-:W2:Y:S04]  /*3d850*/  LDL.LU.64 R60, [R1+0x2700] ;  /* 0x00270000013c7983 */ /* 0x000ea80000300a00 */
[----:B---3--:R-:W3:Y:S04]  /*3d860*/  @P2 LDG.E.U16 R70, desc[UR6][R44.64] ;  /* 0x000000062c462981 */ /* 0x008ee8000c1e1500 */
[----:B------:R-:W3:Y:S04]  /*3d870*/  @P2 LDG.E.U16 R71, desc[UR6][R42.64] ;  /* 0x000000062a472981 */ /* 0x000ee8000c1e1500 */
[----:B------:R-:W3:Y:S04]  /*3d880*/  @P2 LDG.E.U16 R34, desc[UR6][R36.64] ;  /* 0x0000000624222981 */ /* 0x000ee8000c1e1500 */
[----:B------:R-:W3:Y:S04]  /*3d890*/  @P1 LDG.E.U16 R35, desc[UR6][R10.64] ;  /* 0x000000060a231981 */ /* 0x000ee8000c1e1500 */
[----:B------:R-:W3:Y:S04]  /*3d8a0*/  @P1 LDG.E.U16 R8, desc[UR6][R30.64] ;  /* 0x000000061e081981 */ /* 0x000ee8000c1e1500 */
[----:B------:R-:W3:Y:S04]  /*3d8b0*/  @P1 LDG.E.U16 R9, desc[UR6][R28.64] ;  /* 0x000000061c091981 */ /* 0x000ee8000c1e1500 */
[----:B------:R-:W3:Y:S04]  /*3d8c0*/  @P2 LDG.E.U16 R54, desc[UR6][R46.64] ;  /* 0x000000062e362981 */ /* 0x000ee8000c1e1500 */
[----:B----4-:R0:W-:Y:S04]  /*3d8d0*/  @P4 STL [R1+0x1078], R75 ;  /* 0x0010784b01004387 */ /* 0x0101e80000100800 */
[----:B0-----:R-:W4:Y:S04]  /*3d8e0*/  LDL R75, [R1+0x1798] ;  /* 0x00179800014b7983 */ /* 0x001f280000100800 */
[----:B------:R-:W4:Y:S04]  /*3d8f0*/  LDL.LU.64 R58, [R1+0x26f8] ;  /* 0x0026f800013a7983 */ /* 0x000f280000300a00 */
[----:B--2---:R0:W-:Y:S04]  /*3d900*/  @P4 STL [R1+0x1074], R17 ;  /* 0x0010741101004387 */ /* 0x0041e80000100800 */
[----:B0-----:R-:W2:Y:S04]  /*3d910*/  LDL.LU R17, [R1+0x26f0] ;  /* 0x0026f00001117983 */ /* 0x001ea80000300800 */
[----:B------:R-:W2:Y:S04]  /*3d920*/  LDL.LU.64 R48, [R1+0x26e8] ;  /* 0x0026e80001307983 */ /* 0x000ea80000300a00 */
[----:B------:R0:W-:Y:S01]  /*3d930*/  @P4 STL [R1+0x1070], R55 ;  /* 0x0010703701004387 */ /* 0x0001e20000100800 */
[----:B------:R-:W-:-:S03]  /*3d940*/  ISETP.GT.AND P4, PT, R4, 0x5e, PT ;  /* 0x0000005e0400780c */ /* 0x000fc60003f84270 */
[----:B------:R-:W2:Y:S04]  /*3d950*/  LDL.LU.64 R46, [R1+0x26e0] ;  /* 0x0026e000012e7983 */ /* 0x000ea80000300a00 */
[----:B0-----:R-:W2:Y:S04]  /*3d960*/  LDL R55, [R1+0x1794] ;  /* 0x0017940001377983 */ /* 0x001ea80000100800 */
        /* <DEDUP_REMOVED lines=22> */
[----:B------:R0:W-:Y:S04]  /*3dad0*/  @P1 STL [R1+0x105c], R35 ;  /* 0x00105c2301001387 */ /* 0x0001e80000100800 */
[----:B----4-:R-:W4:Y:S04]  /*3dae0*/  @P2 LDG.E.U16 R75, desc[UR6][R18.64] ;  /* 0x00000006124b2981 */ /* 0x010f28000c1e1500 */
[----:B0-----:R-:W4:Y:S04]  /*3daf0*/  LDL.LU R35, [R1+0x26a0] ;  /* 0x0026a00001237983 */ /* 0x001f280000300800 */
[----:B------:R-:W4:Y:S04]  /*3db00*/  LDL.LU.64 R30, [R1+0x2698] ;  /* 0x00269800011e7983 */ /* 0x000f280000300a00 */
[----:B------:R0:W-:Y:S04]  /*3db10*/  @P1 STL [R1+0x1058], R8 ;  /* 0x0010580801001387 */ /* 0x0001e80000100800 */
[----:B--2---:R-:W2:Y:S04]  /*3db20*/  @P2 LDG.E.U16 R55, desc[UR6][R14.64] ;  /* 0x000000060e372981 */ /* 0x004ea8000c1e1500 */
[----:B0-----:R-:W2:Y:S04]  /*3db30*/  LDL.LU R8, [R1+0x2690] ;  /* 0x0026900001087983 */ /* 0x001ea80000300800 */
[----:B------:R-:W2:Y:S04]  /*3db40*/  LDL.LU.64 R28, [R1+0x2688] ;  /* 0x00268800011c7983 */ /* 0x000ea80000300a00 */
[----:B------:R0:W-:Y:S04]  /*3db50*/  @P1 STL [R1+0x1054], R9 ;  /* 0x0010540901001387 */ /* 0x0001e80000100800 */
[----:B0-----:R-:W2:Y:S04]  /*3db60*/  LDL.LU R9, [R1+0x2680] ;  /* 0x0026800001097983 */ /* 0x001ea80000300800 */
[----:B------:R-:W2:Y:S04]  /*3db70*/  LDL.LU.64 R6, [R1+0x2678] ;  /* 0x0026780001067983 */ /* 0x000ea80000300a00 */
        /* <DEDUP_REMOVED lines=10> */
[----:B------:R-:W-:Y:S04]  /*3dc20*/  @P5 STL [R1+0x1040], R79 ;  /* 0x0010404f01005387 */ /* 0x000fe80000100800 */
[----:B------:R-:W-:Y:S04]  /*3dc30*/  @P5 STL [R1+0x1044], R93 ;  /* 0x0010445d01005387 */ /* 0x000fe80000100800 */
[----:B------:R-:W2:Y:S04]  /*3dc40*/  LDL.LU.64 R68, [R1+0x2640] ;  /* 0x0026400001447983 */ /* 0x000ea80000300a00 */
[----:B------:R-:W2:Y:S04]  /*3dc50*/  LDL R26, [R1+0x103c] ;  /* 0x00103c00011a7983 */ /* 0x000ea80000100800 */
[----:B------:R0:W-:Y:S04]  /*3dc60*/  @P4 STL [R1+0x17a4], R0 ;  /* 0x0017a40001004387 */ /* 0x0001e80000100800 */
[----:B0-----:R-:W2:Y:S04]  /*3dc70*/  LDL R0, [R1+0x1038] ;  /* 0x0010380001007983 */ /* 0x001ea80000100800 */
[----:B------:R0:W-:Y:S04]  /*3dc80*/  @P4 STL [R1+0x17a0], R2 ;  /* 0x0017a00201004387 */ /* 0x0001e80000100800 */
[----:B------:R-:W2:Y:S04]  /*3dc90*/  LDL R27, [R1+0x1030] ;  /* 0x00103000011b7983 */ /* 0x000ea80000100800 */
[----:B0-----:R-:W2:Y:S01]  /*3dca0*/  LDL R2, [R1+0x1034] ;  /* 0x0010340001027983 */ /* 0x001ea20000100800 */
[----:B------:R-:W-:-:S03]  /*3dcb0*/  ISETP.GT.AND P1, PT, R4, 0x60, PT ;  /* 0x000000600400780c */ /* 0x000fc60003f24270 */
[----:B------:R0:W-:Y:S04]  /*3dcc0*/  @P4 STL [R1+0x179c], R74 ;  /* 0x00179c4a01004387 */ /* 0x0001e80000100800 */
[----:B------:R1:W-:Y:S04]  /*3dcd0*/  @P4 STL [R1+0x17a8], R78 ;  /* 0x0017a84e01004387 */ /* 0x0003e80000100800 */
[----:B------:R-:W2:Y:S04]  /*3dce0*/  LDL R79, [R1+0x1028] ;  /* 0x00102800014f7983 */ /* 0x000ea80000100800 */
[----:B0-----:R-:W2:Y:S04]  /*3dcf0*/  LDL R74, [R1+0x1024] ;  /* 0x00102400014a7983 */ /* 0x001ea80000100800 */
[----:B-1----:R-:W2:Y:S04]  /*3dd00*/  LDL R78, [R1+0x102c] ;  /* 0x00102c00014e7983 */ /* 0x002ea80000100800 */
[----:B---3--:R-:W3:Y:S04]  /*3dd10*/  @P2 LDG.E.U16 R54, desc[UR6][R12.64] ;  /* 0x000000060c362981 */ /* 0x008ee8000c1e1500 */
[----:B----4-:R0:W-:Y:S04]  /*3dd20*/  @P2 STL [R1+0x1798], R75 ;  /* 0x0017984b01002387 */ /* 0x0101e80000100800 */
[----:B------:R-:W4:Y:S04]  /*3dd30*/  LDL R18, [R1+0x101c] ;  /* 0x00101c0001127983 */ /* 0x000f280000100800 */
[----:B------:R-:W4:Y:S04]  /*3dd40*/  LDL R19, [R1+0x1018] ;  /* 0x0010180001137983 */ /* 0x000f280000100800 */
[----:B------:R-:W4:Y:S04]  /*3dd50*/  LDL R14, [R1+0x1014] ;  /* 0x00101400010e7983 */ /* 0x000f280000100800 */
[----:B------:R-:W4:Y:S04]  /*3dd60*/  LDL R15, [R1+0x1010] ;  /* 0x00101000010f7983 */ /* 0x000f280000100800 */
[----:B--2---:R-:W2:Y:S04]  /*3dd70*/  @P2 LDG.E.U16 R5, desc[UR6][R32.64] ;  /* 0x0000000620052981 */ /* 0x004ea8000c1e1500 */
[----:B0-----:R-:W2:Y:S04]  /*3dd80*/  LDL R75, [R1+0x1020] ;  /* 0x00102000014b7983 */ /* 0x001ea80000100800 */
[----:B------:R-:W2:Y:S04]  /*3dd90*/  @P1 LDG.E.U16 R26, desc[UR6][R72.64] ;  /* 0x00000006481a1981 */ /* 0x000ea8000c1e1500 */
[----:B------:R-:W2:Y:S04]  /*3dda0*/  @P1 LDG.E.U16 R0, desc[UR6][R66.64] ;  /* 0x0000000642001981 */ /* 0x000ea8000c1e1500 */
[----:B------:R-:W2:Y:S04]  /*3ddb0*/  @P1 LDG.E.U16 R27, desc[UR6][R62.64] ;  /* 0x000000063e1b1981 */ /* 0x000ea8000c1e1500 */
[----:B------:R-:W2:Y:S01]  /*3ddc0*/  @P1 LDG.E.U16 R2, desc[UR6][R22.64] ;  /* 0x0000000616021981 */ /* 0x000ea2000c1e1500 */
[----:B------:R-:W-:-:S02]  /*3ddd0*/  ISETP.GT.AND P5, PT, R4, 0x61, PT ;  /* 0x000000610400780c */ /* 0x000fc40003fa4270 */
[C---:B------:R-:W-:Y:S01]  /*3dde0*/  ISETP.GT.AND P4, PT, R4.reuse, 0x62, PT ;  /* 0x000000620400780c */ /* 0x040fe20003f84270 */
[----:B------:R-:W2:Y:S04]  /*3ddf0*/  LDL R40, [R1+0x100c] ;  /* 0x00100c0001287983 */ /* 0x000ea80000100800 */
[----:B------:R-:W2:Y:S04]  /*3de00*/  LDL R41, [R1+0x1008] ;  /* 0x0010080001297983 */ /* 0x000ea80000100800 */
[----:B------:R-:W2:Y:S04]  /*3de10*/  LDL R12, [R1+0x1004] ;  /* 0x00100400010c7983 */ /* 0x000ea80000100800 */
[----:B------:R-:W2:Y:S04]  /*3de20*/  LDL R13, [R1+0x1000] ;  /* 0x00100000010d7983 */ /* 0x000ea80000100800 */
[----:B------:R-:W2:Y:S04]  /*3de30*/  LDL.LU R93, [R1+0xfe0] ;  /* 0x000fe000015d7983 */ /* 0x000ea80000300800 */
[----:B------:R-:W2:Y:S04]  /*3de40*/  LDL R32, [R1+0xffc] ;  /* 0x000ffc0001207983 */ /* 0x000ea80000100800 */
[----:B------:R-:W2:Y:S04]  /*3de50*/  LDL R33, [R1+0xff8] ;  /* 0x000ff80001217983 */ /* 0x000ea80000100800 */
[----:B------:R-:W2:Y:S04]  /*3de60*/  LDL R56, [R1+0xff4] ;  /* 0x000ff40001387983 */ /* 0x000ea80000100800 */
[----:B------:R-:W2:Y:S04]  /*3de70*/  LDL R57, [R1+0xff0] ;  /* 0x000ff00001397983 */ /* 0x000ea80000100800 */
[----:B------:R-:W2:Y:S04]  /*3de80*/  @P5 LDG.E.U16 R79, desc[UR6][R76.64] ;  /* 0x000000064c4f5981 */ /* 0x000ea8000c1e1500 */
[----:B------:R-:W2:Y:S04]  /*3de90*/  @P5 LDG.E.U16 R74, desc[UR6][R20.64] ;  /* 0x00000006144a5981 */ /* 0x000ea8000c1e1500 */
[----:B------:R-:W2:Y:S04]  /*3dea0*/  @P5 LDG.E.U16 R78, desc[UR6][R80.64] ;  /* 0x00000006504e5981 */ /* 0x000ea8000c1e1500 */
[----:B---3--:R0:W-:Y:S04]  /*3deb0*/  @P2 STL [R1+0x1790], R54 ;  /* 0x0017903601002387 */ /* 0x0081e80000100800 */
[----:B0-----:R-:W3:Y:S04]  /*3dec0*/  LDL R54, [R1+0xfec] ;  /* 0x000fec0001367983 */ /* 0x001ee80000100800 */
[----:B------:R0:W-:Y:S04]  /*3ded0*/  @P2 STL [R1+0x1794], R55 ;  /* 0x0017943701002387 */ /* 0x0001e80000100800 */
[----:B0-----:R-:W3:Y:S04]  /*3dee0*/  LDL R55, [R1+0xfe8] ;  /* 0x000fe80001377983 */ /* 0x001ee80000100800 */
[----:B----4-:R-:W4:Y:S04]  /*3def0*/  @P4 LDG.E.U16 R18, desc[UR6][R58.64] ;  /* 0x000000063a124981 */ /* 0x010f28000c1e1500 */
[----:B------:R-:W3:Y:S04]  /*3df00*/  @P4 LDG.E.U16 R19, desc[UR6][R16.64] ;  /* 0x0000000610134981 */ /* 0x000ee8000c1e1500 */
[----:B------:R-:W3:Y:S04]  /*3df10*/  @P4 LDG.E.U16 R14, desc[UR6][R48.64] ;  /* 0x00000006300e4981 */ /* 0x000ee8000c1e1500 */
[----:B------:R-:W3:Y:S04]  /*3df20*/  @P4 LDG.E.U16 R15, desc[UR6][R46.64] ;  /* 0x000000062e0f4981 */ /* 0x000ee8000c1e1500 */
[----:B--2---:R-:W2:Y:S04]  /*3df30*/  @P5 LDG.E.U16 R75, desc[UR6][R60.64] ;  /* 0x000000063c4b5981 */ /* 0x004ea8000c1e1500 */
[----:B------:R0:W-:Y:S04]  /*3df40*/  @P2 STL [R1+0x178c], R5 ;  /* 0x00178c0501002387 */ /* 0x0001e80000100800 */
[----:B0-----:R-:W3:Y:S04]  /*3df50*/  LDL R5, [R1+0xfe4] ;  /* 0x000fe40001057983 */ /* 0x001ee80000100800 */
[----:B------:R-:W3:Y:S04]  /*3df60*/  LDL.LU.64 R72, [R1+0x2638] ;  /* 0x0026380001487983 */ /* 0x000ee80000300a00 */
[----:B------:R0:W-:Y:S04]  /*3df70*/  @P1 STL [R1+0x103c], R26 ;  /* 0x00103c1a01001387 */ /* 0x0001e80000100800 */
[----:B0-----:R-:W3:Y:S04]  /*3df80*/  LDL.LU R26, [R1+0x2630] ;  /* 0x00263000011a7983 */ /* 0x001ee80000300800 */
[----:B------:R-:W3:Y:S04]  /*3df90*/  LDL.LU.64 R66, [R1+0x2628] ;  /* 0x0026280001427983 */ /* 0x000ee80000300a00 */
[----:B------:R-:W3:Y:S04]  /*3dfa0*/  LDL.LU.64 R22, [R1+0x2620] ;  /* 0x0026200001167983 */ /* 0x000ee80000300a00 */
[----:B------:R0:W-:Y:S04]  /*3dfb0*/  @P1 STL [R1+0x1038], R0 ;  /* 0x0010380001001387 */ /* 0x0001e80000100800 */
[----:B0-----:R-:W3:Y:S04]  /*3dfc0*/  LDL R0, [R1+0xfdc] ;  /* 0x000fdc0001007983 */ /* 0x001ee80000100800 */
[----:B------:R0:W-:Y:S04]  /*3dfd0*/  @P1 STL [R1+0x1034], R2 ;  /* 0x0010340201001387 */ /* 0x0001e80000100800 */
[----:B0-----:R-:W3:Y:S04]  /*3dfe0*/  LDL R2, [R1+0xfd8] ;  /* 0x000fd80001027983 */ /* 0x001ee80000100800 */
[----:B------:R-:W3:Y:S04]  /*3dff0*/  LDL.LU.64 R62, [R1+0x2618] ;  /* 0x00261800013e7983 */ /* 0x000ee80000300a00 */
[----:B------:R0:W-:Y:S04]  /*3e000*/  @P1 STL [R1+0x1030], R27 ;  /* 0x0010301b01001387 */ /* 0x0001e80000100800 */
[----:B0-----:R-:W3:Y:S04]  /*3e010*/  LDL.LU R27, [R1+0x2610] ;  /* 0x00261000011b7983 */ /* 0x001ee80000300800 */
[----:B------:R-:W3:Y:S01]  /*3e020*/  LDL.LU.64 R80, [R1+0x2608] ;  /* 0x0026080001507983 */ /* 0x000ee20000300a00 */
[----:B------:R-:W-:-:S02]  /*3e030*/  ISETP.GT.AND P2, PT, R4, 0x63, PT ;  /* 0x000000630400780c */ /* 0x000fc40003f44270 */
[C---:B------:R-:W-:Y:S01]  /*3e040*/  ISETP.GT.AND P1, PT, R4.reuse, 0x64, PT ;  /* 0x000000640400780c */ /* 0x040fe20003f24270 */
[----:B------:R0:W-:Y:S10]  /*3e050*/  @P5 STL [R1+0x102c], R78 ;  /* 0x00102c4e01005387 */ /* 0x0001f40000100800 */
[----:B------:R-:W3:Y:S04]  /*3e060*/  @P2 LDG.E.U16 R40, desc[UR6][R44.64] ;  /* 0x000000062c282981 */ /* 0x000ee8000c1e1500 */
[----:B0-----:R-:W3:Y:S04]  /*3e070*/  LDL.LU R78, [R1+0x2600] ;  /* 0x00260000014e7983 */ /* 0x001ee80000300800 */
[----:B------:R-:W3:Y:S04]  /*3e080*/  LDL.LU.64 R76, [R1+0x25f8] ;  /* 0x0025f800014c7983 */ /* 0x000ee80000300a00 */
[----:B------:R-:W3:Y:S04]  /*3e090*/  @P2 LDG.E.U16 R41, desc[UR6][R42.64] ;  /* 0x000000062a292981 */ /* 0x000ee8000c1e1500 */
[----:B------:R0:W-:Y:S04]  /*3e0a0*/  @P5 STL [R1+0x1028], R79 ;  /* 0x0010284f01005387 */ /* 0x0001e80000100800 */
        /* <DEDUP_REMOVED lines=8> */
[----:B------:R-:W3:Y:S04]  /*3e130*/  LDL.LU.64 R60, [R1+0x25e0] ;  /* 0x0025e000013c7983 */ /* 0x000ee80000300a00 */
[----:B--2---:R-:W-:Y:S04]  /*3e140*/  @P5 STL [R1+0x1020], R75 ;  /* 0x0010204b01005387 */ /* 0x004fe80000100800 */
[----:B------:R0:W-:Y:S01]  /*3e150*/  @P5 STL [R1+0x1024], R74 ;  /* 0x0010244a01005387 */ /* 0x0001e20000100800 */
[----:B------:R-:W-:-:S03]  /*3e160*/  ISETP.GT.AND P5, PT, R4, 0x65, PT ;  /* 0x000000650400780c */ /* 0x000fc60003fa4270 */
[----:B0-----:R-:W2:Y:S04]  /*3e170*/  LDL.64 R74, [R1+0xc0] ;  /* 0x0000c000014a7983 */ /* 0x001ea80000100a00 */
[----:B------:R-:W2:Y:S04]  /*3e180*/  LDL.LU.64 R58, [R1+0x25d8] ;  /* 0x0025d800013a7983 */ /* 0x000ea80000300a00 */
[----:B----4-:R0:W-:Y:S04]  /*3e190*/  @P4 STL [R1+0x101c], R18 ;  /* 0x00101c1201004387 */ /* 0x0101e80000100800 */
[----:B---3--:R-:W3:Y:S04]  /*3e1a0*/  @P5 LDG.E.U16 R54, desc[UR6][R8.64] ;  /* 0x0000000608365981 */ /* 0x008ee8000c1e1500 */
[----:B------:R-:W4:Y:S04]  /*3e1b0*/  @P5 LDG.E.U16 R55, desc[UR6][R6.64] ;  /* 0x0000000606375981 */ /* 0x000f28000c1e1500 */
[----:B------:R-:W2:Y:S04]  /*3e1c0*/  @P5 LDG.E.U16 R5, desc[UR6][R52.64] ;  /* 0x0000000634055981 */ /* 0x000ea8000c1e1500 */
[----:B------:R-:W2:Y:S04]  /*3e1d0*/  @P5 LDG.E.U16 R93, desc[UR6][R50.64] ;  /* 0x00000006325d5981 */ /* 0x000ea8000c1e1500 */
        /* <DEDUP_REMOVED lines=8> */
[----:B------:R0:W-:Y:S01]  /*3e260*/  @P4 STL [R1+0x1010], R15 ;  /* 0x0010100f01004387 */ /* 0x0001e20000100800 */
[----:B------:R-:W-:-:S03]  /*3e270*/  ISETP.GT.AND P4, PT, R4, 0x68, PT ;  /* 0x000000680400780c */ /* 0x000fc60003f84270 */
[----:B0-----:R-:W2:Y:S04]  /*3e280*/  LDL.LU R15, [R1+0x25a0] ;  /* 0x0025a000010f7983 */ /* 0x001ea80000300800 */
[----:B------:R-:W2:Y:S06]  /*3e290*/  LDL.LU.64 R44, [R1+0x2598] ;  /* 0x00259800012c7983 */ /* 0x000eac0000300a00 */
        /* <DEDUP_REMOVED lines=30> */
[----:B0-----:R-:W3:Y:S04]  /*3e480*/  LDL.LU R55, [R1+0x2500] ;  /* 0x0025000001377983 */ /* 0x001ee80000300800 */
[----:B------:R-:W4:Y:S04]  /*3e490*/  LDL.LU.64 R52, [R1+0x24f8] ;  /* 0x0024f80001347983 */ /* 0x000f280000300a00 */
[----:B--2---:R0:W-:Y:S04]  /*3e4a0*/  @P5 STL [R1+0xfe4], R5 ;  /* 0x000fe40501005387 */ /* 0x0041e80000100800 */
[----:B0-----:R-:W2:Y:S04]  /*3e4b0*/  LDL.LU R5, [R1+0x24f0] ;  /* 0x0024f00001057983 */ /* 0x001ea80000300800 */
[----:B------:R-:W2:Y:S04]  /*3e4c0*/  LDL.LU.64 R50, [R1+0x24e8] ;  /* 0x0024e80001327983 */ /* 0x000ea80000300a00 */
[----:B------:R-:W-:Y:S04]  /*3e4d0*/  STL [R1+0x2148], R93 ;  /* 0x0021485d01007387 */ /* 0x000fe80000100800 */
[----:B------:R-:W2:Y:S04]  /*3e4e0*/  LDL.LU.64 R26, [R1+0x24e0] ;  /* 0x0024e000011a7983 */ /* 0x000ea80000300a00 */
[----:B------:R0:W-:Y:S04]  /*3e4f0*/  @P4 STL [R1+0xfdc], R0 ;  /* 0x000fdc0001004387 */ /* 0x0001e80000100800 */
[----:B0-----:R-:W2:Y:S04]  /*3e500*/  LDL.LU R0, [R1+0x24d8] ;  /* 0x0024d80001007983 */ /* 0x001ea80000300800 */
[----:B------:R-:W3:Y:S04]  /*3e510*/  LDL.LU.64 R80, [R1+0x24d0] ;  /* 0x0024d00001507983 */ /* 0x000ee80000300a00 */
[----:B------:R0:W-:Y:S04]  /*3e520*/  @P4 STL [R1+0xfd8], R2 ;  /* 0x000fd80201004387 */ /* 0x0001e80000100800 */
[----:B0-----:R-:W3:Y:S04]  /*3e530*/  LDL.LU R2, [R1+0x24c8] ;  /* 0x0024c80001027983 */ /* 0x001ee80000300800 */
[----:B--2---:R-:W2:Y:S04]  /*3e540*/  @P4 LDG.E.U16 R0, desc[UR6][R78.64] ;  /* 0x000000064e004981 */ /* 0x004ea8000c1e1500 */
[----:B---3--:R-:W3:Y:S04]  /*3e550*/  @P4 LDG.E.U16 R2, desc[UR6][R76.64] ;  /* 0x000000064c024981 */ /* 0x008ee8000c1e1500 */
[----:B------:R-:W2:Y:S04]  /*3e560*/  LDL.LU.64 R76, [R1+0x24c0] ;  /* 0x0024c000014c7983 */ /* 0x000ea80000300a00 */
[----:B---3--:R0:W-:Y:S04]  /*3e570*/  STL [R1+0xfd4], R2 ;  /* 0x000fd40201007387 */ /* 0x0081e80000100800 */
[----:B0-----:R-:W3:Y:S04]  /*3e580*/  LDL.LU R2, [R1+0x24b8] ;  /* 0x0024b80001027983 */ /* 0x001ee80000300800 */
[----:B------:R-:W3:Y:S01]  /*3e590*/  LDL.LU.64 R78, [R1+0x24b0] ;  /* 0x0024b000014e7983 */ /* 0x000ee20000300a00 */
[----:B------:R-:W-:-:S03]  /*3e5a0*/  ISETP.GT.AND P1, PT, R4, 0x70, PT ;  /* 0x000000700400780c */ /* 0x000fc60003f24270 */
[----:B--2---:R0:W-:Y:S04]  /*3e5b0*/  STL [R1+0xfd0], R0 ;  /* 0x000fd00001007387 */ /* 0x0041e80000100800 */
[----:B0-----:R-:W2:Y:S01]  /*3e5c0*/  LDL.LU R0, [R1+0x24a8] ;  /* 0x0024a80001007983 */ /* 0x001ea20000300800 */
[----:B---3--:R-:W-:Y:S02]  /*3e5d0*/  PRMT R78, RZ, 0x7610, R78 ;  /* 0x00007610ff4e7816 */ /* 0x008fe4000000004e */
[----:B------:R-:W-:Y:S02]  /*3e5e0*/  PRMT R79, RZ, 0x7610, R79 ;  /* 0x00007610ff4f7816 */ /* 0x000fe4000000004f */
[----:B------:R-:W-:Y:S02]  /*3e5f0*/  PRMT R2, RZ, 0x7610, R2 ;  /* 0x00007610ff027816 */ /* 0x000fe40000000002 */
[----:B------:R-:W3:Y:S04]  /*3e600*/  @P1 LDG.E.U16 R78, desc[UR6][R74.64] ;  /* 0x000000064a4e1981 */ /* 0x000ee8000c1e1500 */
[----:B------:R-:W4:Y:S04]  /*3e610*/  @P1 LDG.E.U16 R79, desc[UR6][R80.64] ;  /* 0x00000006504f1981 */ /* 0x000f28000c1e1500 */
[----:B------:R-:W4:Y:S04]  /*3e620*/  @P1 LDG.E.U16 R2, desc[UR6][R76.64] ;  /* 0x000000064c021981 */ /* 0x000f28000c1e1500 */
[----:B------:R-:W4:Y:S01]  /*3e630*/  LDL.LU.64 R74, [R1+0x24a0] ;  /* 0x0024a000014a7983 */ /* 0x000f220000300a00 */
[----:B--2---:R-:W-:-:S03]  /*3e640*/  PRMT R0, RZ, 0x7610, R0 ;  /* 0x00007610ff007816 */ /* 0x004fc60000000000 */
[----:B---3--:R0:W-:Y:S04]  /*3e650*/  STL [R1+0xf7c], R78 ;  /* 0x000f7c4e01007387 */ /* 0x0081e80000100800 */
[----:B0-----:R-:W2:Y:S04]  /*3e660*/  LDL.LU R78, [R1+0x2498] ;  /* 0x00249800014e7983 */ /* 0x001ea80000300800 */
[----:B------:R-:W3:Y:S04]  /*3e670*/  LDL.LU.64 R80, [R1+0x2490] ;  /* 0x0024900001507983 */ /* 0x000ee80000300a00 */
[----:B----4-:R0:W-:Y:S04]  /*3e680*/  STL [R1+0xf78], R79 ;  /* 0x000f784f01007387 */ /* 0x0101e80000100800 */
[----:B------:R1:W4:Y:S04]  /*3e690*/  @P1 LDG.E.U16 R0, desc[UR6][R74.64] ;  /* 0x000000064a001981 */ /* 0x000328000c1e1500 */
[----:B0-----:R-:W2:Y:S04]  /*3e6a0*/  LDL.LU R79, [R1+0x2488] ;  /* 0x00248800014f7983 */ /* 0x001ea80000300800 */
[----:B------:R-:W2:Y:S04]  /*3e6b0*/  LDL.LU.64 R76, [R1+0x2480] ;  /* 0x00248000014c7983 */ /* 0x000ea80000300a00 */
[----:B------:R0:W-:Y:S04]  /*3e6c0*/  STL [R1+0xf74], R2 ;  /* 0x000f740201007387 */ /* 0x0001e80000100800 */
[----:B0-----:R-:W2:Y:S04]  /*3e6d0*/  LDL.LU R2, [R1+0x2478] ;  /* 0x0024780001027983 */ /* 0x001ea80000300800 */
[----:B------:R-:W1:Y:S01]  /*3e6e0*/  LDL.LU.64 R74, [R1+0x2470] ;  /* 0x00247000014a7983 */ /* 0x000e620000300a00 */
[----:B------:R-:W-:-:S02]  /*3e6f0*/  ISETP.GT.AND P4, PT, R4, 0x78, PT ;  /* 0x000000780400780c */ /* 0x000fc40003f84270 */
[----:B-1----:R-:W-:Y:S02]  /*3e700*/  PRMT R74, RZ, 0x7610, R74 ;  /* 0x00007610ff4a7816 */ /* 0x002fe4000000004a */
[----:B------:R-:W-:-:S09]  /*3e710*/  PRMT R75, RZ, 0x7610, R75 ;  /* 0x00007610ff4b7816 */ /* 0x000fd2000000004b */
[----:B---3--:R-:W3:Y:S04]  /*3e720*/  @P4 LDG.E.U16 R74, desc[UR6][R80.64] ;  /* 0x00000006504a4981 */ /* 0x008ee8000c1e1500 */
[----:B--2---:R-:W2:Y:S04]  /*3e730*/  @P4 LDG.E.U16 R75, desc[UR6][R78.64] ;  /* 0x000000064e4b4981 */ /* 0x004ea8000c1e1500 */
[----:B----4-:R0:W-:Y:S01]  /*3e740*/  STL [R1+0xf70], R0 ;  /* 0x000f700001007387 */ /* 0x0101e20000100800 */
[----:B------:R-:W-:-:S06]  /*3e750*/  PRMT R2, RZ, 0x7610, R2 ;  /* 0x00007610ff027816 */ /* 0x000fcc0000000002 */
[----:B------:R-:W4:Y:S04]  /*3e760*/  @P4 LDG.E.U16 R2, desc[UR6][R76.64] ;  /* 0x000000064c024981 */ /* 0x000f28000c1e1500 */
[----:B0-----:R-:W2:Y:S04]  /*3e770*/  LDL.LU R0, [R1+0x2468] ;  /* 0x0024680001007983 */ /* 0x001ea80000300800 */
[----:B---3--:R0:W-:Y:S04]  /*3e780*/  STL [R1+0xf1c], R74 ;  /* 0x000f1c4a01007387 */ /* 0x0081e80000100800 */
[----:B0-----:R-:W3:Y:S04]  /*3e790*/  LDL.LU R74, [R1+0x2464] ;  /* 0x00246400014a7983 */ /* 0x001ee80000300800 */
[----:B------:R-:W-:Y:S04]  /*3e7a0*/  STL [R1+0x1f80], R80 ;  /* 0x001f805001007387 */ /* 0x000fe80000100800 */
[----:B------:R-:W-:Y:S04]  /*3e7b0*/  STL [R1+0x214c], R80 ;  /* 0x00214c5001007387 */ /* 0x000fe80000100800 */
[----:B------:R-:W-:Y:S04]  /*3e7c0*/  STL [R1+0x1f7c], R81 ;  /* 0x001f7c5101007387 */ /* 0x000fe80000100800 */
[----:B------:R-:W-:Y:S04]  /*3e7d0*/  STL [R1+0x2150], R81 ;  /* 0x0021505101007387 */ /* 0x000fe80000100800 */
[----:B--2---:R0:W-:Y:S04]  /*3e7e0*/  STL [R1+0xf18], R75 ;  /* 0x000f184b01007387 */ /* 0x0041e80000100800 */
[----:B0-----:R-:W3:Y:S01]  /*3e7f0*/  LDL.LU R75, [R1+0x2460] ;  /* 0x00246000014b7983 */ /* 0x001ee20000300800 */
[----:B------:R-:W-:-:S03]  /*3e800*/  PRMT R0, RZ, 0x7610, R0 ;  /* 0x00007610ff007816 */ /* 0x000fc60000000000 */
[----:B------:R-:W-:Y:S04]  /*3e810*/  STL [R1+0x1f88], R78 ;  /* 0x001f884e01007387 */ /* 0x000fe80000100800 */
[----:B------:R-:W-:Y:S04]  /*3e820*/  STL [R1+0x2154], R78 ;  /* 0x0021544e01007387 */ /* 0x000fe80000100800 */
[----:B------:R-:W-:Y:S04]  /*3e830*/  STL [R1+0x1f84], R79 ;  /* 0x001f844f01007387 */ /* 0x000fe80000100800 */
[----:B------:R-:W-:Y:S04]  /*3e840*/  STL [R1+0x2158], R79 ;  /* 0x0021584f01007387 */ /* 0x000fe80000100800 */
[----:B----4-:R0:W-:Y:S04]  /*3e850*/  STL [R1+0xf14], R2 ;  /* 0x000f140201007387 */ /* 0x0101e80000100800 */
[----:B0-----:R-:W2:Y:S04]  /*3e860*/  LDL.LU R2, [R1+0x245c] ;  /* 0x00245c0001027983 */ /* 0x001ea80000300800 */
[----:B---3--:R-:W3:Y:S01]  /*3e870*/  @P4 LDG.E.U16 R0, desc[UR6][R74.64] ;  /* 0x000000064a004981 */ /* 0x008ee2000c1e1500 */
[----:B------:R-:W-:-:S02]  /*3e880*/  ISETP.GT.AND P2, PT, R4, 0x66, PT ;  /* 0x000000660400780c */ /* 0x000fc40003f44270 */
[----:B------:R-:W-:Y:S01]  /*3e890*/  PRMT R27, RZ, 0x7610, R27 ;  /* 0x00007610ff1b7816 */ /* 0x000fe2000000001b */
[----:B------:R-:W-:Y:S04]  /*3e8a0*/  STL [R1+0x1f90], R76 ;  /* 0x001f904c01007387 */ /* 0x000fe80000100800 */
[----:B------:R-:W-:Y:S01]  /*3e8b0*/  STL [R1+0x215c], R76 ;  /* 0x00215c4c01007387 */ /* 0x000fe20000100800 */
[----:B------:R-:W-:-:S03]  /*3e8c0*/  PRMT R5, RZ, 0x7610, R5 ;  /* 0x00007610ff057816 */ /* 0x000fc60000000005 */
[----:B------:R-:W-:Y:S04]  /*3e8d0*/  STL [R1+0x1f8c], R77 ;  /* 0x001f8c4d01007387 */ /* 0x000fe80000100800 */
[----:B------:R-:W-:Y:S04]  /*3e8e0*/  STL [R1+0x2160], R77 ;  /* 0x0021604d01007387 */ /* 0x000fe80000100800 */
[----:B------:R-:W4:Y:S04]  /*3e8f0*/  @P2 LDG.E.U16 R27, desc[UR6][R64.64] ;  /* 0x00000006401b2981 */ /* 0x000f28000c1e1500 */
[----:B------:R-:W4:Y:S01]  /*3e900*/  @P2 LDG.E.U16 R5, desc[UR6][R24.64] ;  /* 0x0000000618052981 */ /* 0x000f22000c1e1500 */
[----:B--2---:R-:W-:-:S06]  /*3e910*/  PRMT R2, RZ, 0x7610, R2 ;  /* 0x00007610ff027816 */ /* 0x004fcc0000000002 */
[----:B------:R-:W2:Y:S04]  /*3e920*/  @P2 LDG.E.U16 R2, desc[UR6][R38.64] ;  /* 0x0000000626022981 */ /* 0x000ea8000c1e1500 */
[----:B---3--:R0:W-:Y:S04]  /*3e930*/  STL [R1+0xf10], R0 ;  /* 0x000f100001007387 */ /* 0x0081e80000100800 */
[----:B0-----:R-:W3:Y:S04]  /*3e940*/  LDL.LU R0, [R1+0x2458] ;  /* 0x0024580001007983 */ /* 0x001ee80000300800 */
[----:B------:R-:W-:Y:S04]  /*3e950*/  STL [R1+0x1f98], R74 ;  /* 0x001f984a01007387 */ /* 0x000fe80000100800 */
[----:B------:R-:W-:Y:S04]  /*3e960*/  STL [R1+0x2164], R74 ;  /* 0x0021644a01007387 */ /* 0x000fe80000100800 */
[----:B------:R-:W-:Y:S04]  /*3e970*/  STL [R1+0x1f94], R75 ;  /* 0x001f944b01007387 */ /* 0x000fe80000100800 */
[----:B------:R-:W-:Y:S04]  /*3e980*/  STL [R1+0x2168], R75 ;  /* 0x0021684b01007387 */ /* 0x000fe80000100800 */
[----:B------:R-:W3:Y:S04]  /*3e990*/  LDL.LU.64 R64, [R1+0x2450] ;  /* 0x0024500001407983 */ /* 0x000ee80000300a00 */
[----:B----4-:R0:W-:Y:S04]  /*3e9a0*/  STL [R1+0x1788], R27 ;  /* 0x0017881b01007387 */ /* 0x0101e80000100800 */
[----:B0-----:R-:W4:Y:S04]  /*3e9b0*/  LDL.LU R27, [R1+0x2448] ;  /* 0x00244800011b7983 */ /* 0x001f280000300800 */
[----:B------:R-:W4:Y:S04]  /*3e9c0*/  LDL.LU.64 R24, [R1+0x2440] ;  /* 0x0024400001187983 */ /* 0x000f280000300a00 */
[----:B------:R0:W-:Y:S04]  /*3e9d0*/  STL [R1+0x1784], R5 ;  /* 0x0017840501007387 */ /* 0x0001e80000100800 */
[----:B0-----:R-:W4:Y:S04]  /*3e9e0*/  LDL.LU R5, [R1+0x2438] ;  /* 0x0024380001057983 */ /* 0x001f280000300800 */
[----:B------:R-:W4:Y:S04]  /*3e9f0*/  LDL.LU.64 R38, [R1+0x2430] ;  /* 0x0024300001267983 */ /* 0x000f280000300a00 */
[----:B--2---:R0:W-:Y:S04]  /*3ea00*/  STL [R1+0x1780], R2 ;  /* 0x0017800201007387 */ /* 0x0041e80000100800 */
[----:B0-----:R-:W2:Y:S01]  /*3ea10*/  LDL.LU R2, [R1+0x2428] ;  /* 0x0024280001027983 */ /* 0x001ea20000300800 */
[----:B---3--:R-:W-:-:S06]  /*3ea20*/  PRMT R0, RZ, 0x7610, R0 ;  /* 0x00007610ff007816 */ /* 0x008fcc0000000000 */
[----:B------:R-:W3:Y:S04]  /*3ea30*/  @P2 LDG.E.U16 R0, desc[UR6][R68.64] ;  /* 0x0000000644002981 */ /* 0x000ee8000c1e1500 */
[----:B------:R-:W3:Y:S01]  /*3ea40*/  LDL.LU.64 R68, [R1+0x2420] ;  /* 0x0024200001447983 */ /* 0x000ee20000300a00 */
[----:B------:R-:W-:Y:S02]  /*3ea50*/  ISETP.GT.AND P5, PT, R4, 0x67, PT ;  /* 0x000000670400780c */ /* 0x000fe40003fa4270 */
[----:B----4-:R-:W-:-:S11]  /*3ea60*/  PRMT R5, RZ, 0x7610, R5 ;  /* 0x00007610ff057816 */ /* 0x010fd60000000005 */
[----:B------:R-:W4:Y:S01]  /*3ea70*/  @P5 LDG.E.U16 R5, desc[UR6][R66.64] ;  /* 0x0000000642055981 */ /* 0x000f22000c1e1500 */
[----:B--2---:R-:W-:-:S06]  /*3ea80*/  PRMT R2, RZ, 0x7610, R2 ;  /* 0x00007610ff027816 */ /* 0x004fcc0000000002 */
[----:B------:R-:W2:Y:S04]  /*3ea90*/  @P5 LDG.E.U16 R2, desc[UR6][R22.64] ;  /* 0x0000000616025981 */ /* 0x000ea8000c1e1500 */
[----:B---3--:R0:W-:Y:S01]  /*3eaa0*/  STL [R1+0x177c], R0 ;  /* 0x00177c0001007387 */ /* 0x0081e20000100800 */
[----:B------:R-:W-:-:S03]  /*3eab0*/  PRMT R69, RZ, 0x7610, R69 ;  /* 0x00007610ff457816 */ /* 0x000fc60000000045 */
[----:B0-----:R-:W3:Y:S04]  /*3eac0*/  LDL.LU R0, [R1+0x2418] ;  /* 0x0024180001007983 */ /* 0x001ee80000300800 */
[----:B------:R-:W2:Y:S04]  /*3ead0*/  @P5 LDG.E.U16 R69, desc[UR6][R72.64] ;  /* 0x0000000648455981 */ /* 0x000ea8000c1e1500 */
[----:B------:R-:W4:Y:S01]  /*3eae0*/  LDL.LU.64 R72, [R1+0x2410] ;  /* 0x0024100001487983 */ /* 0x000f220000300a00 */
[----:B---3--:R-:W-:-:S03]  /*3eaf0*/  PRMT R0, RZ, 0x7610, R0 ;  /* 0x00007610ff007816 */ /* 0x008fc60000000000 */
[----:B--2---:R0:W-:Y:S04]  /*3eb00*/  STL [R1+0x1778], R69 ;  /* 0x0017784501007387 */ /* 0x0041e80000100800 */
[----:B------:R-:W2:Y:S04]  /*3eb10*/  @P5 LDG.E.U16 R0, desc[UR6][R62.64] ;  /* 0x000000063e005981 */ /* 0x000ea8000c1e1500 */
[----:B0-----:R-:W3:Y:S04]  /*3eb20*/  LDL.LU R69, [R1+0x2408] ;  /* 0x0024080001457983 */ /* 0x001ee80000300800 */
[----:B------:R-:W3:Y:S04]  /*3eb30*/  LDL.LU.64 R66, [R1+0x2400] ;  /* 0x0024000001427983 */ /* 0x000ee80000300a00 */
[----:B----4-:R0:W-:Y:S04]  /*3eb40*/  STL [R1+0x1774], R5 ;  /* 0x0017740501007387 */ /* 0x0101e80000100800 */
[----:B0-----:R-:W4:Y:S04]  /*3eb50*/  LDL.LU R5, [R1+0x23f8] ;  /* 0x0023f80001057983 */ /* 0x001f280000300800 */
[----:B------:R-:W3:Y:S04]  /*3eb60*/  LDL.LU.64 R22, [R1+0x23f0] ;  /* 0x0023f00001167983 */ /* 0x000ee80000300a00 */
[----:B------:R0:W-:Y:S04]  /*3eb70*/  STL [R1+0x1770], R2 ;  /* 0x0017700201007387 */ /* 0x0001e80000100800 */
[----:B0-----:R-:W3:Y:S04]  /*3eb80*/  LDL.LU R2, [R1+0x23e8] ;  /* 0x0023e80001027983 */ /* 0x001ee80000300800 */
[----:B------:R-:W3:Y:S01]  /*3eb90*/  LDL.LU.64 R62, [R1+0x23e0] ;  /* 0x0023e000013e7983 */ /* 0x000ee20000300a00 */
[----:B------:R-:W-:-:S03]  /*3eba0*/  ISETP.GT.AND P1, PT, R4, 0x69, PT ;  /* 0x000000690400780c */ /* 0x000fc60003f24270 */
[----:B--2---:R0:W-:Y:S04]  /*3ebb0*/  STL [R1+0x176c], R0 ;  /* 0x00176c0001007387 */ /* 0x0041e80000100800 */
[----:B0-----:R-:W2:Y:S01]  /*3ebc0*/  LDL.LU R0, [R1+0x23d8] ;  /* 0x0023d80001007983 */ /* 0x001ea20000300800 */
[----:B----4-:R-:W-:-:S06]  /*3ebd0*/  PRMT R5, RZ, 0x7610, R5 ;  /* 0x00007610ff057816 */ /* 0x010fcc0000000005 */
[----:B------:R-:W4:Y:S01]  /*3ebe0*/  @P1 LDG.E.U16 R5, desc[UR6][R60.64] ;  /* 0x000000063c051981 */ /* 0x000f22000c1e1500 */
[----:B---3--:R-:W-:Y:S02]  /*3ebf0*/  PRMT R63, RZ, 0x7610, R63 ;  /* 0x00007610ff3f7816 */ /* 0x008fe4000000003f */
[----:B------:R-:W-:-:S04]  /*3ec00*/  PRMT R2, RZ, 0x7610, R2 ;  /* 0x00007610ff027816 */ /* 0x000fc80000000002 */
[----:B------:R-:W3:Y:S04]  /*3ec10*/  @P1 LDG.E.U16 R63, desc[UR6][R20.64] ;  /* 0x00000006143f1981 */ /* 0x000ee8000c1e1500 */
[----:B------:R-:W4:Y:S04]  /*3ec20*/  @P1 LDG.E.U16 R2, desc[UR6][R58.64] ;  /* 0x000000063a021981 */ /* 0x000f28000c1e1500 */
[----:B------:R-:W4:Y:S01]  /*3ec30*/  LDL.LU.64 R20, [R1+0x23d0] ;  /* 0x0023d00001147983 */ /* 0x000f220000300a00 */
[----:B--2---:R-:W-:-:S06]  /*3ec40*/  PRMT R0, RZ, 0x7610, R0 ;  /* 0x00007610ff007816 */ /* 0x004fcc0000000000 */
[----:B------:R-:W2:Y:S04]  /*3ec50*/  @P1 LDG.E.U16 R0, desc[UR6][R16.64] ;  /* 0x0000000610001981 */ /* 0x000ea8000c1e1500 */
[----:B---3--:R0:W-:Y:S04]  /*3ec60*/  STL [R1+0xfcc], R63 ;  /* 0x000fcc3f01007387 */ /* 0x0081e80000100800 */
        /* <DEDUP_REMOVED lines=60> */
[----:B--2---:R-:W-:-:S06]  /*3f030*/  PRMT R0, RZ, 0x7610, R0 ;  /* 0x00007610ff007816 */ /* 0x004fcc0000000000 */
[----:B------:R0:W2:Y:S04]  /*3f040*/  @P2 LDG.E.U16 R0, desc[UR6][R66.64] ;  /* 0x0000000642002981 */ /* 0x0000a8000c1e1500 */
[----:B---3--:R1:W-:Y:S04]  /*3f050*/  STL [R1+0xf6c], R70 ;  /* 0x000f6c4601007387 */ /* 0x0083e80000100800 */
[----:B-1----:R-:W3:Y:S04]  /*3f060*/  LDL.LU R70, [R1+0x2308] ;  /* 0x0023080001467983 */ /* 0x002ee80000300800 */
[----:B------:R-:W2:Y:S04]  /*3f070*/  LDL.LU.64 R72, [R1+0x2300] ;  /* 0x0023000001487983 */ /* 0x000ea80000300a00 */
[----:B----4-:R1:W-:Y:S04]  /*3f080*/  STL [R1+0xf68], R71 ;  /* 0x000f684701007387 */ /* 0x0103e80000100800 */
[----:B-1----:R-:W3:Y:S04]  /*3f090*/  LDL.LU R71, [R1+0x22f8] ;  /* 0x0022f80001477983 */ /* 0x002ee80000300800 */
[----:B------:R-:W4:Y:S04]  /*3f0a0*/  LDL.LU.64 R68, [R1+0x22f0] ;  /* 0x0022f00001447983 */ /* 0x000f280000300a00 */
[----:B------:R1:W-:Y:S04]  /*3f0b0*/  STL [R1+0xf64], R2 ;  /* 0x000f640201007387 */ /* 0x0003e80000100800 */
[----:B-1----:R-:W2:Y:S04]  /*3f0c0*/  LDL.LU R2, [R1+0x22e8] ;  /* 0x0022e80001027983 */ /* 0x002ea80000300800 */
[----:B------:R-:W0:Y:S01]  /*3f0d0*/  LDL.LU.64 R66, [R1+0x22e0] ;  /* 0x0022e00001427983 */ /* 0x000e220000300a00 */
[----:B------:R-:W-:-:S02]  /*3f0e0*/  ISETP.GT.AND P5, PT, R4, 0x79, PT ;  /* 0x000000790400780c */ /* 0x000fc40003fa4270 */
[----:B0-----:R-:W-:Y:S02]  /*3f0f0*/  PRMT R66, RZ, 0x7610, R66 ;  /* 0x00007610ff427816 */ /* 0x001fe40000000042 */
[----:B------:R-:W-:-:S09]  /*3f100*/  PRMT R67, RZ, 0x7610, R67 ;  /* 0x00007610ff437816 */ /* 0x000fd20000000043 */
[----:B--2---:R-:W2:Y:S04]  /*3f110*/  @P5 LDG.E.U16 R66, desc[UR6][R72.64] ;  /* 0x0000000648425981 */ /* 0x004ea8000c1e1500 */
[----:B---3--:R-:W3:Y:S04]  /*3f120*/  @P5 LDG.E.U16 R67, desc[UR6][R70.64] ;  /* 0x0000000646435981 */ /* 0x008ee8000c1e1500 */
[----:B------:R0:W-:Y:S04]  /*3f130*/  STL [R1+0xf60], R0 ;  /* 0x000f600001007387 */ /* 0x0001e80000100800 */
[----:B0-----:R-:W3:Y:S04]  /*3f140*/  LDL.LU R0, [R1+0x22d8] ;  /* 0x0022d80001007983 */ /* 0x001ee80000300800 */
[----:B--2---:R0:W-:Y:S04]  /*3f150*/  STL [R1+0xf0c], R66 ;  /* 0x000f0c4201007387 */ /* 0x0041e80000100800 */
[----:B0-----:R-:W2:Y:S04]  /*3f160*/  LDL.LU R66, [R1+0x22d4] ;  /* 0x0022d40001427983 */ /* 0x001ea80000300800 */
[----:B------:R-:W-:Y:S04]  /*3f170*/  STL [R1+0x1fa0], R72 ;  /* 0x001fa04801007387 */ /* 0x000fe80000100800 */
[----:B------:R-:W-:Y:S04]  /*3f180*/  STL [R1+0x216c], R72 ;  /* 0x00216c4801007387 */ /* 0x000fe80000100800 */
[----:B------:R-:W-:Y:S04]  /*3f190*/  STL [R1+0x1f9c], R73 ;  /* 0x001f9c4901007387 */ /* 0x000fe80000100800 */
[----:B------:R-:W-:Y:S04]  /*3f1a0*/  STL [R1+0x2170], R73 ;  /* 0x0021704901007387 */ /* 0x000fe80000100800 */
[----:B---3--:R0:W-:Y:S04]  /*3f1b0*/  STL [R1+0xf08], R67 ;  /* 0x000f084301007387 */ /* 0x0081e80000100800 */
[----:B0-----:R-:W2:Y:S01]  /*3f1c0*/  LDL.LU R67, [R1+0x22d0] ;  /* 0x0022d00001437983 */ /* 0x001ea20000300800 */
[----:B------:R-:W-:-:S02]  /*3f1d0*/  PRMT R2, RZ, 0x7610, R2 ;  /* 0x00007610ff027816 */ /* 0x000fc40000000002 */
[C---:B------:R-:W-:Y:S02]  /*3f1e0*/  ISETP.GT.AND P1, PT, R4.reuse, 0x6c, PT ;  /* 0x0000006c0400780c */ /* 0x040fe40003f24270 */
[----:B------:R-:W-:Y:S02]  /*3f1f0*/  PRMT R0, RZ, 0x7610, R0 ;  /* 0x00007610ff007816 */ /* 0x000fe40000000000 */
[----:B----4-:R-:W3:Y:S04]  /*3f200*/  @P5 LDG.E.U16 R2, desc[UR6][R68.64] ;  /* 0x0000000644025981 */ /* 0x010ee8000c1e1500 */
[----:B------:R-:W-:Y:S04]  /*3f210*/  STL [R1+0x1fa8], R70 ;  /* 0x001fa84601007387 */ /* 0x000fe80000100800 */
[----:B------:R0:W-:Y:S01]  /*3f220*/  STL [R1+0x2174], R70 ;  /* 0x0021744601007387 */ /* 0x0001e20000100800 */
[----:B------:R-:W-:-:S02]  /*3f230*/  ISETP.GT.AND P4, PT, R4, 0x6d, PT ;  /* 0x0000006d0400780c */ /* 0x000fc40003f84270 */
[----:B------:R-:W-:Y:S02]  /*3f240*/  PRMT R73, RZ, 0x7610, R73 ;  /* 0x00007610ff497816 */ /* 0x000fe40000000049 */
[----:B------:R-:W-:Y:S02]  /*3f250*/  PRMT R72, RZ, 0x7610, R72 ;  /* 0x00007610ff487816 */ /* 0x000fe40000000048 */
[----:B------:R-:W-:Y:S02]  /*3f260*/  PRMT R75, RZ, 0x7610, R75 ;  /* 0x00007610ff4b7816 */ /* 0x000fe4000000004b */
[----:B------:R-:W-:Y:S02]  /*3f270*/  PRMT R90, RZ, 0x7610, R90 ;  /* 0x00007610ff5a7816 */ /* 0x000fe4000000005a */
[----:B------:R-:W-:Y:S01]  /*3f280*/  PRMT R3, RZ, 0x7610, R3 ;  /* 0x00007610ff037816 */ /* 0x000fe20000000003 */
[----:B------:R-:W4:Y:S04]  /*3f290*/  @P1 LDG.E.U16 R73, desc[UR6][R12.64] ;  /* 0x000000060c491981 */ /* 0x000f28000c1e1500 */
[----:B------:R-:W4:Y:S01]  /*3f2a0*/  @P1 LDG.E.U16 R72, desc[UR6][R10.64] ;  /* 0x000000060a481981 */ /* 0x000f22000c1e1500 */
[----:B0-----:R-:W-:-:S03]  /*3f2b0*/  PRMT R70, RZ, 0x7610, R70 ;  /* 0x00007610ff467816 */ /* 0x001fc60000000046 */
[----:B------:R-:W4:Y:S01]  /*3f2c0*/  @P1 LDG.E.U16 R75, desc[UR6][R34.64] ;  /* 0x00000006224b1981 */ /* 0x000f22000c1e1500 */
[----:B------:R-:W-:-:S03]  /*3f2d0*/  PRMT R92, RZ, 0x7610, R92 ;  /* 0x00007610ff5c7816 */ /* 0x000fc6000000005c */
[----:B------:R-:W4:Y:S04]  /*3f2e0*/  @P4 LDG.E.U16 R90, desc[UR6][R32.64] ;  /* 0x00000006205a4981 */ /* 0x000f28000c1e1500 */
[----:B------:R-:W4:Y:S04]  /*3f2f0*/  @P1 LDG.E.U16 R70, desc[UR6][R36.64] ;  /* 0x0000000624461981 */ /* 0x000f28000c1e1500 */
[----:B------:R-:W4:Y:S04]  /*3f300*/  @P4 LDG.E.U16 R3, desc[UR6][R30.64] ;  /* 0x000000061e034981 */ /* 0x000f28000c1e1500 */
[----:B------:R-:W4:Y:S04]  /*3f310*/  @P4 LDG.E.U16 R92, desc[UR6][R28.64] ;  /* 0x000000061c5c4981 */ /* 0x000f28000c1e1500 */
[----:B--2---:R-:W2:Y:S04]  /*3f320*/  @P5 LDG.E.U16 R0, desc[UR6][R66.64] ;  /* 0x0000000642005981 */ /* 0x004ea8000c1e1500 */
[----:B------:R-:W-:Y:S04]  /*3f330*/  STL [R1+0x1fa4], R71 ;  /* 0x001fa44701007387 */ /* 0x000fe80000100800 */
[----:B------:R-:W-:Y:S04]  /*3f340*/  STL [R1+0x2178], R71 ;  /* 0x0021784701007387 */ /* 0x000fe80000100800 */
[----:B---3--:R0:W-:Y:S04]  /*3f350*/  STL [R1+0xf04], R2 ;  /* 0x000f040201007387 */ /* 0x0081e80000100800 */
[----:B0-----:R-:W3:Y:S04]  /*3f360*/  LDL.LU R2, [R1+0x22cc] ;  /* 0x0022cc0001027983 */ /* 0x001ee80000300800 */
[----:B------:R-:W-:Y:S04]  /*3f370*/  STL [R1+0x1fb0], R68 ;  /* 0x001fb04401007387 */ /* 0x000fe80000100800 */
[----:B------:R-:W-:Y:S04]  /*3f380*/  STL [R1+0x217c], R68 ;  /* 0x00217c4401007387 */ /* 0x000fe80000100800 */
[----:B------:R-:W-:Y:S04]  /*3f390*/  STL [R1+0x1fac], R69 ;  /* 0x001fac4501007387 */ /* 0x000fe80000100800 */
[----:B------:R-:W-:Y:S01]  /*3f3a0*/  STL [R1+0x2180], R69 ;  /* 0x0021804501007387 */ /* 0x000fe20000100800 */
[----:B------:R-:W-:-:S06]  /*3f3b0*/  PRMT R91, RZ, 0x7610, R91 ;  /* 0x00007610ff5b7816 */ /* 0x000fcc000000005b */
[----:B------:R0:W3:Y:S04]  /*3f3c0*/  @P4 LDG.E.U16 R91, desc[UR6][R56.64] ;  /* 0x00000006385b4981 */ /* 0x0000e8000c1e1500 */
[----:B--2---:R1:W-:Y:S04]  /*3f3d0*/  STL [R1+0xf00], R0 ;  /* 0x000f000001007387 */ /* 0x0043e80000100800 */
[----:B-1----:R-:W2:Y:S04]  /*3f3e0*/  LDL.LU R0, [R1+0x22c8] ;  /* 0x0022c80001007983 */ /* 0x002ea80000300800 */
[----:B------:R-:W-:Y:S04]  /*3f3f0*/  STL [R1+0x1fb8], R66 ;  /* 0x001fb84201007387 */ /* 0x000fe80000100800 */
[----:B------:R-:W-:Y:S04]  /*3f400*/  STL [R1+0x2184], R66 ;  /* 0x0021844201007387 */ /* 0x000fe80000100800 */
[----:B------:R-:W-:Y:S04]  /*3f410*/  STL [R1+0x1fb4], R67 ;  /* 0x001fb44301007387 */ /* 0x000fe80000100800 */
[----:B------:R1:W-:Y:S04]  /*3f420*/  STL [R1+0x2188], R67 ;  /* 0x0021884301007387 */ /* 0x0003e80000100800 */
[----:B------:R-:W2:Y:S04]  /*3f430*/  LDL.LU.64 R36, [R1+0x22c0] ;  /* 0x0022c00001247983 */ /* 0x000ea80000300a00 */
[----:B----4-:R-:W-:Y:S04]  /*3f440*/  STL [R1+0x218c], R70 ;  /* 0x00218c4601007387 */ /* 0x010fe80000100800 */
[----:B------:R-:W4:Y:S04]  /*3f450*/  LDL.LU.64 R12, [R1+0x22b8] ;  /* 0x0022b800010c7983 */ /* 0x000f280000300a00 */
[----:B------:R-:W-:Y:S04]  /*3f460*/  STL [R1+0x2190], R73 ;  /* 0x0021904901007387 */ /* 0x000fe80000100800 */
        /* <DEDUP_REMOVED lines=10> */
[----:B------:R-:W0:Y:S01]  /*3f510*/  LDL.LU.64 R56, [R1+0x2288] ;  /* 0x0022880001387983 */ /* 0x000e220000300a00 */
[----:B------:R-:W-:-:S02]  /*3f520*/  ISETP.GT.AND P2, PT, R4, 0x6e, PT ;  /* 0x0000006e0400780c */ /* 0x000fc40003f44270 */
[----:B---3--:R-:W-:-:S11]  /*3f530*/  PRMT R2, RZ, 0x7610, R2 ;  /* 0x00007610ff027816 */ /* 0x008fd60000000002 */
[----:B------:R-:W3:Y:S01]  /*3f540*/  @P2 LDG.E.U16 R2, desc[UR6][R54.64] ;  /* 0x0000000636022981 */ /* 0x000ee2000c1e1500 */
[----:B--2---:R-:W-:-:S06]  /*3f550*/  PRMT R0, RZ, 0x7610, R0 ;  /* 0x00007610ff007816 */ /* 0x004fcc0000000000 */
[----:B------:R-:W2:Y:S01]  /*3f560*/  @P2 LDG.E.U16 R0, desc[UR6][R52.64] ;  /* 0x0000000634002981 */ /* 0x000ea2000c1e1500 */
[----:B0-----:R-:W-:Y:S02]  /*3f570*/  PRMT R56, RZ, 0x7610, R56 ;  /* 0x00007610ff387816 */ /* 0x001fe40000000038 */
[----:B------:R-:W-:-:S04]  /*3f580*/  PRMT R57, RZ, 0x7610, R57 ;  /* 0x00007610ff397816 */ /* 0x000fc80000000039 */
[----:B------:R-:W2:Y:S04]  /*3f590*/  @P2 LDG.E.U16 R56, desc[UR6][R8.64] ;  /* 0x0000000608382981 */ /* 0x000ea8000c1e1500 */
[----:B------:R-:W3:Y:S01]  /*3f5a0*/  @P2 LDG.E.U16 R57, desc[UR6][R6.64] ;  /* 0x0000000606392981 */ /* 0x000ee2000c1e1500 */
[----:B------:R-:W-:-:S03]  /*3f5b0*/  ISETP.GT.AND P5, PT, R4, 0x6f, PT ;  /* 0x0000006f0400780c */ /* 0x000fc60003fa4270 */
[----:B------:R-:W-:Y:S01]  /*3f5c0*/  STL [R1+0x21a8], R91 ;  /* 0x0021a85b01007387 */ /* 0x000fe20000100800 */
[----:B------:R-:W-:Y:S02]  /*3f5d0*/  ISETP.GT.AND P1, PT, R4, 0x72, PT ;  /* 0x000000720400780c */ /* 0x000fe40003f24270 */
[----:B------:R-:W-:Y:S01]  /*3f5e0*/  PRMT R71, RZ, 0x7610, R71 ;  /* 0x00007610ff477816 */ /* 0x000fe20000000047 */
[----:B------:R-:W3:Y:S01]  /*3f5f0*/  LDL.LU.64 R8, [R1+0x2280] ;  /* 0x0022800001087983 */ /* 0x000ee20000300a00 */
[----:B------:R-:W-:Y:S02]  /*3f600*/  PRMT R69, RZ, 0x7610, R69 ;  /* 0x00007610ff457816 */ /* 0x000fe40000000045 */
[----:B------:R-:W-:Y:S02]  /*3f610*/  PRMT R68, RZ, 0x7610, R68 ;  /* 0x00007610ff447816 */ /* 0x000fe40000000044 */
[----:B-1----:R-:W-:Y:S01]  /*3f620*/  PRMT R67, RZ, 0x7610, R67 ;  /* 0x00007610ff437816 */ /* 0x002fe20000000043 */
[----:B------:R-:W3:Y:S04]  /*3f630*/  @P5 LDG.E.U16 R71, desc[UR6][R50.64] ;  /* 0x0000000632475981 */ /* 0x000ee8000c1e1500 */
[----:B------:R-:W4:Y:S04]  /*3f640*/  @P5 LDG.E.U16 R69, desc[UR6][R64.64] ;  /* 0x0000000640455981 */ /* 0x000f28000c1e1500 */
[----:B------:R-:W4:Y:S04]  /*3f650*/  @P1 LDG.E.U16 R68, desc[UR6][R20.64] ;  /* 0x0000000614441981 */ /* 0x000f28000c1e1500 */
[----:B------:R-:W4:Y:S04]  /*3f660*/  @P1 LDG.E.U16 R67, desc[UR6][R62.64] ;  /* 0x000000063e431981 */ /* 0x000f28000c1e1500 */
[----:B--2---:R0:W-:Y:S04]  /*3f670*/  STL [R1+0x1768], R56 ;  /* 0x0017683801007387 */ /* 0x0041e80000100800 */
[----:B0-----:R-:W2:Y:S04]  /*3f680*/  LDL.LU R56, [R1+0x2278] ;  /* 0x0022780001387983 */ /* 0x001ea80000300800 */
[----:B------:R-:W2:Y:S04]  /*3f690*/  LDL.LU.64 R6, [R1+0x2270] ;  /* 0x0022700001067983 */ /* 0x000ea80000300a00 */
[----:B---3--:R0:W-:Y:S04]  /*3f6a0*/  STL [R1+0x1764], R57 ;  /* 0x0017643901007387 */ /* 0x0081e80000100800 */
[----:B0-----:R-:W3:Y:S04]  /*3f6b0*/  LDL.LU R57, [R1+0x2268] ;  /* 0x0022680001397983 */ /* 0x001ee80000300800 */
[----:B------:R-:W2:Y:S04]  /*3f6c0*/  LDL.LU.64 R54, [R1+0x2260] ;  /* 0x0022600001367983 */ /* 0x000ea80000300a00 */
[----:B------:R0:W-:Y:S04]  /*3f6d0*/  STL [R1+0x1760], R2 ;  /* 0x0017600201007387 */ /* 0x0001e80000100800 */
[----:B0-----:R-:W2:Y:S04]  /*3f6e0*/  LDL.LU R2, [R1+0x2258] ;  /* 0x0022580001027983 */ /* 0x001ea80000300800 */
[----:B------:R-:W2:Y:S04]  /*3f6f0*/  LDL.LU.64 R52, [R1+0x2250] ;  /* 0x0022500001347983 */ /* 0x000ea80000300a00 */
[----:B------:R0:W-:Y:S04]  /*3f700*/  STL [R1+0x175c], R0 ;  /* 0x00175c0001007387 */ /* 0x0001e80000100800 */
[----:B0-----:R-:W2:Y:S04]  /*3f710*/  LDL.LU R0, [R1+0x2248] ;  /* 0x0022480001007983 */ /* 0x001ea80000300800 */
[----:B------:R-:W2:Y:S04]  /*3f720*/  LDL.LU.64 R50, [R1+0x2240] ;  /* 0x0022400001327983 */ /* 0x000ea80000300a00 */
[----:B------:R-:W2:Y:S01]  /*3f730*/  LDL.LU.64 R64, [R1+0x2238] ;  /* 0x0022380001407983 */ /* 0x000ea20000300a00 */
[----:B------:R-:W-:-:S02]  /*3f740*/  PRMT R23, RZ, 0x7610, R23 ;  /* 0x00007610ff177816 */ /* 0x000fc40000000017 */
[----:B------:R-:W-:-:S04]  /*3f750*/  PRMT R22, RZ, 0x7610, R22 ;  /* 0x00007610ff167816 */ /* 0x000fc80000000016 */
[----:B------:R-:W3:Y:S04]  /*3f760*/  @P5 LDG.E.U16 R23, desc[UR6][R26.64] ;  /* 0x000000061a175981 */ /* 0x000ee8000c1e1500 */
[----:B------:R-:W3:Y:S01]  /*3f770*/  @P5 LDG.E.U16 R22, desc[UR6][R24.64] ;  /* 0x0000000618165981 */ /* 0x000ee2000c1e1500 */
[----:B------:R-:W-:Y:S02]  /*3f780*/  ISETP.GT.AND P5, PT, R4, 0x7a, PT ;  /* 0x0000007a0400780c */ /* 0x000fe40003fa4270 */
[----:B------:R-:W-:Y:S02]  /*3f790*/  PRMT R14, RZ, 0x7610, R14 ;  /* 0x00007610ff0e7816 */ /* 0x000fe4000000000e */
[----:B------:R-:W-:Y:S02]  /*3f7a0*/  PRMT R66, RZ, 0x7610, R66 ;  /* 0x00007610ff427816 */ /* 0x000fe40000000042 */
[----:B------:R-:W-:Y:S01]  /*3f7b0*/  PRMT R19, RZ, 0x7610, R19 ;  /* 0x00007610ff137816 */ /* 0x000fe20000000013 */
[----:B----4-:R-:W-:Y:S04]  /*3f7c0*/  STL [R1+0x21b4], R68 ;  /* 0x0021b44401007387 */ /* 0x010fe80000100800 */
[----:B------:R-:W4:Y:S04]  /*3f7d0*/  LDL.LU.64 R62, [R1+0x2230] ;  /* 0x00223000013e7983 */ /* 0x000f280000300a00 */
[----:B------:R-:W-:Y:S04]  /*3f7e0*/  STL [R1+0x21b8], R67 ;  /* 0x0021b84301007387 */ /* 0x000fe80000100800 */
[----:B------:R-:W3:Y:S04]  /*3f7f0*/  @P1 LDG.E.U16 R66, desc[UR6][R60.64] ;  /* 0x000000063c421981 */ /* 0x000ee8000c1e1500 */
[----:B------:R-:W3:Y:S04]  /*3f800*/  @P1 LDG.E.U16 R19, desc[UR6][R58.64] ;  /* 0x000000063a131981 */ /* 0x000ee8000c1e1500 */
[----:B------:R-:W3:Y:S04]  /*3f810*/  LDL.LU.64 R60, [R1+0x2228] ;  /* 0x00222800013c7983 */ /* 0x000ee80000300a00 */
[----:B------:R-:W3:Y:S04]  /*3f820*/  LDL.LU.64 R58, [R1+0x2220] ;  /* 0x00222000013a7983 */ /* 0x000ee80000300a00 */
[----:B--2---:R-:W2:Y:S01]  /*3f830*/  @P5 LDG.E.U16 R14, desc[UR6][R64.64] ;  /* 0x00000006400e5981 */ /* 0x004ea2000c1e1500 */
[----:B------:R-:W-:-:S02]  /*3f840*/  PRMT R18, RZ, 0x7610, R18 ;  /* 0x00007610ff127816 */ /* 0x000fc40000000012 */
[----:B------:R-:W-:-:S03]  /*3f850*/  PRMT R15, RZ, 0x7610, R15 ;  /* 0x00007610ff0f7816 */ /* 0x000fc6000000000f */
[----:B------:R-:W-:Y:S04]  /*3f860*/  STL.S16 [R1+0xef4], R18 ;  /* 0x000ef41201007387 */ /* 0x000fe80000100600 */
[----:B------:R-:W-:Y:S04]  /*3f870*/  STL [R1+0x1fc0], R64 ;  /* 0x001fc04001007387 */ /* 0x000fe80000100800 */
[----:B------:R-:W-:Y:S04]  /*3f880*/  STL.S16 [R1+0xef0], R15 ;  /* 0x000ef00f01007387 */ /* 0x000fe80000100600 */
[----:B------:R0:W-:Y:S01]  /*3f890*/  STL [R1+0x21ac], R64 ;  /* 0x0021ac4001007387 */ /* 0x0001e20000100800 */
[----:B------:R-:W-:-:S03]  /*3f8a0*/  ISETP.GT.AND P4, PT, R4, 0x73, PT ;  /* 0x000000730400780c */ /* 0x000fc60003f84270 */
[----:B0-----:R-:W4:Y:S04]  /*3f8b0*/  LDL.LU R64, [R1+0xef0] ;  /* 0x000ef00001407983 */ /* 0x001f280000300800 */
[----:B------:R-:W-:Y:S04]  /*3f8c0*/  STL [R1+0x1fbc], R65 ;  /* 0x001fbc4101007387 */ /* 0x000fe80000100800 */
[----:B------:R-:W-:Y:S04]  /*3f8d0*/  STL [R1+0x1758], R71 ;  /* 0x0017584701007387 */ /* 0x000fe80000100800 */
[----:B------:R0:W-:Y:S01]  /*3f8e0*/  STL [R1+0x21b0], R65 ;  /* 0x0021b04101007387 */ /* 0x0001e20000100800 */
[----:B------:R-:W-:-:S02]  /*3f8f0*/  PRMT R92, RZ, 0x7610, R92 ;  /* 0x00007610ff5c7816 */ /* 0x000fc4000000005c */
[----:B------:R-:W-:Y:S02]  /*3f900*/  PRMT R3, RZ, 0x7610, R3 ;  /* 0x00007610ff037816 */ /* 0x000fe40000000003 */
[----:B------:R-:W-:Y:S02]  /*3f910*/  PRMT R90, RZ, 0x7610, R90 ;  /* 0x00007610ff5a7816 */ /* 0x000fe4000000005a */
[----:B------:R-:W4:Y:S04]  /*3f920*/  @P4 LDG.E.U16 R92, desc[UR6][R48.64] ;  /* 0x00000006305c4981 */ /* 0x000f28000c1e1500 */
[----:B0-----:R-:W4:Y:S04]  /*3f930*/  LDL.LU R65, [R1+0xef4] ;  /* 0x000ef40001417983 */ /* 0x001f280000300800 */
[----:B------:R-:W-:Y:S04]  /*3f940*/  STL [R1+0x1754], R69 ;  /* 0x0017544501007387 */ /* 0x000fe80000100800 */
[----:B---3--:R-:W-:Y:S04]  /*3f950*/  STL [R1+0x1750], R23 ;  /* 0x0017501701007387 */ /* 0x008fe80000100800 */
[----:B------:R-:W3:Y:S04]  /*3f960*/  @P4 LDG.E.U16 R3, desc[UR6][R46.64] ;  /* 0x000000062e034981 */ /* 0x000ee8000c1e1500 */
[----:B------:R-:W3:Y:S04]  /*3f970*/  @P4 LDG.E.U16 R90, desc[UR6][R44.64] ;  /* 0x000000062c5a4981 */ /* 0x000ee8000c1e1500 */
[----:B--2---:R0:W-:Y:S04]  /*3f980*/  STL [R1+0xefc], R14 ;  /* 0x000efc0e01007387 */ /* 0x0041e80000100800 */
[----:B------:R-:W-:Y:S04]  /*3f990*/  STL [R1+0x174c], R22 ;  /* 0x00174c1601007387 */ /* 0x000fe80000100800 */
[----:B0-----:R-:W2:Y:S04]  /*3f9a0*/  LDL.64 R14, [R1] ;  /* 0x00000000010e7983 */ /* 0x001ea80000100a00 */
[----:B----4-:R-:W-:Y:S04]  /*3f9b0*/  STL [R1+0x1fc8], R62 ;  /* 0x001fc83e01007387 */ /* 0x010fe80000100800 */
[----:B------:R-:W-:Y:S04]  /*3f9c0*/  STL [R1+0x1fc4], R63 ;  /* 0x001fc43f01007387 */ /* 0x000fe80000100800 */
[----:B------:R-:W-:Y:S04]  /*3f9d0*/  STL [R1+0x1fd0], R60 ;  /* 0x001fd03c01007387 */ /* 0x000fe80000100800 */
[----:B------:R-:W-:Y:S04]  /*3f9e0*/  STL [R1+0x1fcc], R61 ;  /* 0x001fcc3d01007387 */ /* 0x000fe80000100800 */
[----:B------:R-:W-:Y:S04]  /*3f9f0*/  STL [R1+0x1fd8], R58 ;  /* 0x001fd83a01007387 */ /* 0x000fe80000100800 */
[----:B------:R-:W-:Y:S04]  /*3fa00*/  STL [R1+0x1fd4], R59 ;  /* 0x001fd43b01007387 */ /* 0x000fe80000100800 */
[----:B------:R-:W-:Y:S04]  /*3fa10*/  STL [R1+0xf50], R19 ;  /* 0x000f501301007387 */ /* 0x000fe80000100800 */
[----:B------:R-:W4:Y:S04]  /*3fa20*/  LDL.LU.64 R48, [R1+0x2218] ;  /* 0x0022180001307983 */ /* 0x000f280000300a00 */
[----:B------:R-:W3:Y:S04]  /*3fa30*/  LDL.LU.64 R46, [R1+0x2210] ;  /* 0x00221000012e7983 */ /* 0x000ee80000300a00 */
[----:B------:R-:W3:Y:S01]  /*3fa40*/  LDL.LU.64 R44, [R1+0x2208] ;  /* 0x00220800012c7983 */ /* 0x000ee20000300a00 */
[----:B------:R-:W-:-:S02]  /*3fa50*/  ISETP.GT.AND P2, PT, R4, 0x74, PT ;  /* 0x000000740400780c */ /* 0x000fc40003f44270 */
[----:B------:R-:W-:Y:S02]  /*3fa60*/  PRMT R13, RZ, 0x7610, R13 ;  /* 0x00007610ff0d7816 */ /* 0x000fe4000000000d */
[----:B------:R-:W-:Y:S02]  /*3fa70*/  PRMT R74, RZ, 0x7610, R74 ;  /* 0x00007610ff4a7816 */ /* 0x000fe4000000004a */
[----:B------:R-:W-:Y:S02]  /*3fa80*/  PRMT R93, RZ, 0x7610, R93 ;  /* 0x00007610ff5d7816 */ /* 0x000fe4000000005d */
[----:B------:R-:W-:Y:S02]  /*3fa90*/  PRMT R77, RZ, 0x7610, R77 ;  /* 0x00007610ff4d7816 */ /* 0x000fe4000000004d */
[----:B------:R-:W-:Y:S02]  /*3faa0*/  PRMT R76, RZ, 0x7610, R76 ;  /* 0x00007610ff4c7816 */ /* 0x000fe4000000004c */
[----:B------:R-:W-:Y:S01]  /*3fab0*/  PRMT R91, RZ, 0x7610, R91 ;  /* 0x00007610ff5b7816 */ /* 0x000fe2000000005b */
[----:B------:R-:W3:Y:S01]  /*3fac0*/  @P5 LDG.E.U16 R13, desc[UR6][R62.64] ;  /* 0x000000063e0d5981 */ /* 0x000ee2000c1e1500 */
[----:B------:R-:W-:-:S02]  /*3fad0*/  PRMT R5, RZ, 0x7610, R5 ;  /* 0x00007610ff057816 */ /* 0x000fc40000000005 */
[----:B------:R-:W-:Y:S02]  /*3fae0*/  PRMT R7, RZ, 0x7610, R7 ;  /* 0x00007610ff077816 */ /* 0x000fe40000000007 */
[----:B------:R-:W-:Y:S02]  /*3faf0*/  PRMT R6, RZ, 0x7610, R6 ;  /* 0x00007610ff067816 */ /* 0x000fe40000000006 */
[----:B------:R-:W-:Y:S01]  /*3fb00*/  PRMT R12, RZ, 0x7610, R12 ;  /* 0x00007610ff0c7816 */ /* 0x000fe2000000000c */
[----:B------:R-:W3:Y:S04]  /*3fb10*/  @P4 LDG.E.U16 R91, desc[UR6][R16.64] ;  /* 0x00000006105b4981 */ /* 0x000ee8000c1e1500 */
[----:B------:R-:W3:Y:S04]  /*3fb20*/  @P2 LDG.E.U16 R74, desc[UR6][R42.64] ;  /* 0x000000062a4a2981 */ /* 0x000ee8000c1e1500 */
[----:B------:R-:W3:Y:S04]  /*3fb30*/  @P2 LDG.E.U16 R93, desc[UR6][R40.64] ;  /* 0x00000006285d2981 */ /* 0x000ee8000c1e1500 */
[----:B------:R-:W3:Y:S04]  /*3fb40*/  @P2 LDG.E.U16 R77, desc[UR6][R38.64] ;  /* 0x00000006264d2981 */ /* 0x000ee8000c1e1500 */
[----:B------:R-:W3:Y:S01]  /*3fb50*/  @P2 LDG.E.U16 R76, desc[UR6][R36.64] ;  /* 0x00000006244c2981 */ /* 0x000ee2000c1e1500 */
[----:B------:R-:W-:-:S02]  /*3fb60*/  ISETP.GT.AND P2, PT, R4, 0x77, PT ;  /* 0x000000770400780c */ /* 0x000fc40003f44270 */
[C---:B------:R-:W-:Y:S02]  /*3fb70*/  ISETP.GT.AND P4, PT, R4.reuse, 0x76, PT ;  /* 0x000000760400780c */ /* 0x040fe40003f84270 */
[----:B------:R-:W-:Y:S02]  /*3fb80*/  PRMT R9, RZ, 0x7610, R9 ;  /* 0x00007610ff097816 */ /* 0x000fe40000000009 */
[----:B------:R-:W-:Y:S02]  /*3fb90*/  PRMT R11, RZ, 0x7610, R11 ;  /* 0x00007610ff0b7816 */ /* 0x000fe4000000000b */
[----:B------:R-:W-:Y:S02]  /*3fba0*/  PRMT R8, RZ, 0x7610, R8 ;  /* 0x00007610ff087816 */ /* 0x000fe40000000008 */
[----:B------:R-:W-:Y:S02]  /*3fbb0*/  PRMT R10, RZ, 0x7610, R10 ;  /* 0x00007610ff0a7816 */ /* 0x000fe4000000000a */
[----:B------:R-:W-:-:S02]  /*3fbc0*/  ISETP.GT.AND P1, PT, R4, 0x75, PT ;  /* 0x000000750400780c */ /* 0x000fc40003f24270 */
[----:B------:R-:W-:Y:S02]  /*3fbd0*/  PRMT R88, RZ, 0x7610, R88 ;  /* 0x00007610ff587816 */ /* 0x000fe40000000058 */
[----:B------:R-:W-:Y:S01]  /*3fbe0*/  PRMT R89, RZ, 0x7610, R89 ;  /* 0x00007610ff597816 */ /* 0x000fe20000000059 */
[----:B------:R-:W3:Y:S01]  /*3fbf0*/  LDL.LU.64 R42, [R1+0x2200] ;  /* 0x00220000012a7983 */ /* 0x000ee20000300a00 */
[----:B------:R-:W-:-:S03]  /*3fc00*/  PRMT R86, RZ, 0x7610, R86 ;  /* 0x00007610ff567816 */ /* 0x000fc60000000056 */
[----:B------:R-:W3:Y:S01]  /*3fc10*/  LDL.LU.64 R40, [R1+0x21f8] ;  /* 0x0021f80001287983 */ /* 0x000ee20000300a00 */
[----:B------:R-:W-:-:S03]  /*3fc20*/  PRMT R87, RZ, 0x7610, R87 ;  /* 0x00007610ff577816 */ /* 0x000fc60000000057 */
[----:B------:R-:W3:Y:S04]  /*3fc30*/  @P2 LDG.E.U16 R8, desc[UR6][R50.64] ;  /* 0x0000000632082981 */ /* 0x000ee8000c1e1500 */
[----:B------:R-:W3:Y:S04]  /*3fc40*/  @P4 LDG.E.U16 R9, desc[UR6][R52.64] ;  /* 0x0000000634094981 */ /* 0x000ee8000c1e1500 */
[----:B------:R-:W3:Y:S04]  /*3fc50*/  @P4 LDG.E.U16 R11, desc[UR6][R56.64] ;  /* 0x00000006380b4981 */ /* 0x000ee8000c1e1500 */
[----:B------:R-:W3:Y:S04]  /*3fc60*/  @P4 LDG.E.U16 R10, desc[UR6][R54.64] ;  /* 0x00000006360a4981 */ /* 0x000ee8000c1e1500 */
[----:B------:R-:W3:Y:S04]  /*3fc70*/  LDL.LU.64 R38, [R1+0x21f0] ;  /* 0x0021f00001267983 */ /* 0x000ee80000300a00 */
[----:B------:R-:W3:Y:S04]  /*3fc80*/  @P1 LDG.E.U16 R88, desc[UR6][R34.64] ;  /* 0x0000000622581981 */ /* 0x000ee8000c1e1500 */
[----:B------:R-:W3:Y:S04]  /*3fc90*/  @P1 LDG.E.U16 R89, desc[UR6][R32.64] ;  /* 0x0000000620591981 */ /* 0x000ee8000c1e1500 */
[----:B------:R-:W3:Y:S04]  /*3fca0*/  @P1 LDG.E.U16 R86, desc[UR6][R30.64] ;  /* 0x000000061e561981 */ /* 0x000ee8000c1e1500 */
[----:B------:R-:W3:Y:S01]  /*3fcb0*/  @P1 LDG.E.U16 R87, desc[UR6][R28.64] ;  /* 0x000000061c571981 */ /* 0x000ee2000c1e1500 */
[----:B------:R-:W0:Y:S01]  /*3fcc0*/  S2R R27, SR_TID.X ;  /* 0x00000000001b7919 */ /* 0x000e220000002100 */
[----:B------:R-:W-:-:S02]  /*3fcd0*/  PRMT R79, RZ, 0x7610, R79 ;  /* 0x00007610ff4f7816 */ /* 0x000fc4000000004f */
[----:B------:R-:W-:Y:S02]  /*3fce0*/  PRMT R78, RZ, 0x7610, R78 ;  /* 0x00007610ff4e7816 */ /* 0x000fe4000000004e */
[----:B------:R-:W-:Y:S02]  /*3fcf0*/  PRMT R81, RZ, 0x7610, R81 ;  /* 0x00007610ff517816 */ /* 0x000fe40000000051 */
[----:B------:R-:W-:Y:S01]  /*3fd00*/  PRMT R80, RZ, 0x7610, R80 ;  /* 0x00007610ff507816 */ /* 0x000fe20000000050 */
[----:B------:R-:W3:Y:S04]  /*3fd10*/  @P5 LDG.E.U16 R65, desc[UR6][R60.64] ;  /* 0x000000063c415981 */ /* 0x000ee8000c1e1500 */
[----:B------:R-:W3:Y:S04]  /*3fd20*/  @P5 LDG.E.U16 R64, desc[UR6][R58.64] ;  /* 0x000000063a405981 */ /* 0x000ee8000c1e1500 */
[----:B--2---:R-:W2:Y:S04]  /*3fd30*/  @P4 LDG.E.U16 R12, desc[UR6][R14.64] ;  /* 0x000000060e0c4981 */ /* 0x004ea8000c1e1500 */
[----:B----4-:R-:W4:Y:S04]  /*3fd40*/  @P2 LDG.E.U16 R7, desc[UR6][R48.64] ;  /* 0x0000000630072981 */ /* 0x010f28000c1e1500 */
[----:B---3--:R-:W3:Y:S04]  /*3fd50*/  @P2 LDG.E.U16 R5, desc[UR6][R44.64] ;  /* 0x000000062c052981 */ /* 0x008ee8000c1e1500 */
[----:B------:R-:W2:Y:S04]  /*3fd60*/  @P2 LDG.E.U16 R6, desc[UR6][R46.64] ;  /* 0x000000062e062981 */ /* 0x000ea8000c1e1500 */
[----:B------:R-:W-:Y:S04]  /*3fd70*/  STL [R1+0xef8], R13 ;  /* 0x000ef80d01007387 */ /* 0x000fe80000100800 */
[----:B------:R-:W2:Y:S04]  /*3fd80*/  LDL.LU.64 R36, [R1+0x21e8] ;  /* 0x0021e80001247983 */ /* 0x000ea80000300a00 */
[----:B------:R-:W2:Y:S04]  /*3fd90*/  LDL.LU.64 R34, [R1+0x21e0] ;  /* 0x0021e00001227983 */ /* 0x000ea80000300a00 */
[----:B------:R-:W2:Y:S04]  /*3fda0*/  LDL.LU.64 R32, [R1+0x21d8] ;  /* 0x0021d80001207983 */ /* 0x000ea80000300a00 */
[----:B------:R-:W2:Y:S04]  /*3fdb0*/  LDL.LU.64 R30, [R1+0x21d0] ;  /* 0x0021d000011e7983 */ /* 0x000ea80000300a00 */
[----:B------:R-:W2:Y:S04]  /*3fdc0*/  LDL.LU.64 R28, [R1+0x21c8] ;  /* 0x0021c800011c7983 */ /* 0x000ea80000300a00 */
        /* <DEDUP_REMOVED lines=12> */
[----:B------:R-:W2:Y:S04]  /*3fe90*/  LDL.LU R26, [R1+0x1ec0] ;  /* 0x001ec000011a7983 */ /* 0x000ea80000300800 */
[----:B---3--:R1:W-:Y:S04]  /*3fea0*/  STL [R1+0x172c], R5 ;  /* 0x00172c0501007387 */ /* 0x0083e80000100800 */
[----:B-1----:R-:W3:Y:S04]  /*3feb0*/  LDL.LU R5, [R1+0x1ef0] ;  /* 0x001ef00001057983 */ /* 0x002ee80000300800 */
[----:B----4-:R1:W-:Y:S04]  /*3fec0*/  STL [R1+0x1734], R7 ;  /* 0x0017340701007387 */ /* 0x0103e80000100800 */
[----:B-1----:R-:W4:Y:S04]  /*3fed0*/  LDL.LU R7, [R1+0x1ec4] ;  /* 0x001ec40001077983 */ /* 0x002f280000300800 */
[----:B--2---:R1:W-:Y:S04]  /*3fee0*/  STL [R1+0x1730], R6 ;  /* 0x0017300601007387 */ /* 0x0043e80000100800 */
[----:B-1----:R-:W4:Y:S04]  /*3fef0*/  LDL.LU R6, [R1+0x1ef4] ;  /* 0x001ef40001067983 */ /* 0x002f280000300800 */
[----:B------:R-:W-:Y:S04]  /*3ff00*/  STL [R1+0x1748], R12 ;  /* 0x0017480c01007387 */ /* 0x000fe80000100800 */
[----:B------:R1:W-:Y:S04]  /*3ff10*/  STL [R1+0x173c], R9 ;  /* 0x00173c0901007387 */ /* 0x0003e80000100800 */
[----:B------:R-:W-:Y:S04]  /*3ff20*/  STL [R1+0x1744], R11 ;  /* 0x0017440b01007387 */ /* 0x000fe80000100800 */
[----:B-1----:R-:W2:Y:S04]  /*3ff30*/  LDL.LU R9, [R1+0x1ec8] ;  /* 0x001ec80001097983 */ /* 0x002ea80000300800 */
[----:B------:R1:W-:Y:S04]  /*3ff40*/  STL [R1+0x1738], R8 ;  /* 0x0017380801007387 */ /* 0x0003e80000100800 */
[----:B-1----:R-:W2:Y:S04]  /*3ff50*/  LDL.LU R8, [R1+0x1ef8] ;  /* 0x001ef80001087983 */ /* 0x002ea80000300800 */
[----:B------:R1:W-:Y:S04]  /*3ff60*/  STL [R1+0x1740], R10 ;  /* 0x0017400a01007387 */ /* 0x0003e80000100800 */
[----:B------:R-:W2:Y:S04]  /*3ff70*/  LDL.LU R11, [R1+0x1ecc] ;  /* 0x001ecc00010b7983 */ /* 0x000ea80000300800 */
[----:B-1----:R-:W2:Y:S04]  /*3ff80*/  LDL.LU R10, [R1+0x1efc] ;  /* 0x001efc00010a7983 */ /* 0x002ea80000300800 */
[----:B------:R-:W2:Y:S04]  /*3ff90*/  LDL.LU R13, [R1+0x1ed0] ;  /* 0x001ed000010d7983 */ /* 0x000ea80000300800 */
[----:B------:R-:W2:Y:S04]  /*3ffa0*/  LDL.LU R12, [R1+0x1f00] ;  /* 0x001f0000010c7983 */ /* 0x000ea80000300800 */
[----:B------:R-:W2:Y:S04]  /*3ffb0*/  LDL.LU R15, [R1+0x1ed4] ;  /* 0x001ed400010f7983 */ /* 0x000ea80000300800 */
[----:B------:R-:W2:Y:S04]  /*3ffc0*/  LDL.LU R14, [R1+0x1f04] ;  /* 0x001f0400010e7983 */ /* 0x000ea80000300800 */
[----:B------:R-:W2:Y:S04]  /*3ffd0*/  LDL.LU R17, [R1+0x1ed8] ;  /* 0x001ed80001117983 */ /* 0x000ea80000300800 */
[----:B------:R-:W2:Y:S04]  /*3ffe0*/  LDL.LU R16, [R1+0x1f08] ;  /* 0x001f080001107983 */ /* 0x000ea80000300800 */
[----:B------:R-:W2:Y:S04]  /*3fff0*/  LDL.LU R19, [R1+0x1edc] ;  /* 0x001edc0001137983 */ /* 0x000ea80000300800 */
[----:B------:R-:W2:Y:S04]  /*40000*/  LDL.LU R18, [R1+0x1f0c] ;  /* 0x001f0c0001127983 */ /* 0x000ea80000300800 */
[----:B------:R-:W3:Y:S04]  /*40010*/  LDL.LU R21, [R1+0x1ee0] ;  /* 0x001ee00001157983 */ /* 0x000ee80000300800 */
[----:B------:R-:W3:Y:S04]  /*40020*/  LDL.LU R20, [R1+0x1f10] ;  /* 0x001f100001147983 */ /* 0x000ee80000300800 */
[----:B------:R-:W4:Y:S04]  /*40030*/  LDL.LU R23, [R1+0x1ee4] ;  /* 0x001ee40001177983 */ /* 0x000f280000300800 */
[----:B------:R-:W4:Y:S04]  /*40040*/  LDL.LU R22, [R1+0x1f14] ;  /* 0x001f140001167983 */ /* 0x000f280000300800 */
[----:B------:R-:W4:Y:S04]  /*40050*/  LDL.LU R25, [R1+0x1ee8] ;  /* 0x001ee80001197983 */ /* 0x000f280000300800 */
[----:B------:R-:W4:Y:S04]  /*40060*/  LDL.LU R24, [R1+0x1f18] ;  /* 0x001f180001187983 */ /* 0x000f280000300800 */
[----:B------:R-:W-:Y:S04]  /*40070*/  STL [R1+0x2010], R44 ;  /* 0x0020102c01007387 */ /* 0x000fe80000100800 */
[----:B------:R-:W-:Y:S01]  /*40080*/  STL [R1+0x200c], R45 ;  /* 0x00200c2d01007387 */ /* 0x000fe20000100800 */
[----:B------:R-:W-:-:S03]  /*40090*/  ISETP.GT.AND P4, PT, R4, 0x7c, PT ;  /* 0x0000007c0400780c */ /* 0x000fc60003f84270 */
        /* <DEDUP_REMOVED lines=10> */
[----:B------:R-:W-:Y:S01]  /*40140*/  STL [R1+0x2040], R32 ;  /* 0x0020402001007387 */ /* 0x000fe20000100800 */
[----:B0-----:R-:W-:-:S03]  /*40150*/  LOP3.LUT R27, R27, 0x7f, RZ, 0xc0, !PT ;  /* 0x0000007f1b1b7812 */ /* 0x001fc600078ec0ff */
[----:B------:R-:W-:Y:S04]  /*40160*/  STL [R1+0x203c], R33 ;  /* 0x00203c2101007387 */ /* 0x000fe80000100800 */
[----:B------:R0:W-:Y:S04]  /*40170*/  STL [R1+0x204c], R30 ;  /* 0x00204c1e01007387 */ /* 0x0001e80000100800 */
[----:B------:R-:W4:Y:S04]  /*40180*/  @P4 LDG.E.U16 R79, desc[UR6][R34.64] ;  /* 0x00000006224f4981 */ /* 0x000f28000c1e1500 */
[----:B------:R-:W4:Y:S04]  /*40190*/  @P4 LDG.E.U16 R78, desc[UR6][R32.64] ;  /* 0x00000006204e4981 */ /* 0x000f28000c1e1500 */
[----:B------:R0:W4:Y:S04]  /*401a0*/  @P4 LDG.E.U16 R81, desc[UR6][R30.64] ;  /* 0x000000061e514981 */ /* 0x000128000c1e1500 */
[----:B------:R-:W-:Y:S04]  /*401b0*/  STL [R1+0x2044], R31 ;  /* 0x0020441f01007387 */ /* 0x000fe80000100800 */
[----:B------:R1:W4:Y:S04]  /*401c0*/  @P4 LDG.E.U16 R80, desc[UR6][R28.64] ;  /* 0x000000061c504981 */ /* 0x000328000c1e1500 */
[----:B------:R1:W-:Y:S01]  /*401d0*/  STL [R1+0x2054], R28 ;  /* 0x0020541c01007387 */ /* 0x0003e20000100800 */
[----:B------:R-:W-:-:S03]  /*401e0*/  ISETP.GE.AND P4, PT, R27, R4, PT ;  /* 0x000000041b00720c */ /* 0x000fc60003f86270 */
[----:B------:R1:W-:Y:S01]  /*401f0*/  STL [R1+0x2050], R29 ;  /* 0x0020501d01007387 */ /* 0x0003e20000100800 */
[----:B------:R-:W-:-:S03]  /*40200*/  IMAD.MOV.U32 R27, RZ, RZ, R2 ;  /* 0x000000ffff1b7224 */ /* 0x000fc600078e0002 */
[----:B------:R-:W4:Y:S01]  /*40210*/  LDL.LU R2, [R1+0x21c0] ;  /* 0x0021c00001027983 */ /* 0x000f220000300800 */
[C---:B------:R-:W-:Y:S02]  /*40220*/  ISETP.GT.AND P5, PT, R4.reuse, 0x7e, PT ;  /* 0x0000007e0400780c */ /* 0x040fe40003fa4270 */
[----:B0-----:R-:W-:Y:S02]  /*40230*/  PRMT R30, RZ, 0x7610, R30 ;  /* 0x00007610ff1e7816 */ /* 0x001fe4000000001e */
[----:B------:R-:W-:Y:S02]  /*40240*/  PRMT R67, RZ, 0x7610, R67 ;  /* 0x00007610ff437816 */ /* 0x000fe40000000043 */
[----:B------:R-:W-:Y:S02]  /*40250*/  PRMT R68, RZ, 0x7610, R68 ;  /* 0x00007610ff447816 */ /* 0x000fe40000000044 */
[----:B------:R-:W-:Y:S02]  /*40260*/  ISETP.GT.AND P1, PT, R4, 0x7b, PT ;  /* 0x0000007b0400780c */ /* 0x000fe40003f24270 */
[----:B------:R-:W-:-:S02]  /*40270*/  PRMT R75, RZ, 0x7610, R75 ;  /* 0x00007610ff4b7816 */ /* 0x000fc4000000004b */
[----:B------:R-:W-:Y:S02]  /*40280*/  PRMT R72, RZ, 0x7610, R72 ;  /* 0x00007610ff487816 */ /* 0x000fe40000000048 */
[----:B------:R-:W-:Y:S02]  /*40290*/  PRMT R73, RZ, 0x7610, R73 ;  /* 0x00007610ff497816 */ /* 0x000fe40000000049 */
[----:B------:R-:W-:Y:S02]  /*402a0*/  PRMT R70, RZ, 0x7610, R70 ;  /* 0x00007610ff467816 */ /* 0x000fe40000000046 */
[C---:B------:R-:W-:Y:S02]  /*402b0*/  ISETP.GT.AND P2, PT, R4.reuse, 0x7d, PT ;  /* 0x0000007d0400780c */ /* 0x040fe40003f44270 */
[----:B------:R-:W-:Y:S01]  /*402c0*/  PRMT R84, RZ, 0x7610, R84 ;  /* 0x00007610ff547816 */ /* 0x000fe20000000054 */
[----:B------:R-:W4:Y:S04]  /*402d0*/  @P1 LDG.E.U16 R75, desc[UR6][R42.64] ;  /* 0x000000062a4b1981 */ /* 0x000f28000c1e1500 */
[----:B------:R-:W4:Y:S04]  /*402e0*/  @P1 LDG.E.U16 R72, desc[UR6][R40.64] ;  /* 0x0000000628481981 */ /* 0x000f28000c1e1500 */
[----:B------:R-:W4:Y:S04]  /*402f0*/  @P1 LDG.E.U16 R73, desc[UR6][R38.64] ;  /* 0x0000000626491981 */ /* 0x000f28000c1e1500 */
[----:B------:R-:W4:Y:S04]  /*40300*/  @P1 LDG.E.U16 R70, desc[UR6][R36.64] ;  /* 0x0000000624461981 */ /* 0x000f28000c1e1500 */
[----:B--2---:R-:W2:Y:S04]  /*40310*/  @P5 LDG.E.U16 R30, desc[UR6][R18.64] ;  /* 0x00000006121e5981 */ /* 0x004ea8000c1e1500 */
[----:B------:R-:W2:Y:S04]  /*40320*/  @P5 LDG.E.U16 R67, desc[UR6][R12.64] ;  /* 0x000000060c435981 */ /* 0x000ea8000c1e1500 */
[----:B------:R-:W2:Y:S01]  /*40330*/  @P5 LDG.E.U16 R68, desc[UR6][R14.64] ;  /* 0x000000060e445981 */ /* 0x000ea2000c1e1500 */
[----:B------:R-:W-:Y:S01]  /*40340*/  ISETP.GT.AND P1, PT, R4, 0x7f, PT ;  /* 0x0000007f0400780c */ /* 0x000fe20003f24270 */
[----:B---3--:R-:W-:-:S02]  /*40350*/  IMAD.MOV.U32 R4, RZ, RZ, R5 ;  /* 0x000000ffff047224 */ /* 0x008fc400078e0005 */
[----:B------:R-:W-:Y:S02]  /*40360*/  IMAD.MOV.U32 R5, RZ, RZ, R26 ;  /* 0x000000ffff057224 */ /* 0x000fe400078e001a */
[----:B------:R-:W-:Y:S02]  /*40370*/  IMAD.MOV.U32 R26, RZ, RZ, R0 ;  /* 0x000000ffff1a7224 */ /* 0x000fe400078e0000 */
[----:B------:R-:W3:Y:S04]  /*40380*/  LDL.LU R0, [R1+0x21bc] ;  /* 0x0021bc0001007983 */ /* 0x000ee80000300800 */
[----:B------:R-:W-:Y:S04]  /*40390*/  STL [R1+0x205c], R26 ;  /* 0x00205c1a01007387 */ /* 0x000fe80000100800 */
[----:B------:R0:W3:Y:S04]  /*403a0*/  @P2 LDG.E.U16 R84, desc[UR6][R26.64] ;  /* 0x000000061a542981 */ /* 0x0000e8000c1e1500 */
[----:B------:R0:W-:Y:S01]  /*403b0*/  STL [R1+0x2058], R27 ;  /* 0x0020581b01007387 */ /* 0x0001e20000100800 */
[----:B-1----:R-:W-:-:S02]  /*403c0*/  PRMT R28, RZ, 0x7610, R28 ;  /* 0x00007610ff1c7816 */ /* 0x002fc4000000001c */
[----:B------:R-:W-:-:S04]  /*403d0*/  PRMT R29, RZ, 0x7610, R29 ;  /* 0x00007610ff1d7816 */ /* 0x000fc8000000001d */
[----:B------:R-:W3:Y:S04]  /*403e0*/  @P1 LDG.E.U16 R28, desc[UR6][R8.64] ;  /* 0x00000006081c1981 */ /* 0x000ee8000c1e1500 */
[----:B----4-:R-:W4:Y:S01]  /*403f0*/  @P1 LDG.E.U16 R29, desc[UR6][R6.64] ;  /* 0x00000006061d1981 */ /* 0x010f22000c1e1500 */
[----:B0-----:R-:W-:-:S06]  /*40400*/  PRMT R27, RZ, 0x7610, R27 ;  /* 0x00007610ff1b7816 */ /* 0x001fcc000000001b */
[----:B------:R-:W3:Y:S01]  /*40410*/  @P1 LDG.E.U16 R27, desc[UR6][R10.64] ;  /* 0x000000060a1b1981 */ /* 0x000ee2000c1e1500 */
[----:B------:R-:W-:-:S06]  /*40420*/  PRMT R2, RZ, 0x7610, R2 ;  /* 0x00007610ff027816 */ /* 0x000fcc0000000002 */
[----:B------:R-:W3:Y:S04]  /*40430*/  @P1 LDG.E.U16 R2, desc[UR6][R4.64] ;  /* 0x0000000604021981 */ /* 0x000ee8000c1e1500 */
[----:B------:R-:W-:Y:S04]  /*40440*/  STL [R1+0x2064], R24 ;  /* 0x0020641801007387 */ /* 0x000fe80000100800 */
[----:B------:R-:W-:Y:S04]  /*40450*/  STL [R1+0x2060], R25 ;  /* 0x0020601901007387 */ /* 0x000fe80000100800 */
[----:B------:R-:W-:Y:S04]  /*40460*/  STL [R1+0x206c], R22 ;  /* 0x00206c1601007387 */ /* 0x000fe80000100800 */
[----:B------:R-:W-:Y:S04]  /*40470*/  STL [R1+0x2068], R23 ;  /* 0x0020681701007387 */ /* 0x000fe80000100800 */
[----:B------:R-:W-:Y:S04]  /*40480*/  STL [R1+0x2074], R20 ;  /* 0x0020741401007387 */ /* 0x000fe80000100800 */
[----:B------:R-:W-:Y:S01]  /*40490*/  STL [R1+0x2070], R21 ;  /* 0x0020701501007387 */ /* 0x000fe20000100800 */
[----:B------:R-:W-:-:S02]  /*404a0*/  PRMT R26, RZ, 0x7610, R26 ;  /* 0x00007610ff1a7816 */ /* 0x000fc4000000001a */
[----:B------:R-:W-:Y:S02]  /*404b0*/  PRMT R83, RZ, 0x7610, R83 ;  /* 0x00007610ff537816 */ /* 0x000fe40000000053 */
[----:B------:R-:W-:Y:S02]  /*404c0*/  PRMT R82, RZ, 0x7610, R82 ;  /* 0x00007610ff527816 */ /* 0x000fe40000000052 */
[----:B------:R-:W-:Y:S01]  /*404d0*/  PRMT R85, RZ, 0x7610, R85 ;  /* 0x00007610ff557816 */ /* 0x000fe20000000055 */
[----:B------:R-:W4:Y:S04]  /*404e0*/  @P5 LDG.E.U16 R26, desc[UR6][R16.64] ;  /* 0x00000006101a5981 */ /* 0x000f28000c1e1500 */
[----:B------:R-:W4:Y:S04]  /*404f0*/  @P2 LDG.E.U16 R83, desc[UR6][R20.64] ;  /* 0x0000000614532981 */ /* 0x000f28000c1e1500 */
[----:B------:R-:W4:Y:S04]  /*40500*/  @P2 LDG.E.U16 R82, desc[UR6][R22.64] ;  /* 0x0000000616522981 */ /* 0x000f28000c1e1500 */
[----:B------:R-:W4:Y:S01]  /*40510*/  @P2 LDG.E.U16 R85, desc[UR6][R24.64] ;  /* 0x0000000618552981 */ /* 0x000f22000c1e1500 */
[----:B------:R-:W-:Y:S06]  /*40520*/  BAR.SYNC.DEFER_BLOCKING 0x0 ;  /* 0x0000000000007b1d */ /* 0x000fec0000010000 */
[----:B--2---:R-:W-:Y:S04]  /*40530*/  STL [R1+0x20dc], R30 ;  /* 0x0020dc1e01007387 */ /* 0x004fe80000100800 */
[----:B------:R-:W-:Y:S04]  /*40540*/  STL [R1+0x207c], R18 ;  /* 0x00207c1201007387 */ /* 0x000fe80000100800 */
[----:B------:R-:W-:Y:S04]  /*40550*/  STL [R1+0x2078], R19 ;  /* 0x0020781301007387 */ /* 0x000fe80000100800 */
[----:B------:R-:W-:Y:S04]  /*40560*/  STL [R1+0x2084], R16 ;  /* 0x0020841001007387 */ /* 0x000fe80000100800 */
[----:B------:R-:W-:Y:S04]  /*40570*/  STL [R1+0x2080], R17 ;  /* 0x0020801101007387 */ /* 0x000fe80000100800 */
[----:B------:R-:W-:Y:S04]  /*40580*/  STL [R1+0x208c], R14 ;  /* 0x00208c0e01007387 */ /* 0x000fe80000100800 */
[----:B------:R0:W-:Y:S04]  /*40590*/  STL [R1+0x2088], R15 ;  /* 0x0020880f01007387 */ /* 0x0001e80000100800 */
[----:B------:R-:W2:Y:S04]  /*405a0*/  LDL.LU R69, [R1+0x14f8] ;  /* 0x0014f80001457983 */ /* 0x000ea80000300800 */
[----:B0-----:R-:W2:Y:S04]  /*405b0*/  LDL.LU R15, [R1+0x13a4] ;  /* 0x0013a400010f7983 */ /* 0x001ea80000300800 */
        /* <DEDUP_REMOVED lines=12> */
[----:B------:R0:W-:Y:S04]  /*40680*/  STL [R1+0x171c], R67 ;  /* 0x00171c4301007387 */ /* 0x0001e80000100800 */
[----:B0-----:R-:W2:Y:S04]  /*40690*/  LDL.LU R67, [R1+0x1274] ;  /* 0x0012740001437983 */ /* 0x001ea80000300800 */
[----:B------:R0:W-:Y:S04]  /*406a0*/  STL [R1+0x1720], R68 ;  /* 0x0017204401007387 */ /* 0x0001e80000100800 */
[----:B0-----:R-:W2:Y:S04]  /*406b0*/  LDL.LU R68, [R1+0x1270] ;  /* 0x0012700001447983 */ /* 0x001ea80000300800 */
[----:B------:R-:W2:Y:S04]  /*406c0*/  LDL.LU R71, [R1+0x121c] ;  /* 0x00121c0001477983 */ /* 0x000ea80000300800 */
[----:B------:R0:W-:Y:S04]  /*406d0*/  STL [R1+0x2094], R12 ;  /* 0x0020940c01007387 */ /* 0x0001e80000100800 */
[----:B0-----:R-:W2:Y:S04]  /*406e0*/  LDL.LU R12, [R1+0x13a8] ;  /* 0x0013a800010c7983 */ /* 0x001ea80000300800 */
[----:B------:R0:W-:Y:S04]  /*406f0*/  STL [R1+0x2090], R13 ;  /* 0x0020900d01007387 */ /* 0x0001e80000100800 */
[----:B0-----:R-:W2:Y:S04]  /*40700*/  LDL.LU R13, [R1+0x140c] ;  /* 0x00140c00010d7983 */ /* 0x001ea80000300800 */
[----:B---3--:R0:W-:Y:S04]  /*40710*/  STL [R1+0x20a0], R27 ;  /* 0x0020a01b01007387 */ /* 0x0081e80000100800 */
[----:B0-----:R-:W3:Y:S04]  /*40720*/  LDL.LU R27, [R1+0x1410] ;  /* 0x00141000011b7983 */ /* 0x001ee80000300800 */
[----:B------:R0:W-:Y:S04]  /*40730*/  STL [R1+0x209c], R10 ;  /* 0x00209c0a01007387 */ /* 0x0001e80000100800 */
        /* <DEDUP_REMOVED lines=9> */
[----:B----4-:R0:W-:Y:S04]  /*407d0*/  STL [R1+0x20b8], R29 ;  /* 0x0020b81d01007387 */ /* 0x0101e80000100800 */
[----:B0-----:R-:W4:Y:S04]  /*407e0*/  LDL.LU R29, [R1+0x1488] ;  /* 0x00148800011d7983 */ /* 0x001f280000300800 */
        /* <DEDUP_REMOVED lines=8> */
[----:B--2---:R0:W-:Y:S04]  /*40870*/  STS.U16 [R0+UR76+0x20000], R69 ;  /* 0x0200004500007988 */ /* 0x0041e8000800044c */
[----:B0-----:R-:W2:Y:S04]  /*40880*/  LDL.LU R69, [R1+0x1218] ;  /* 0x0012180001457983 */ /* 0x001ea80000300800 */
[----:B------:R-:W2:Y:S04]  /*40890*/  LDL.LU R4, [R1+0x1214] ;  /* 0x0012140001047983 */ /* 0x000ea80000300800 */
[----:B------:R0:W-:Y:S04]  /*408a0*/  STS.U16 [R0+UR76+0x21c00], R71 ;  /* 0x021c004700007988 */ /* 0x0001e8000800044c */
        /* <DEDUP_REMOVED lines=10> */
[----:B---3--:R-:W-:Y:S04]  /*40950*/  STS.U16 [R0+UR76+0x30800], R27 ;  /* 0x0308001b00007988 */ /* 0x008fe8000800044c */
[----:B------:R-:W-:Y:S04]  /*40960*/  STS.U16 [R0+UR76+0x28800], R10 ;  /* 0x0288000a00007988 */ /* 0x000fe8000800044c */
[----:B------:R-:W-:Y:S04]  /*40970*/  STS.U16 [R0+UR76+0x20800], R11 ;  /* 0x0208000b00007988 */ /* 0x000fe8000800044c */
[----:B------:R-:W-:Y:S04]  /*40980*/  STS.U16 [R0+UR76+0x38400], R28 ;  /* 0x0384001c00007988 */ /* 0x000fe8000800044c */
[----:B------:R-:W-:Y:S04]  /*40990*/  STS.U16 [R0+UR76+0x30400], R8 ;  /* 0x0304000800007988 */ /* 0x000fe8000800044c */
[----:B------:R-:W-:Y:S04]  /*409a0*/  STS.U16 [R0+UR76+0x28400], R9 ;  /* 0x0284000900007988 */ /* 0x000fe8000800044c */
[----:B----4-:R-:W-:Y:S04]  /*409b0*/  STS.U16 [R0+UR76+0x20400], R29 ;  /* 0x0204001d00007988 */ /* 0x010fe8000800044c */
[----:B------:R-:W-:Y:S04]  /*409c0*/  STS.U16 [R0+UR76+0x38000], R6 ;  /* 0x0380000600007988 */ /* 0x000fe8000800044c */
[----:B------:R-:W-:Y:S04]  /*409d0*/  STS.U16 [R0+UR76+0x30000], R7 ;  /* 0x0300000700007988 */ /* 0x000fe8000800044c */
[----:B------:R0:W-:Y:S04]  /*409e0*/  STS.U16 [R0+UR76+0x28000], R2 ;  /* 0x0280000200007988 */ /* 0x0001e8000800044c */
[----:B0-----:R-:W3:Y:S04]  /*409f0*/  LDL.LU R2, [R1+0x11bc] ;  /* 0x0011bc0001027983 */ /* 0x001ee80000300800 */
[----:B------:R-:W4:Y:S04]  /*40a00*/  LDL.LU R7, [R1+0x11b8] ;  /* 0x0011b80001077983 */ /* 0x000f280000300800 */
        /* <DEDUP_REMOVED lines=16> */
[----:B------:R0:W-:Y:S04]  /*40b10*/  STS.U16 [R0+UR76+0x21400], R21 ;  /* 0x0214001500007988 */ /* 0x0001e8000800044c */
[----:B------:R-:W3:Y:S04]  /*40b20*/  LDL.LU R30, [R1+0x1034] ;  /* 0x00103400011e7983 */ /* 0x000ee80000300800 */
[----:B------:R1:W-:Y:S04]  /*40b30*/  STS.U16 [R0+UR76+0x29400], R20 ;  /* 0x0294001400007988 */ /* 0x0003e8000800044c */
[----:B------:R0:W-:Y:S04]  /*40b40*/  STS.U16 [R0+UR76+0x31400], R23 ;  /* 0x0314001700007988 */ /* 0x0001e8000800044c */
[----:B------:R0:W-:Y:S04]  /*40b50*/  STS.U16 [R0+UR76+0x39400], R22 ;  /* 0x0394001600007988 */ /* 0x0001e8000800044c */
[----:B------:R1:W-:Y:S04]  /*40b60*/  STS.U16 [R0+UR76+0x21800], R25 ;  /* 0x0218001900007988 */ /* 0x0003e8000800044c */
[----:B------:R1:W-:Y:S04]  /*40b70*/  STS.U16 [R0+UR76+0x29800], R24 ;  /* 0x0298001800007988 */ /* 0x0003e8000800044c */
[----:B0-----:R-:W3:Y:S04]  /*40b80*/  LDL.LU R21, [R1+0x1030] ;  /* 0x0010300001157983 */ /* 0x001ee80000300800 */
[----:B-1----:R-:W3:Y:S04]  /*40b90*/  LDL.LU R20, [R1+0xfdc] ;  /* 0x000fdc0001147983 */ /* 0x002ee80000300800 */
[----:B------:R-:W3:Y:S04]  /*40ba0*/  LDL.LU R23, [R1+0xfd8] ;  /* 0x000fd80001177983 */ /* 0x000ee80000300800 */
[----:B------:R-:W3:Y:S04]  /*40bb0*/  LDL.LU R22, [R1+0xfd4] ;  /* 0x000fd40001167983 */ /* 0x000ee80000300800 */
[----:B------:R-:W3:Y:S04]  /*40bc0*/  LDL.LU R25, [R1+0xfd0] ;  /* 0x000fd00001197983 */ /* 0x000ee80000300800 */
[----:B------:R0:W-:Y:S04]  /*40bd0*/  STS.U16 [R0+UR76+0x31800], R67 ;  /* 0x0318004300007988 */ /* 0x0001e8000800044c */
[----:B------:R-:W3:Y:S04]  /*40be0*/  LDL.LU R24, [R1+0xf7c] ;  /* 0x000f7c0001187983 */ /* 0x000ee80000300800 */
[----:B------:R1:W-:Y:S04]  /*40bf0*/  STS.U16 [R0+UR76+0x39800], R68 ;  /* 0x0398004400007988 */ /* 0x0003e8000800044c */
[----:B0-----:R-:W3:Y:S04]  /*40c00*/  LDL.LU R67, [R1+0xf78] ;  /* 0x000f780001437983 */ /* 0x001ee80000300800 */
[----:B-1----:R-:W3:Y:S04]  /*40c10*/  LDL.LU R68, [R1+0xf74] ;  /* 0x000f740001447983 */ /* 0x002ee80000300800 */
[----:B--2---:R0:W-:Y:S04]  /*40c20*/  STS.U16 [R0+UR76+0x29c00], R69 ;  /* 0x029c004500007988 */ /* 0x0041e8000800044c */
[----:B0-----:R-:W2:Y:S04]  /*40c30*/  LDL.LU R69, [R1+0xf70] ;  /* 0x000f700001457983 */ /* 0x001ea80000300800 */
[----:B------:R0:W-:Y:S04]  /*40c40*/  STS.U16 [R0+UR76+0x39c00], R71 ;  /* 0x039c004700007988 */ /* 0x0001e8000800044c */
[----:B0-----:R-:W2:Y:S04]  /*40c50*/  LDL.LU R71, [R1+0xf1c] ;  /* 0x000f1c0001477983 */ /* 0x001ea80000300800 */
[----:B------:R-:W-:Y:S04]  /*40c60*/  STS.U16 [R0+UR76+0x31c00], R4 ;  /* 0x031c000400007988 */ /* 0x000fe8000800044c */
[----:B----4-:R-:W-:Y:S04]  /*40c70*/  STS.U16 [R0+UR76+0x2a000], R7 ;  /* 0x02a0000700007988 */ /* 0x010fe8000800044c */
        /* <DEDUP_REMOVED lines=18> */
[----:B0-----:R-:W3:Y:S04]  /*40da0*/  LDL.LU R67, [R1+0xf18] ;  /* 0x000f180001437983 */ /* 0x001ee80000300800 */
[----:B------:R-:W-:Y:S04]  /*40db0*/  STS.U16 [R0+UR76+0x3b000], R21 ;  /* 0x03b0001500007988 */ /* 0x000fe8000800044c */
[----:B------:R-:W-:Y:S04]  /*40dc0*/  STS.U16 [R0+UR76+0x23400], R20 ;  /* 0x0234001400007988 */ /* 0x000fe8000800044c */
[----:B------:R-:W-:Y:S04]  /*40dd0*/  STS.U16 [R0+UR76+0x2b400], R23 ;  /* 0x02b4001700007988 */ /* 0x000fe8000800044c */
[----:B------:R-:W-:Y:S04]  /*40de0*/  STS.U16 [R0+UR76+0x33400], R22 ;  /* 0x0334001600007988 */ /* 0x000fe8000800044c */
[----:B------:R-:W-:Y:S04]  /*40df0*/  STS.U16 [R0+UR76+0x3b400], R25 ;  /* 0x03b4001900007988 */ /* 0x000fe8000800044c */
[----:B------:R-:W-:Y:S04]  /*40e00*/  STS.U16 [R0+UR76+0x23800], R24 ;  /* 0x0238001800007988 */ /* 0x000fe8000800044c */
[----:B------:R-:W-:Y:S04]  /*40e10*/  STS.U16 [R0+UR76+0x33800], R68 ;  /* 0x0338004400007988 */ /* 0x000fe8000800044c */
[----:B--2---:R0:W-:Y:S04]  /*40e20*/  STS.U16 [R0+UR76+0x3b800], R69 ;  /* 0x03b8004500007988 */ /* 0x0041e8000800044c */
[----:B0-----:R-:W2:Y:S04]  /*40e30*/  LDL.LU R69, [R1+0xf14] ;  /* 0x000f140001457983 */ /* 0x001ea80000300800 */
        /* <DEDUP_REMOVED lines=27> */
[----:B0-----:R-:W4:Y:S04]  /*40ff0*/  LDL.LU R71, [R1+0x1268] ;  /* 0x0012680001477983 */ /* 0x001f280000300800 */
[----:B------:R0:W-:Y:S02]  /*41000*/  STS.U16 [R0+UR76+0x22000], R2 ;  /* 0x0220000200007988 */ /* 0x0001e4000800044c */
[----:B0-----:R-:W-:-:S02]  /*41010*/  LOP3.LUT R2, R0, 0x10, RZ, 0x3c, !PT ;  /* 0x0000001000027812 */ /* 0x001fc400078e3cff */
[----:B---3--:R0:W-:Y:S04]  /*41020*/  STS.U16 [R0+UR76+0x2bc00], R67 ;  /* 0x02bc004300007988 */ /* 0x0081e8000800044c */
[----:B0-----:R-:W3:Y:S04]  /*41030*/  LDL.LU R67, [R1+0x1264] ;  /* 0x0012640001437983 */ /* 0x001ee80000300800 */
[----:B--2---:R0:W-:Y:S04]  /*41040*/  STS.U16 [R0+UR76+0x33c00], R69 ;  /* 0x033c004500007988 */ /* 0x0041e8000800044c */
[----:B----4-:R-:W-:Y:S04]  /*41050*/  STS.U16 [R0+UR76+0x3bc00], R4 ;  /* 0x03bc000400007988 */ /* 0x010fe8000800044c */
[----:B------:R-:W-:Y:S04]  /*41060*/  STS.U16 [R2+UR76+0x20080], R7 ;  /* 0x0200800702007988 */ /* 0x000fe8000800044c */
[----:B------:R-:W-:Y:S04]  /*41070*/  STS.U16 [R2+UR76+0x28080], R6 ;  /* 0x0280800602007988 */ /* 0x000fe8000800044c */
[----:B------:R-:W-:Y:S04]  /*41080*/  STS.U16 [R2+UR76+0x30080], R29 ;  /* 0x0300801d02007988 */ /* 0x000fe8000800044c */
[----:B------:R-:W-:Y:S04]  /*41090*/  STS.U16 [R2+UR76+0x38080], R9 ;  /* 0x0380800902007988 */ /* 0x000fe8000800044c */
        /* <DEDUP_REMOVED lines=22> */
[----:B0-----:R-:W4:Y:S04]  /*41200*/  LDL.LU R68, [R1+0x120c] ;  /* 0x00120c0001447983 */ /* 0x001f280000300800 */
        /* <DEDUP_REMOVED lines=27> */
[----:B---3--:R0:W-:Y:S04]  /*413c0*/  STS.U16 [R2+UR76+0x31880], R67 ;  /* 0x0318804302007988 */ /* 0x0081e8000800044c */
[----:B0-----:R-:W3:Y:S04]  /*413d0*/  LDL.LU R67, [R1+0xfc0] ;  /* 0x000fc00001437983 */ /* 0x001ee80000300800 */
[----:B--2---:R0:W-:Y:S04]  /*413e0*/  STS.U16 [R2+UR76+0x39880], R69 ;  /* 0x0398804502007988 */ /* 0x0041e8000800044c */
[----:B0-----:R-:W2:Y:S04]  /*413f0*/  LDL.LU R69, [R1+0xf6c] ;  /* 0x000f6c0001457983 */ /* 0x001ea80000300800 */
[----:B----4-:R0:W-:Y:S04]  /*41400*/  STS.U16 [R2+UR76+0x21c80], R68 ;  /* 0x021c804402007988 */ /* 0x0101e8000800044c */
[----:B0-----:R-:W4:Y:S04]  /*41410*/  LDL.LU R68, [R1+0xf68] ;  /* 0x000f680001447983 */ /* 0x001f280000300800 */
[----:B------:R0:W-:Y:S04]  /*41420*/  STS.U16 [R2+UR76+0x29c80], R71 ;  /* 0x029c804702007988 */ /* 0x0001e8000800044c */
[----:B0-----:R-:W4:Y:S04]  /*41430*/  LDL.LU R71, [R1+0xf64] ;  /* 0x000f640001477983 */ /* 0x001f280000300800 */
[----:B------:R0:W-:Y:S04]  /*41440*/  STS.U16 [R2+UR76+0x31c80], R4 ;  /* 0x031c800402007988 */ /* 0x0001e8000800044c */
        /* <DEDUP_REMOVED lines=24> */
[----:B0-----:R-:W4:Y:S04]  /*415d0*/  LDL.LU R4, [R1+0xf60] ;  /* 0x000f600001047983 */ /* 0x001f280000300800 */
[----:B---3--:R-:W-:Y:S04]  /*415e0*/  STS.U16 [R2+UR76+0x3b480], R67 ;  /* 0x03b4804302007988 */ /* 0x008fe8000800044c */
[----:B--2---:R0:W-:Y:S04]  /*415f0*/  STS.U16 [R2+UR76+0x23880], R69 ;  /* 0x0238804502007988 */ /* 0x0041e8000800044c */
[----:B0-----:R-:W2:Y:S04]  /*41600*/  LDL.LU R69, [R1+0xf0c] ;  /* 0x000f0c0001457983 */ /* 0x001ea80000300800 */
        /* <DEDUP_REMOVED lines=26> */
[----:B------:R1:W-:Y:S04]  /*417b0*/  STS.U16 [R2+UR76+0x33880], R71 ;  /* 0x0338804702007988 */ /* 0x0003e8000800044c */
[----:B0-----:R-:W4:Y:S04]  /*417c0*/  LDL.LU R68, [R1+0x12b4] ;  /* 0x0012b40001447983 */ /* 0x001f280000300800 */
[----:B-1----:R-:W4:Y:S04]  /*417d0*/  LDL.LU R71, [R1+0x12b0] ;  /* 0x0012b00001477983 */ /* 0x002f280000300800 */
[----:B------:R0:W-:Y:S02]  /*417e0*/  STS.U16 [R2+UR76+0x3b880], R4 ;  /* 0x03b8800402007988 */ /* 0x0001e4000800044c */
[----:B0-----:R-:W-:-:S02]  /*417f0*/  LOP3.LUT R4, R0, 0x20, RZ, 0x3c, !PT ;  /* 0x0000002000047812 */ /* 0x001fc400078e3cff */
[----:B--2---:R0:W-:Y:S04]  /*41800*/  STS.U16 [R2+UR76+0x23c80], R69 ;  /* 0x023c804502007988 */ /* 0x0041e8000800044c */
        /* <DEDUP_REMOVED lines=24> */
[----:B----4-:R1:W-:Y:S04]  /*41990*/  STS.U16 [R4+UR76+0x29500], R67 ;  /* 0x0295004304007988 */ /* 0x0103e8000800044c */
[----:B0-----:R-:W2:Y:S04]  /*419a0*/  LDL.LU R69, [R1+0x125c] ;  /* 0x00125c0001457983 */ /* 0x001ea80000300800 */
[----:B------:R-:W-:Y:S04]  /*419b0*/  STS.U16 [R4+UR76+0x31500], R68 ;  /* 0x0315004404007988 */ /* 0x000fe8000800044c */
[----:B-1----:R-:W3:Y:S04]  /*419c0*/  LDL.LU R67, [R1+0x1258] ;  /* 0x0012580001437983 */ /* 0x002ee80000300800 */
        /* <DEDUP_REMOVED lines=29> */
[----:B--2---:R0:W-:Y:S04]  /*41ba0*/  STS.U16 [R4+UR76+0x21900], R69 ;  /* 0x0219004504007988 */ /* 0x0041e8000800044c */
[----:B---3--:R1:W-:Y:S04]  /*41bb0*/  STS.U16 [R4+UR76+0x29900], R67 ;  /* 0x0299004304007988 */ /* 0x0083e8000800044c */
[----:B0-----:R-:W2:Y:S04]  /*41bc0*/  LDL.LU R69, [R1+0xfb4] ;  /* 0x000fb40001457983 */ /* 0x001ea80000300800 */
[----:B-1----:R-:W3:Y:S04]  /*41bd0*/  LDL.LU R67, [R1+0x21b8] ;  /* 0x0021b80001437983 */ /* 0x002ee80000300800 */
[----:B----4-:R0:W-:Y:S04]  /*41be0*/  STS.U16 [R4+UR76+0x31900], R71 ;  /* 0x0319004704007988 */ /* 0x0101e8000800044c */
[----:B0-----:R-:W4:Y:S04]  /*41bf0*/  LDL.LU R71, [R1+0xfb0] ;  /* 0x000fb00001477983 */ /* 0x001f280000300800 */
[----:B------:R0:W-:Y:S04]  /*41c00*/  STS.U16 [R4+UR76+0x39900], R68 ;  /* 0x0399004404007988 */ /* 0x0001e8000800044c */
[----:B------:R-:W-:Y:S04]  /*41c10*/  STS.U16 [R4+UR76+0x21d00], R5 ;  /* 0x021d000504007988 */ /* 0x000fe8000800044c */
[----:B------:R-:W-:Y:S04]  /*41c20*/  STS.U16 [R4+UR76+0x29d00], R2 ;  /* 0x029d000204007988 */ /* 0x000fe8000800044c */
[----:B------:R-:W-:Y:S04]  /*41c30*/  STS.U16 [R4+UR76+0x31d00], R7 ;  /* 0x031d000704007988 */ /* 0x000fe8000800044c */
[----:B------:R-:W-:Y:S04]  /*41c40*/  STS.U16 [R4+UR76+0x39d00], R6 ;  /* 0x039d000604007988 */ /* 0x000fe8000800044c */
[----:B------:R1:W-:Y:S04]  /*41c50*/  STS.U16 [R4+UR76+0x22100], R29 ;  /* 0x0221001d04007988 */ /* 0x0003e8000800044c */
[----:B------:R1:W-:Y:S04]  /*41c60*/  STS.U16 [R4+UR76+0x2a100], R9 ;  /* 0x02a1000904007988 */ /* 0x0003e8000800044c */
[----:B------:R1:W-:Y:S04]  /*41c70*/  STS.U16 [R4+UR76+0x32100], R8 ;  /* 0x0321000804007988 */ /* 0x0003e8000800044c */
[----:B0-----:R-:W3:Y:S04]  /*41c80*/  LDL.LU R68, [R1+0x21b4] ;  /* 0x0021b40001447983 */ /* 0x001ee80000300800 */
[----:B------:R0:W-:Y:S04]  /*41c90*/  STS.U16 [R4+UR76+0x3a100], R28 ;  /* 0x03a1001c04007988 */ /* 0x0001e8000800044c */
[----:B------:R0:W-:Y:S04]  /*41ca0*/  STS.U16 [R4+UR76+0x22500], R11 ;  /* 0x0225000b04007988 */ /* 0x0001e8000800044c */
[----:B------:R0:W-:Y:S04]  /*41cb0*/  STS.U16 [R4+UR76+0x2a500], R10 ;  /* 0x02a5000a04007988 */ /* 0x0001e8000800044c */
[----:B------:R0:W-:Y:S04]  /*41cc0*/  STS.U16 [R4+UR76+0x32500], R27 ;  /* 0x0325001b04007988 */ /* 0x0001e8000800044c */
[----:B-1----:R-:W3:Y:S04]  /*41cd0*/  LDL.LU R29, [R1+0xf50] ;  /* 0x000f5000011d7983 */ /* 0x002ee80000300800 */
[----:B------:R-:W3:Y:S04]  /*41ce0*/  LDL.LU R9, [R1+0xefc] ;  /* 0x000efc0001097983 */ /* 0x000ee80000300800 */
[----:B------:R1:W-:Y:S04]  /*41cf0*/  STS.U16 [R4+UR76+0x3a500], R13 ;  /* 0x03a5000d04007988 */ /* 0x0003e8000800044c */
[----:B------:R0:W-:Y:S04]  /*41d00*/  STS.U16 [R4+UR76+0x22900], R12 ;  /* 0x0229000c04007988 */ /* 0x0001e8000800044c */
[----:B------:R-:W3:Y:S04]  /*41d10*/  LDL.LU R8, [R1+0xef8] ;  /* 0x000ef80001087983 */ /* 0x000ee80000300800 */
[----:B------:R1:W-:Y:S04]  /*41d20*/  STS.U16 [R4+UR76+0x2a900], R15 ;  /* 0x02a9000f04007988 */ /* 0x0003e8000800044c */
[----:B------:R1:W-:Y:S04]  /*41d30*/  STS.U16 [R4+UR76+0x32900], R14 ;  /* 0x0329000e04007988 */ /* 0x0003e8000800044c */
[----:B0-----:R-:W3:Y:S04]  /*41d40*/  LDL.LU R28, [R1+0x14c8] ;  /* 0x0014c800011c7983 */ /* 0x001ee80000300800 */
[----:B------:R0:W-:Y:S04]  /*41d50*/  STS.U16 [R4+UR76+0x3a900], R17 ;  /* 0x03a9001104007988 */ /* 0x0001e8000800044c */
[----:B------:R-:W3:Y:S04]  /*41d60*/  LDL.LU R11, [R1+0x14c4] ;  /* 0x0014c400010b7983 */ /* 0x000ee80000300800 */
[----:B------:R0:W-:Y:S04]  /*41d70*/  STS.U16 [R4+UR76+0x22d00], R16 ;  /* 0x022d001004007988 */ /* 0x0001e8000800044c */
[----:B------:R-:W3:Y:S04]  /*41d80*/  LDL.LU R10, [R1+0x14c0] ;  /* 0x0014c000010a7983 */ /* 0x000ee80000300800 */
[----:B------:R0:W-:Y:S04]  /*41d90*/  STS.U16 [R4+UR76+0x2ad00], R19 ;  /* 0x02ad001304007988 */ /* 0x0001e8000800044c */
[----:B------:R-:W3:Y:S04]  /*41da0*/  LDL.LU R27, [R1+0x14bc] ;  /* 0x0014bc00011b7983 */ /* 0x000ee80000300800 */
[----:B------:R0:W-:Y:S04]  /*41db0*/  STS.U16 [R4+UR76+0x32d00], R18 ;  /* 0x032d001204007988 */ /* 0x0001e8000800044c */
[----:B-1----:R-:W3:Y:S04]  /*41dc0*/  LDL.LU R13, [R1+0x1458] ;  /* 0x00145800010d7983 */ /* 0x002ee80000300800 */
[----:B------:R1:W-:Y:S04]  /*41dd0*/  STS.U16 [R4+UR76+0x3ad00], R30 ;  /* 0x03ad001e04007988 */ /* 0x0003e8000800044c */
[----:B------:R-:W3:Y:S04]  /*41de0*/  LDL.LU R12, [R1+0x1454] ;  /* 0x00145400010c7983 */ /* 0x000ee80000300800 */
[----:B------:R0:W-:Y:S04]  /*41df0*/  STS.U16 [R4+UR76+0x23100], R21 ;  /* 0x0231001504007988 */ /* 0x0001e8000800044c */
[----:B------:R-:W3:Y:S04]  /*41e00*/  LDL.LU R15, [R1+0x1450] ;  /* 0x00145000010f7983 */ /* 0x000ee80000300800 */
[----:B------:R-:W-:Y:S04]  /*41e10*/  STS.U16 [R4+UR76+0x2b100], R20 ;  /* 0x02b1001404007988 */ /* 0x000fe8000800044c */
[----:B------:R-:W3:Y:S04]  /*41e20*/  LDL.LU R14, [R1+0x144c] ;  /* 0x00144c00010e7983 */ /* 0x000ee80000300800 */
[----:B------:R-:W-:Y:S04]  /*41e30*/  STS.U16 [R4+UR76+0x33100], R23 ;  /* 0x0331001704007988 */ /* 0x000fe8000800044c */
[----:B0-----:R-:W3:Y:S04]  /*41e40*/  LDL.LU R17, [R1+0x13e8] ;  /* 0x0013e80001117983 */ /* 0x001ee80000300800 */
[----:B------:R-:W-:Y:S04]  /*41e50*/  STS.U16 [R4+UR76+0x3b100], R22 ;  /* 0x03b1001604007988 */ /* 0x000fe8000800044c */
[----:B------:R-:W3:Y:S04]  /*41e60*/  LDL.LU R16, [R1+0x13e4] ;  /* 0x0013e40001107983 */ /* 0x000ee80000300800 */
[----:B------:R-:W-:Y:S04]  /*41e70*/  STS.U16 [R4+UR76+0x23500], R25 ;  /* 0x0235001904007988 */ /* 0x000fe8000800044c */
[----:B------:R-:W3:Y:S04]  /*41e80*/  LDL.LU R19, [R1+0x13e0] ;  /* 0x0013e00001137983 */ /* 0x000ee80000300800 */
[----:B------:R-:W-:Y:S04]  /*41e90*/  STS.U16 [R4+UR76+0x2b500], R24 ;  /* 0x02b5001804007988 */ /* 0x000fe8000800044c */
[----:B------:R-:W3:Y:S04]  /*41ea0*/  LDL.LU R18, [R1+0x13dc] ;  /* 0x0013dc0001127983 */ /* 0x000ee80000300800 */
[----:B-1----:R-:W3:Y:S04]  /*41eb0*/  LDL.LU R30, [R1+0x1378] ;  /* 0x00137800011e7983 */ /* 0x002ee80000300800 */
[----:B------:R-:W3:Y:S04]  /*41ec0*/  LDL.LU R21, [R1+0x1374] ;  /* 0x0013740001157983 */ /* 0x000ee80000300800 */
[----:B--2---:R-:W-:Y:S04]  /*41ed0*/  STS.U16 [R4+UR76+0x33500], R69 ;  /* 0x0335004504007988 */ /* 0x004fe8000800044c */
[----:B----4-:R0:W-:Y:S04]  /*41ee0*/  STS.U16 [R4+UR76+0x3b500], R71 ;  /* 0x03b5004704007988 */ /* 0x0101e8000800044c */
[----:B0-----:R-:W2:Y:S04]  /*41ef0*/  LDL.LU R71, [R1+0x1370] ;  /* 0x0013700001477983 */ /* 0x001ea80000300800 */
[----:B---3--:R-:W-:Y:S04]  /*41f00*/  STS.U16 [R4+UR76+0x23900], R68 ;  /* 0x0239004404007988 */ /* 0x008fe8000800044c */
[----:B------:R0:W-:Y:S04]  /*41f10*/  STS.U16 [R4+UR76+0x2b900], R67 ;  /* 0x02b9004304007988 */ /* 0x0001e8000800044c */
[----:B------:R1:W-:Y:S04]  /*41f20*/  STS.U16 [R4+UR76+0x33900], R66 ;  /* 0x0339004204007988 */ /* 0x0003e8000800044c */
[----:B------:R-:W-:Y:S01]  /*41f30*/  STS.U16 [R4+UR76+0x3b900], R29 ;  /* 0x03b9001d04007988 */ /* 0x000fe2000800044c */
[----:B------:R-:W-:-:S03]  /*41f40*/  LOP3.LUT R2, R0, 0x30, RZ, 0x3c, !PT ;  /* 0x0000003000027812 */ /* 0x000fc600078e3cff */
[----:B------:R-:W-:Y:S04]  /*41f50*/  STS.U16 [R4+UR76+0x23d00], R9 ;  /* 0x023d000904007988 */ /* 0x000fe8000800044c */
[----:B------:R-:W-:Y:S04]  /*41f60*/  STS.U16 [R4+UR76+0x2bd00], R8 ;  /* 0x02bd000804007988 */ /* 0x000fe8000800044c */
[----:B------:R3:W-:Y:S04]  /*41f70*/  STS.U16 [R4+UR76+0x33d00], R65 ;  /* 0x033d004104007988 */ /* 0x0007e8000800044c */
[----:B------:R4:W-:Y:S04]  /*41f80*/  STS.U16 [R4+UR76+0x3bd00], R64 ;  /* 0x03bd004004007988 */ /* 0x0009e8000800044c */
[----:B------:R-:W2:Y:S04]  /*41f90*/  LDL.LU R20, [R1+0x136c] ;  /* 0x00136c0001147983 */ /* 0x000ea80000300800 */
[----:B------:R-:W-:Y:S04]  /*41fa0*/  STS.U16 [R2+UR76+0x20180], R28 ;  /* 0x0201801c02007988 */ /* 0x000fe8000800044c */
[----:B------:R-:W-:Y:S04]  /*41fb0*/  STS.U16 [R2+UR76+0x28180], R11 ;  /* 0x0281800b02007988 */ /* 0x000fe8000800044c */
[----:B------:R-:W2:Y:S04]  /*41fc0*/  LDL.LU R23, [R1+0x130c] ;  /* 0x00130c0001177983 */ /* 0x000ea80000300800 */
[----:B------:R-:W2:Y:S04]  /*41fd0*/  LDL.LU R22, [R1+0x1308] ;  /* 0x0013080001167983 */ /* 0x000ea80000300800 */
[----:B------:R-:W-:Y:S04]  /*41fe0*/  STS.U16 [R2+UR76+0x30180], R10 ;  /* 0x0301800a02007988 */ /* 0x000fe8000800044c */
[----:B------:R-:W-:Y:S04]  /*41ff0*/  STS.U16 [R2+UR76+0x38180], R27 ;  /* 0x0381801b02007988 */ /* 0x000fe8000800044c */
[----:B------:R-:W2:Y:S04]  /*42000*/  LDL.LU R25, [R1+0x1304] ;  /* 0x0013040001197983 */ /* 0x000ea80000300800 */
[----:B------:R-:W-:Y:S04]  /*42010*/  STS.U16 [R2+UR76+0x20580], R13 ;  /* 0x0205800d02007988 */ /* 0x000fe8000800044c */
[----:B------:R-:W-:Y:S04]  /*42020*/  STS.U16 [R2+UR76+0x28580], R12 ;  /* 0x0285800c02007988 */ /* 0x000fe8000800044c */
[----:B------:R-:W2:Y:S04]  /*42030*/  LDL.LU R24, [R1+0x1300] ;  /* 0x0013000001187983 */ /* 0x000ea80000300800 */
[----:B0-----:R-:W2:Y:S04]  /*42040*/  LDL.LU R67, [R1+0x12ac] ;  /* 0x0012ac0001437983 */ /* 0x001ea80000300800 */
[----:B-1----:R-:W2:Y:S04]  /*42050*/  LDL.LU R66, [R1+0x12a8] ;  /* 0x0012a80001427983 */ /* 0x002ea80000300800 */
[----:B------:R-:W-:Y:S04]  /*42060*/  STS.U16 [R2+UR76+0x30580], R15 ;  /* 0x0305800f02007988 */ /* 0x000fe8000800044c */
[----:B------:R-:W-:Y:S04]  /*42070*/  STS.U16 [R2+UR76+0x38580], R14 ;  /* 0x0385800e02007988 */ /* 0x000fe8000800044c */
[----:B------:R-:W2:Y:S04]  /*42080*/  LDL.LU R69, [R1+0x12a4] ;  /* 0x0012a40001457983 */ /* 0x000ea80000300800 */
[----:B------:R-:W2:Y:S04]  /*42090*/  LDL.LU R68, [R1+0x12a0] ;  /* 0x0012a00001447983 */ /* 0x000ea80000300800 */
[----:B------:R-:W-:Y:S04]  /*420a0*/  STS.U16 [R2+UR76+0x20980], R17 ;  /* 0x0209801102007988 */ /* 0x000fe8000800044c */
[----:B------:R-:W-:Y:S04]  /*420b0*/  STS.U16 [R2+UR76+0x28980], R16 ;  /* 0x0289801002007988 */ /* 0x000fe8000800044c */
[----:B---3--:R-:W3:Y:S04]  /*420c0*/  LDL.LU R65, [R1+0x21b0] ;  /* 0x0021b00001417983 */ /* 0x008ee80000300800 */
[----:B------:R-:W-:Y:S04]  /*420d0*/  STS.U16 [R2+UR76+0x30980], R19 ;  /* 0x0309801302007988 */ /* 0x000fe8000800044c */
[----:B------:R-:W-:Y:S04]  /*420e0*/  STS.U16 [R2+UR76+0x38980], R18 ;  /* 0x0389801202007988 */ /* 0x000fe8000800044c */
[----:B----4-:R-:W4:Y:S04]  /*420f0*/  LDL.LU R64, [R1+0x21ac] ;  /* 0x0021ac0001407983 */ /* 0x010f280000300800 */
[----:B------:R-:W-:Y:S04]  /*42100*/  STS.U16 [R2+UR76+0x20d80], R30 ;  /* 0x020d801e02007988 */ /* 0x000fe8000800044c */
[----:B------:R-:W-:Y:S04]  /*42110*/  STS.U16 [R2+UR76+0x28d80], R21 ;  /* 0x028d801502007988 */ /* 0x000fe8000800044c */
[----:B--2---:R0:W-:Y:S04]  /*42120*/  STS.U16 [R2+UR76+0x30d80], R71 ;  /* 0x030d804702007988 */ /* 0x0041e8000800044c */
[----:B0-----:R-:W2:Y:S04]  /*42130*/  LDL.LU R71, [R1+0x124c] ;  /* 0x00124c0001477983 */ /* 0x001ea80000300800 */
[----:B------:R-:W3:Y:S04]  /*42140*/  LDL.LU R4, [R1+0x1248] ;  /* 0x0012480001047983 */ /* 0x000ee80000300800 */
[----:B------:R-:W3:Y:S04]  /*42150*/  LDL.LU R7, [R1+0x1244] ;  /* 0x0012440001077983 */ /* 0x000ee80000300800 */
[----:B------:R-:W3:Y:S04]  /*42160*/  LDL.LU R6, [R1+0x1240] ;  /* 0x0012400001067983 */ /* 0x000ee80000300800 */
        /* <DEDUP_REMOVED lines=19> */
[----:B------:R0:W-:Y:S04]  /*422a0*/  STS.U16 [R2+UR76+0x29180], R22 ;  /* 0x0291801602007988 */ /* 0x0001e8000800044c */
[----:B------:R0:W-:Y:S04]  /*422b0*/  STS.U16 [R2+UR76+0x31180], R25 ;  /* 0x0311801902007988 */ /* 0x0001e8000800044c */
[----:B------:R1:W-:Y:S04]  /*422c0*/  STS.U16 [R2+UR76+0x39180], R24 ;  /* 0x0391801802007988 */ /* 0x0003e8000800044c */
[----:B------:R1:W-:Y:S04]  /*422d0*/  STS.U16 [R2+UR76+0x21580], R67 ;  /* 0x0215804302007988 */ /* 0x0003e8000800044c */
[----:B0-----:R-:W4:Y:S04]  /*422e0*/  LDL.LU R20, [R1+0x1068] ;  /* 0x0010680001147983 */ /* 0x001f280000300800 */
[----:B-1----:R-:W4:Y:S04]  /*422f0*/  LDL.LU R23, [R1+0x1064] ;  /* 0x0010640001177983 */ /* 0x002f280000300800 */
[----:B------:R-:W4:Y:S04]  /*42300*/  LDL.LU R22, [R1+0x1060] ;  /* 0x0010600001167983 */ /* 0x000f280000300800 */
[----:B------:R-:W4:Y:S04]  /*42310*/  LDL.LU R25, [R1+0x100c] ;  /* 0x00100c0001197983 */ /* 0x000f280000300800 */
[----:B------:R-:W4:Y:S04]  /*42320*/  LDL.LU R24, [R1+0x1008] ;  /* 0x0010080001187983 */ /* 0x000f280000300800 */
[----:B------:R0:W-:Y:S04]  /*42330*/  STS.U16 [R2+UR76+0x29580], R66 ;  /* 0x0295804202007988 */ /* 0x0001e8000800044c */
[----:B------:R-:W4:Y:S04]  /*42340*/  LDL.LU R67, [R1+0x1004] ;  /* 0x0010040001437983 */ /* 0x000f280000300800 */
[----:B------:R1:W-:Y:S04]  /*42350*/  STS.U16 [R2+UR76+0x31580], R69 ;  /* 0x0315804502007988 */ /* 0x0003e8000800044c */
[----:B------:R1:W-:Y:S04]  /*42360*/  STS.U16 [R2+UR76+0x39580], R68 ;  /* 0x0395804402007988 */ /* 0x0003e8000800044c */
[----:B0-----:R-:W4:Y:S04]  /*42370*/  LDL.LU R66, [R1+0x1000] ;  /* 0x0010000001427983 */ /* 0x001f280000300800 */
[----:B-1----:R-:W4:Y:S04]  /*42380*/  LDL.LU R69, [R1+0xfac] ;  /* 0x000fac0001457983 */ /* 0x002f280000300800 */
[----:B------:R-:W4:Y:S04]  /*42390*/  LDL.LU R68, [R1+0xfa8] ;  /* 0x000fa80001447983 */ /* 0x000f280000300800 */
[----:B--2---:R0:W-:Y:S04]  /*423a0*/  STS.U16 [R2+UR76+0x21980], R71 ;  /* 0x0219804702007988 */ /* 0x0041e8000800044c */
[----:B0-----:R-:W2:Y:S04]  /*423b0*/  LDL.LU R71, [R1+0xfa4] ;  /* 0x000fa40001477983 */ /* 0x001ea80000300800 */
[----:B---3--:R-:W-:Y:S04]  /*423c0*/  STS.U16 [R2+UR76+0x29980], R4 ;  /* 0x0299800402007988 */ /* 0x008fe8000800044c */
[----:B------:R-:W-:Y:S04]  /*423d0*/  STS.U16 [R2+UR76+0x31980], R7 ;  /* 0x0319800702007988 */ /* 0x000fe8000800044c */
[----:B------:R-:W-:Y:S04]  /*423e0*/  STS.U16 [R2+UR76+0x39980], R6 ;  /* 0x0399800602007988 */ /* 0x000fe8000800044c */
[----:B----4-:R-:W-:Y:S04]  /*423f0*/  STS.U16 [R2+UR76+0x21d80], R29 ;  /* 0x021d801d02007988 */ /* 0x010fe8000800044c */
[----:B------:R-:W-:Y:S04]  /*42400*/  STS.U16 [R2+UR76+0x29d80], R9 ;  /* 0x029d800902007988 */ /* 0x000fe8000800044c */
[----:B------:R-:W-:Y:S04]  /*42410*/  STS.U16 [R2+UR76+0x31d80], R8 ;  /* 0x031d800802007988 */ /* 0x000fe8000800044c */
[----:B------:R-:W-:Y:S04]  /*42420*/  STS.U16 [R2+UR76+0x39d80], R28 ;  /* 0x039d801c02007988 */ /* 0x000fe8000800044c */
[----:B------:R-:W-:Y:S04]  /*42430*/  STS.U16 [R2+UR76+0x22180], R11 ;  /* 0x0221800b02007988 */ /* 0x000fe8000800044c */
[----:B------:R0:W-:Y:S04]  /*42440*/  STS.U16 [R2+UR76+0x2a180], R10 ;  /* 0x02a1800a02007988 */ /* 0x0001e8000800044c */
[----:B------:R1:W-:Y:S04]  /*42450*/  STS.U16 [R2+UR76+0x32180], R27 ;  /* 0x0321801b02007988 */ /* 0x0003e8000800044c */
[----:B0-----:R-:W3:Y:S04]  /*42460*/  LDL.LU R10, [R1+0xfa0] ;  /* 0x000fa000010a7983 */ /* 0x001ee80000300800 */
[----:B------:R0:W-:Y:S04]  /*42470*/  STS.U16 [R2+UR76+0x3a180], R13 ;  /* 0x03a1800d02007988 */ /* 0x0001e8000800044c */
[----:B-1----:R-:W4:Y:S04]  /*42480*/  LDL.LU R27, [R1+0x14b8] ;  /* 0x0014b800011b7983 */ /* 0x002f280000300800 */
        /* <DEDUP_REMOVED lines=36> */
[----:B0-----:R-:W4:Y:S04]  /*426d0*/  LDL.LU R68, [R1+0x12f0] ;  /* 0x0012f00001447983 */ /* 0x001f280000300800 */
[----:B--2---:R0:W-:Y:S04]  /*426e0*/  STS.U16 [R2+UR76+0x33580], R71 ;  /* 0x0335804702007988 */ /* 0x0041e8000800044c */
[----:B0-----:R-:W2:Y:S01]  /*426f0*/  LDL.LU R71, [R1+0x129c] ;  /* 0x00129c0001477983 */ /* 0x001ea20000300800 */
[----:B------:R-:W-:-:S03]  /*42700*/  LOP3.LUT R4, R0, 0x40, RZ, 0x3c, !PT ;  /* 0x0000004000047812 */ /* 0x000fc600078e3cff */
[----:B---3--:R-:W-:Y:S04]  /*42710*/  STS.U16 [R2+UR76+0x3b580], R10 ;  /* 0x03b5800a02007988 */ /* 0x008fe8000800044c */
[----:B------:R0:W-:Y:S04]  /*42720*/  STS.U16 [R2+UR76+0x23980], R91 ;  /* 0x0239805b02007988 */ /* 0x0001e8000800044c */
[----:B------:R1:W-:Y:S04]  /*42730*/  STS.U16 [R2+UR76+0x2b980], R92 ;  /* 0x02b9805c02007988 */ /* 0x0003e8000800044c */
[----:B------:R3:W-:Y:S04]  /*42740*/  STS.U16 [R2+UR76+0x33980], R3 ;  /* 0x0339800302007988 */ /* 0x0007e8000800044c */
[----:B------:R0:W-:Y:S04]  /*42750*/  STS.U16 [R2+UR76+0x3b980], R90 ;  /* 0x03b9805a02007988 */ /* 0x0001e8000800044c */
[----:B------:R0:W-:Y:S04]  /*42760*/  STS.U16 [R2+UR76+0x23d80], R75 ;  /* 0x023d804b02007988 */ /* 0x0001e8000800044c */
[----:B------:R0:W-:Y:S04]  /*42770*/  STS.U16 [R2+UR76+0x2bd80], R72 ;  /* 0x02bd804802007988 */ /* 0x0001e8000800044c */
[----:B------:R0:W-:Y:S04]  /*42780*/  STS.U16 [R2+UR76+0x33d80], R73 ;  /* 0x033d804902007988 */ /* 0x0001e8000800044c */
[----:B------:R0:W-:Y:S04]  /*42790*/  STS.U16 [R2+UR76+0x3bd80], R70 ;  /* 0x03bd804602007988 */ /* 0x0001e8000800044c */
[----:B----4-:R-:W-:Y:S04]  /*427a0*/  STS.U16 [R4+UR76+0x20200], R27 ;  /* 0x0202001b04007988 */ /* 0x010fe8000800044c */
[----:B------:R-:W-:Y:S04]  /*427b0*/  STS.U16 [R4+UR76+0x28200], R13 ;  /* 0x0282000d04007988 */ /* 0x000fe8000800044c */
[----:B0-----:R-:W4:Y:S04]  /*427c0*/  LDL.LU R91, [R1+0x21a8] ;  /* 0x0021a800015b7983 */ /* 0x001f280000300800 */
[----:B------:R-:W-:Y:S04]  /*427d0*/  STS.U16 [R4+UR76+0x30200], R12 ;  /* 0x0302000c04007988 */ /* 0x000fe8000800044c */
[----:B------:R-:W-:Y:S04]  /*427e0*/  STS.U16 [R4+UR76+0x38200], R15 ;  /* 0x0382000f04007988 */ /* 0x000fe8000800044c */
[----:B------:R-:W-:Y:S04]  /*427f0*/  STS.U16 [R4+UR76+0x20600], R14 ;  /* 0x0206000e04007988 */ /* 0x000fe8000800044c */
[----:B-1----:R-:W4:Y:S04]  /*42800*/  LDL.LU R92, [R1+0x21a4] ;  /* 0x0021a400015c7983 */ /* 0x002f280000300800 */
[----:B------:R-:W-:Y:S04]  /*42810*/  STS.U16 [R4+UR76+0x28600], R17 ;  /* 0x0286001104007988 */ /* 0x000fe8000800044c */
[----:B------:R-:W-:Y:S04]  /*42820*/  STS.U16 [R4+UR76+0x30600], R16 ;  /* 0x0306001004007988 */ /* 0x000fe8000800044c */
[----:B---3--:R-:W3:Y:S04]  /*42830*/  LDL.LU R3, [R1+0x21a0] ;  /* 0x0021a00001037983 */ /* 0x008ee80000300800 */
[----:B------:R-:W3:Y:S04]  /*42840*/  LDL.LU R90, [R1+0x219c] ;  /* 0x00219c00015a7983 */ /* 0x000ee80000300800 */
[----:B------:R-:W3:Y:S04]  /*42850*/  LDL.LU R75, [R1+0x2198] ;  /* 0x00219800014b7983 */ /* 0x000ee80000300800 */
[----:B------:R-:W3:Y:S04]  /*42860*/  LDL.LU R72, [R1+0x2194] ;  /* 0x0021940001487983 */ /* 0x000ee80000300800 */
[----:B------:R-:W3:Y:S04]  /*42870*/  LDL.LU R73, [R1+0x2190] ;  /* 0x0021900001497983 */ /* 0x000ee80000300800 */
[----:B------:R-:W3:Y:S04]  /*42880*/  LDL.LU R70, [R1+0x218c] ;  /* 0x00218c0001467983 */ /* 0x000ee80000300800 */
        /* <DEDUP_REMOVED lines=13> */
[----:B-1----:R-:W4:Y:S04]  /*42960*/  LDL.LU R66, [R1+0x1294] ;  /* 0x0012940001427983 */ /* 0x002f280000300800 */
[----:B------:R0:W-:Y:S04]  /*42970*/  STS.U16 [R4+UR76+0x39200], R68 ;  /* 0x0392004404007988 */ /* 0x0001e8000800044c */
[----:B------:R-:W4:Y:S04]  /*42980*/  LDL.LU R69, [R1+0x1290] ;  /* 0x0012900001457983 */ /* 0x000f280000300800 */
[----:B0-----:R-:W4:Y:S04]  /*42990*/  LDL.LU R68, [R1+0x123c] ;  /* 0x00123c0001447983 */ /* 0x001f280000300800 */
        /* <DEDUP_REMOVED lines=28> */
[----:B---3--:R0:W-:Y:S04]  /*42b60*/  STS.U16 [R4+UR76+0x29600], R67 ;  /* 0x0296004304007988 */ /* 0x0081e8000800044c */
[----:B----4-:R1:W-:Y:S04]  /*42b70*/  STS.U16 [R4+UR76+0x31600], R66 ;  /* 0x0316004204007988 */ /* 0x0103e8000800044c */
[----:B------:R3:W-:Y:S04]  /*42b80*/  STS.U16 [R4+UR76+0x39600], R69 ;  /* 0x0396004504007988 */ /* 0x0007e8000800044c */
[----:B0-----:R-:W4:Y:S04]  /*42b90*/  LDL.LU R67, [R1+0x2188] ;  /* 0x0021880001437983 */ /* 0x001f280000300800 */
[----:B------:R0:W-:Y:S04]  /*42ba0*/  STS.U16 [R4+UR76+0x21a00], R68 ;  /* 0x021a004404007988 */ /* 0x0001e8000800044c */
[----:B-1----:R-:W4:Y:S04]  /*42bb0*/  LDL.LU R66, [R1+0x2184] ;  /* 0x0021840001427983 */ /* 0x002f280000300800 */
[----:B---3--:R-:W3:Y:S04]  /*42bc0*/  LDL.LU R69, [R1+0x2180] ;  /* 0x0021800001457983 */ /* 0x008ee80000300800 */
[----:B0-----:R-:W3:Y:S04]  /*42bd0*/  LDL.LU R68, [R1+0x217c] ;  /* 0x00217c0001447983 */ /* 0x001ee80000300800 */
[----:B--2---:R0:W-:Y:S04]  /*42be0*/  STS.U16 [R4+UR76+0x29a00], R71 ;  /* 0x029a004704007988 */ /* 0x0041e8000800044c */
        /* <DEDUP_REMOVED lines=26> */
[----:B0-----:R-:W2:Y:S04]  /*42d90*/  LDL.LU R71, [R1+0x2178] ;  /* 0x0021780001477983 */ /* 0x001ea80000300800 */
[----:B------:R0:W-:Y:S04]  /*42da0*/  STS.U16 [R4+UR76+0x23600], R70 ;  /* 0x0236004604007988 */ /* 0x0001e8000800044c */
[----:B------:R1:W-:Y:S04]  /*42db0*/  STS.U16 [R4+UR76+0x2b600], R73 ;  /* 0x02b6004904007988 */ /* 0x0003e8000800044c */
[----:B0-----:R-:W2:Y:S04]  /*42dc0*/  LDL.LU R70, [R1+0x2174] ;  /* 0x0021740001467983 */ /* 0x001ea80000300800 */
[----:B-1----:R-:W2:Y:S04]  /*42dd0*/  LDL.LU R73, [R1+0x2170] ;  /* 0x0021700001497983 */ /* 0x002ea80000300800 */
[----:B------:R-:W2:Y:S04]  /*42de0*/  LDL.LU R28, [R1+0x14a8] ;  /* 0x0014a800011c7983 */ /* 0x000ea80000300800 */
        /* <DEDUP_REMOVED lines=13> */
[----:B------:R-:W4:Y:S04]  /*42ec0*/  LDL.LU R20, [R1+0x13c0] ;  /* 0x0013c00001147983 */ /* 0x000f280000300800 */
        /* <DEDUP_REMOVED lines=11> */
[----:B0-----:R-:W4:Y:S04]  /*42f80*/  LDL.LU R93, [R1+0x12e0] ;  /* 0x0012e000015d7983 */ /* 0x001f280000300800 */
[----:B------:R0:W-:Y:S04]  /*42f90*/  STS.U16 [R4+UR76+0x33a00], R77 ;  /* 0x033a004d04007988 */ /* 0x0001e8000800044c */
[----:B------:R1:W-:Y:S01]  /*42fa0*/  STS.U16 [R4+UR76+0x3ba00], R76 ;  /* 0x03ba004c04007988 */ /* 0x0003e2000800044c */
[----:B------:R-:W-:-:S03]  /*42fb0*/  LOP3.LUT R2, R0, 0x50, RZ, 0x3c, !PT ;  /* 0x0000005000027812 */ /* 0x000fc600078e3cff */
        /* <DEDUP_REMOVED lines=9> */
[----:B------:R-:W4:Y:S04]  /*43050*/  LDL.LU R80, [R1+0x214c] ;  /* 0x00214c0001507983 */ /* 0x000f280000300800 */
[----:B--2---:R-:W-:Y:S04]  /*43060*/  STS.U16 [R2+UR76+0x20280], R28 ;  /* 0x0202801c02007988 */ /* 0x004fe8000800044c */
[----:B---3--:R-:W-:Y:S04]  /*43070*/  STS.U16 [R2+UR76+0x28280], R11 ;  /* 0x0282800b02007988 */ /* 0x008fe8000800044c */
[----:B----4-:R-:W-:Y:S04]  /*43080*/  STS.U16 [R2+UR76+0x30280], R10 ;  /* 0x0302800a02007988 */ /* 0x010fe8000800044c */
[----:B------:R-:W-:Y:S04]  /*43090*/  STS.U16 [R2+UR76+0x38280], R27 ;  /* 0x0382801b02007988 */ /* 0x000fe8000800044c */
[----:B------:R-:W-:Y:S04]  /*430a0*/  STS.U16 [R2+UR76+0x20680], R13 ;  /* 0x0206800d02007988 */ /* 0x000fe8000800044c */
[----:B------:R-:W-:Y:S04]  /*430b0*/  STS.U16 [R2+UR76+0x28680], R12 ;  /* 0x0286800c02007988 */ /* 0x000fe8000800044c */
[----:B------:R-:W-:Y:S04]  /*430c0*/  STS.U16 [R2+UR76+0x30680], R15 ;  /* 0x0306800f02007988 */ /* 0x000fe8000800044c */
[----:B------:R-:W-:Y:S04]  /*430d0*/  STS.U16 [R2+UR76+0x38680], R30 ;  /* 0x0386801e02007988 */ /* 0x000fe8000800044c */
[----:B------:R-:W-:Y:S04]  /*430e0*/  STS.U16 [R2+UR76+0x20a80], R21 ;  /* 0x020a801502007988 */ /* 0x000fe8000800044c */
[----:B------:R0:W-:Y:S04]  /*430f0*/  STS.U16 [R2+UR76+0x28a80], R24 ;  /* 0x028a801802007988 */ /* 0x0001e8000800044c */
[----:B0-----:R-:W2:Y:S04]  /*43100*/  LDL.LU R24, [R1+0x128c] ;  /* 0x00128c0001187983 */ /* 0x001ea80000300800 */
[----:B------:R0:W-:Y:S04]  /*43110*/  STS.U16 [R2+UR76+0x30a80], R20 ;  /* 0x030a801402007988 */ /* 0x0001e8000800044c */
[----:B------:R-:W3:Y:S04]  /*43120*/  LDL.LU R30, [R1+0x1288] ;  /* 0x00128800011e7983 */ /* 0x000ee80000300800 */
[----:B------:R-:W4:Y:S04]  /*43130*/  LDL.LU R21, [R1+0x1284] ;  /* 0x0012840001157983 */ /* 0x000f280000300800 */
        /* <DEDUP_REMOVED lines=29> */
[----:B----4-:R2:W-:Y:S04]  /*43310*/  STS.U16 [R2+UR76+0x31680], R21 ;  /* 0x0316801502007988 */ /* 0x0105e8000800044c */
[----:B0-----:R-:W3:Y:S04]  /*43320*/  LDL.LU R24, [R1+0x10a8] ;  /* 0x0010a80001187983 */ /* 0x001ee80000300800 */
[----:B------:R-:W4:Y:S04]  /*43330*/  LDL.LU R15, [R1+0x10a4] ;  /* 0x0010a400010f7983 */ /* 0x000f280000300800 */
[----:B------:R-:W4:Y:S04]  /*43340*/  LDL.LU R14, [R1+0x10a0] ;  /* 0x0010a000010e7983 */ /* 0x000f280000300800 */
[----:B------:R-:W4:Y:S04]  /*43350*/  LDL.LU R17, [R1+0x104c] ;  /* 0x00104c0001117983 */ /* 0x000f280000300800 */
[----:B------:R-:W4:Y:S04]  /*43360*/  LDL.LU R16, [R1+0x1048] ;  /* 0x0010480001107983 */ /* 0x000f280000300800 */
[----:B------:R-:W4:Y:S04]  /*43370*/  LDL.LU R19, [R1+0x1044] ;  /* 0x0010440001137983 */ /* 0x000f280000300800 */
[----:B------:R-:W4:Y:S04]  /*43380*/  LDL.LU R18, [R1+0x1040] ;  /* 0x0010400001127983 */ /* 0x000f280000300800 */
[----:B-1----:R-:W4:Y:S04]  /*43390*/  LDL.LU R30, [R1+0xfec] ;  /* 0x000fec00011e7983 */ /* 0x002f280000300800 */
[----:B------:R0:W-:Y:S04]  /*433a0*/  STS.U16 [R2+UR76+0x39680], R20 ;  /* 0x0396801402007988 */ /* 0x0001e8000800044c */
[----:B--2---:R-:W2:Y:S04]  /*433b0*/  LDL.LU R21, [R1+0xfe8] ;  /* 0x000fe80001157983 */ /* 0x004ea80000300800 */
[----:B0-----:R-:W2:Y:S04]  /*433c0*/  LDL.LU R20, [R1+0xfe4] ;  /* 0x000fe40001147983 */ /* 0x001ea80000300800 */
        /* <DEDUP_REMOVED lines=18> */
[----:B0-----:R-:W2:Y:S04]  /*434f0*/  LDL.LU R23, [R1+0x1498] ;  /* 0x0014980001177983 */ /* 0x001ea80000300800 */
[----:B-1----:R-:W2:Y:S04]  /*43500*/  LDL.LU R22, [R1+0x1494] ;  /* 0x0014940001167983 */ /* 0x002ea80000300800 */
[----:B------:R-:W2:Y:S04]  /*43510*/  LDL.LU R25, [R1+0x1490] ;  /* 0x0014900001197983 */ /* 0x000ea80000300800 */
[----:B---3--:R0:W-:Y:S04]  /*43520*/  STS.U16 [R2+UR76+0x2aa80], R24 ;  /* 0x02aa801802007988 */ /* 0x0081e8000800044c */
[----:B----4-:R-:W-:Y:S04]  /*43530*/  STS.U16 [R2+UR76+0x32a80], R15 ;  /* 0x032a800f02007988 */ /* 0x010fe8000800044c */
[----:B------:R-:W-:Y:S04]  /*43540*/  STS.U16 [R2+UR76+0x3aa80], R14 ;  /* 0x03aa800e02007988 */ /* 0x000fe8000800044c */
[----:B------:R-:W-:Y:S04]  /*43550*/  STS.U16 [R2+UR76+0x22e80], R17 ;  /* 0x022e801102007988 */ /* 0x000fe8000800044c */
[----:B------:R-:W-:Y:S04]  /*43560*/  STS.U16 [R2+UR76+0x2ae80], R16 ;  /* 0x02ae801002007988 */ /* 0x000fe8000800044c */
[----:B------:R-:W-:Y:S04]  /*43570*/  STS.U16 [R2+UR76+0x32e80], R19 ;  /* 0x032e801302007988 */ /* 0x000fe8000800044c */
[----:B------:R-:W-:Y:S04]  /*43580*/  STS.U16 [R2+UR76+0x3ae80], R18 ;  /* 0x03ae801202007988 */ /* 0x000fe8000800044c */
[----:B------:R-:W-:Y:S04]  /*43590*/  STS.U16 [R2+UR76+0x23280], R30 ;  /* 0x0232801e02007988 */ /* 0x000fe8000800044c */
[----:B--2---:R-:W-:Y:S04]  /*435a0*/  STS.U16 [R2+UR76+0x2b280], R21 ;  /* 0x02b2801502007988 */ /* 0x004fe8000800044c */
[----:B0-----:R-:W2:Y:S04]  /*435b0*/  LDL.LU R24, [R1+0x148c] ;  /* 0x00148c0001187983 */ /* 0x001ea80000300800 */
[----:B------:R-:W-:Y:S04]  /*435c0*/  STS.U16 [R2+UR76+0x33280], R20 ;  /* 0x0332801402007988 */ /* 0x000fe8000800044c */
        /* <DEDUP_REMOVED lines=8> */
[----:B---3--:R-:W3:Y:S04]  /*43650*/  LDL.LU R3, [R1+0x213c] ;  /* 0x00213c0001037983 */ /* 0x008ee80000300800 */
[----:B----4-:R-:W4:Y:S04]  /*43660*/  LDL.LU R92, [R1+0x2138] ;  /* 0x00213800015c7983 */ /* 0x010f280000300800 */
[----:B------:R-:W3:Y:S04]  /*43670*/  LDL.LU R91, [R1+0x2134] ;  /* 0x00213400015b7983 */ /* 0x000ee80000300800 */
[----:B------:R-:W3:Y:S04]  /*43680*/  LDL.LU R88, [R1+0x2130] ;  /* 0x0021300001587983 */ /* 0x000ee80000300800 */
[----:B------:R0:W-:Y:S04]  /*43690*/  STS.U16 [R2+UR76+0x2ba80], R89 ;  /* 0x02ba805902007988 */ /* 0x0001e8000800044c */
        /* <DEDUP_REMOVED lines=10> */
[----:B------:R-:W3:Y:S04]  /*43740*/  LDL.LU R82, [R1+0x2118] ;  /* 0x0021180001527983 */ /* 0x000ee80000300800 */
[----:B------:R0:W-:Y:S04]  /*43750*/  STS.U16 [R2+UR76+0x3be80], R83 ;  /* 0x03be805302007988 */ /* 0x0001e8000800044c */
[----:B0-----:R-:W3:Y:S04]  /*43760*/  LDL.LU R83, [R1+0x2114] ;  /* 0x0021140001537983 */ /* 0x001ee80000300800 */
[----:B------:R-:W3:Y:S04]  /*43770*/  LDL R4, [R1+0x1524] ;  /* 0x0015240001047983 */ /* 0x000ee80000100800 */
[----:B------:R-:W4:Y:S04]  /*43780*/  LDL R2, [R1+0x1528] ;  /* 0x0015280001027983 */ /* 0x000f280000100800 */
[----:B------:R-:W4:Y:S04]  /*43790*/  LDL R7, [R1+0x1568] ;  /* 0x0015680001077983 */ /* 0x000f280000100800 */
[----:B------:R-:W4:Y:S01]  /*437a0*/  LDL R8, [R1+0x1564] ;  /* 0x0015640001087983 */ /* 0x000f220000100800 */
[----:B------:R-:W-:-:S02]  /*437b0*/  PRMT R31, RZ, 0x7610, R31 ;  /* 0x00007610ff1f7816 */ /* 0x000fc4000000001f */
[----:B------:R-:W-:Y:S01]  /*437c0*/  LOP3.LUT R9, R0, 0x60, RZ, 0x3c, !PT ;  /* 0x0000006000097812 */ /* 0x000fe200078e3cff */
[----:B------:R-:W4:Y:S04]  /*437d0*/  LDL R5, [R1+0x15a8] ;  /* 0x0015a80001057983 */ /* 0x000f280000100800 */
[----:B------:R-:W-:Y:S04]  /*437e0*/  STS.U16 [R9+UR76+0x20300], R23 ;  /* 0x0203001709007988 */ /* 0x000fe8000800044c */
[----:B------:R-:W-:Y:S04]  /*437f0*/  STS.U16 [R9+UR76+0x28300], R22 ;  /* 0x0283001609007988 */ /* 0x000fe8000800044c */
[----:B------:R-:W-:Y:S04]  /*43800*/  STS.U16 [R9+UR76+0x30300], R25 ;  /* 0x0303001909007988 */ /* 0x000fe8000800044c */
[----:B--2---:R-:W-:Y:S01]  /*43810*/  STS.U16 [R9+UR76+0x38300], R24 ;  /* 0x0383001809007988 */ /* 0x004fe2000800044c */
[----:B---3--:R-:W-:-:S02]  /*43820*/  @!P4 IMAD.MOV.U32 R11, RZ, RZ, R4 ;  /* 0x000000ffff0bc224 */ /* 0x008fc400078e0004 */
[----:B----4-:R-:W-:-:S05]  /*43830*/  @!P4 IMAD.MOV.U32 R10, RZ, RZ, R2 ;  /* 0x000000ffff0ac224 */ /* 0x010fca00078e0002 */
[----:B------:R0:W2:Y:S04]  /*43840*/  @!P4 LDG.E.U16 R31, desc[UR6][R10.64] ;  /* 0x000000060a1fc981 */ /* 0x0000a8000c1e1500 */
[----:B------:R1:W-:Y:S04]  /*43850*/  STS.U16 [R9+UR76+0x20700], R83 ;  /* 0x0207005309007988 */ /* 0x0003e8000800044c */
[----:B-1----:R-:W3:Y:S04]  /*43860*/  LDL.LU R83, [R1+0x2110] ;  /* 0x0021100001537983 */ /* 0x002ee80000300800 */
[----:B------:R-:W4:Y:S04]  /*43870*/  LDL R6, [R1+0x15a4] ;  /* 0x0015a40001067983 */ /* 0x000f280000100800 */
[----:B------:R1:W-:Y:S04]  /*43880*/  STS.U16 [R9+UR76+0x28700], R82 ;  /* 0x0287005209007988 */ /* 0x0003e8000800044c */
[----:B------:R0:W-:Y:S04]  /*43890*/  STS.U16 [R9+UR76+0x30700], R85 ;  /* 0x0307005509007988 */ /* 0x0001e8000800044c */
[----:B------:R0:W-:Y:S04]  /*438a0*/  STS.U16 [R9+UR76+0x38700], R84 ;  /* 0x0387005409007988 */ /* 0x0001e8000800044c */
[----:B------:R0:W-:Y:S04]  /*438b0*/  STS.U16 [R9+UR76+0x20b00], R87 ;  /* 0x020b005709007988 */ /* 0x0001e8000800044c */
[----:B------:R0:W-:Y:S04]  /*438c0*/  STS.U16 [R9+UR76+0x28b00], R86 ;  /* 0x028b005609007988 */ /* 0x0001e8000800044c */
[----:B------:R0:W-:Y:S04]  /*438d0*/  STS.U16 [R9+UR76+0x30b00], R89 ;  /* 0x030b005909007988 */ /* 0x0001e8000800044c */
[----:B-1----:R-:W3:Y:S04]  /*438e0*/  LDL.LU R82, [R1+0x210c] ;  /* 0x00210c0001527983 */ /* 0x002ee80000300800 */
[----:B0-----:R-:W3:Y:S04]  /*438f0*/  LDL.LU R85, [R1+0x2108] ;  /* 0x0021080001557983 */ /* 0x001ee80000300800 */
[----:B------:R-:W3:Y:S04]  /*43900*/  LDL.LU R84, [R1+0x2104] ;  /* 0x0021040001547983 */ /* 0x000ee80000300800 */
[----:B------:R-:W3:Y:S04]  /*43910*/  LDL.LU R87, [R1+0x2100] ;  /* 0x0021000001577983 */ /* 0x000ee80000300800 */
        /* <DEDUP_REMOVED lines=14> */
[----:B------:R-:W3:Y:S04]  /*43a00*/  LDL R4, [R1+0x15e4] ;  /* 0x0015e40001047983 */ /* 0x000ee80000100800 */
[----:B------:R-:W3:Y:S01]  /*43a10*/  LDL R2, [R1+0x15e8] ;  /* 0x0015e80001027983 */ /* 0x000ee20000100800 */
[----:B------:R-:W-:Y:S01]  /*43a20*/  PRMT R32, RZ, 0x7610, R32 ;  /* 0x00007610ff207816 */ /* 0x000fe20000000020 */
[----:B------:R-:W-:Y:S01]  /*43a30*/  @!P4 IMAD.MOV.U32 R10, RZ, RZ, R7 ;  /* 0x000000ffff0ac224 */ /* 0x000fe200078e0007 */
[----:B------:R-:W-:-:S05]  /*43a40*/  @!P4 MOV R11, R8 ;  /* 0x00000008000bc202 */ /* 0x000fca0000000f00 */
[----:B------:R-:W3:Y:S01]  /*43a50*/  @!P4 LDG.E.U16 R32, desc[UR6][R10.64] ;  /* 0x000000060a20c981 */ /* 0x000ee2000c1e1500 */
[----:B------:R-:W-:Y:S01]  /*43a60*/  PRMT R33, RZ, 0x7610, R33 ;  /* 0x00007610ff217816 */ /* 0x000fe20000000021 */
[----:B------:R-:W-:Y:S02]  /*43a70*/  @!P4 IMAD.MOV.U32 R12, RZ, RZ, R5 ;  /* 0x000000ffff0cc224 */ /* 0x000fe400078e0005 */
[----:B--2---:R-:W-:Y:S04]  /*43a80*/  STL [R1+0x20c8], R31 ;  /* 0x0020c81f01007387 */ /* 0x004fe80000100800 */
[----:B------:R-:W2:Y:S04]  /*43a90*/  LDL R8, [R1+0x1624] ;  /* 0x0016240001087983 */ /* 0x000ea80000100800 */
[----:B------:R-:W2:Y:S01]  /*43aa0*/  LDL R7, [R1+0x1628] ;  /* 0x0016280001077983 */ /* 0x000ea20000100800 */
[----:B----4-:R-:W-:-:S05]  /*43ab0*/  @!P4 IMAD.MOV.U32 R13, RZ, RZ, R6 ;  /* 0x000000ffff0dc224 */ /* 0x010fca00078e0006 */
[----:B------:R3:W4:Y:S01]  /*43ac0*/  @!P4 LDG.E.U16 R33, desc[UR6][R12.64] ;  /* 0x000000060c21c981 */ /* 0x000722000c1e1500 */
[----:B------:R-:W-:Y:S02]  /*43ad0*/  PRMT R34, RZ, 0x7610, R34 ;  /* 0x00007610ff227816 */ /* 0x000fe40000000022 */
[----:B------:R-:W-:Y:S01]  /*43ae0*/  PRMT R44, RZ, 0x7610, R44 ;  /* 0x00007610ff2c7816 */ /* 0x000fe2000000002c */
[----:B---3--:R-:W-:Y:S02]  /*43af0*/  @!P4 IMAD.MOV.U32 R13, RZ, RZ, R4 ;  /* 0x000000ffff0dc224 */ /* 0x008fe400078e0004 */
[----:B------:R-:W-:-:S05]  /*43b00*/  @!P4 IMAD.MOV.U32 R12, RZ, RZ, R2 ;  /* 0x000000ffff0cc224 */ /* 0x000fca00078e0002 */
[----:B------:R2:W3:Y:S04]  /*43b10*/  @!P4 LDG.E.U16 R34, desc[UR6][R12.64] ;  /* 0x000000060c22c981 */ /* 0x0004e8000c1e1500 */
[----:B------:R-:W-:Y:S04]  /*43b20*/  STL [R1+0x20cc], R32 ;  /* 0x0020cc2001007387 */ /* 0x000fe80000100800 */
[----:B------:R-:W3:Y:S04]  /*43b30*/  LDL R10, [R1+0x1664] ;  /* 0x00166400010a7983 */ /* 0x000ee80000100800 */
[----:B------:R-:W3:Y:S04]  /*43b40*/  LDL R9, [R1+0x1668] ;  /* 0x0016680001097983 */ /* 0x000ee80000100800 */
[----:B------:R-:W3:Y:S04]  /*43b50*/  LDL R6, [R1+0x16a4] ;  /* 0x0016a40001067983 */ /* 0x000ee80000100800 */
[----:B------:R-:W3:Y:S01]  /*43b60*/  LDL R5, [R1+0x16a8] ;  /* 0x0016a80001057983 */ /* 0x000ee20000100800 */
[----:B--2---:R-:W-:-:S02]  /*43b70*/  @!P4 IMAD.MOV.U32 R13, RZ, RZ, R8 ;  /* 0x000000ffff0dc224 */ /* 0x004fc400078e0008 */
[----:B------:R-:W-:-:S05]  /*43b80*/  @!P4 IMAD.MOV.U32 R12, RZ, RZ, R7 ;  /* 0x000000ffff0cc224 */ /* 0x000fca00078e0007 */
[----:B------:R-:W2:Y:S04]  /*43b90*/  @!P4 LDG.E.U16 R44, desc[UR6][R12.64] ;  /* 0x000000060c2cc981 */ /* 0x000ea8000c1e1500 */
[----:B----4-:R-:W-:Y:S04]  /*43ba0*/  STL [R1+0x20d0], R33 ;  /* 0x0020d02101007387 */ /* 0x010fe80000100800 */
[----:B------:R-:W4:Y:S04]  /*43bb0*/  LDL R4, [R1+0x16dc] ;  /* 0x0016dc0001047983 */ /* 0x000f280000100800 */
[----:B------:R-:W4:Y:S01]  /*43bc0*/  LDL R2, [R1+0x16e0] ;  /* 0x0016e00001027983 */ /* 0x000f220000100800 */
[----:B------:R-:W-:-:S02]  /*43bd0*/  PRMT R35, RZ, 0x7610, R35 ;  /* 0x00007610ff237816 */ /* 0x000fc40000000023 */
[----:B------:R-:W-:Y:S01]  /*43be0*/  PRMT R36, RZ, 0x7610, R36 ;  /* 0x00007610ff247816 */ /* 0x000fe20000000024 */
[----:B---3--:R0:W-:Y:S04]  /*43bf0*/  STL [R1+0x20d4], R34 ;  /* 0x0020d42201007387 */ /* 0x0081e80000100800 */
[----:B------:R-:W3:Y:S04]  /*43c00*/  LDL R8, [R1+0x152c] ;  /* 0x00152c0001087983 */ /* 0x000ee80000100800 */
[----:B------:R-:W3:Y:S01]  /*43c10*/  LDL R7, [R1+0x1530] ;  /* 0x0015300001077983 */ /* 0x000ee20000100800 */
[----:B------:R-:W-:-:S02]  /*43c20*/  @!P4 IMAD.MOV.U32 R11, RZ, RZ, R10 ;  /* 0x000000ffff0bc224 */ /* 0x000fc400078e000a */
[----:B------:R-:W-:-:S05]  /*43c30*/  @!P4 IMAD.MOV.U32 R10, RZ, RZ, R9 ;  /* 0x000000ffff0ac224 */ /* 0x000fca00078e0009 */
[----:B------:R1:W3:Y:S02]  /*43c40*/  @!P4 LDG.E.U16 R35, desc[UR6][R10.64] ;  /* 0x000000060a23c981 */ /* 0x0002e4000c1e1500 */
[----:B-1----:R-:W-:Y:S02]  /*43c50*/  @!P4 IMAD.MOV.U32 R11, RZ, RZ, R6 ;  /* 0x000000ffff0bc224 */ /* 0x002fe400078e0006 */
[----:B------:R-:W-:-:S05]  /*43c60*/  @!P4 IMAD.MOV.U32 R10, RZ, RZ, R5 ;  /* 0x000000ffff0ac224 */ /* 0x000fca00078e0005 */
[----:B------:R4:W3:Y:S04]  /*43c70*/  @!P4 LDG.E.U16 R36, desc[UR6][R10.64] ;  /* 0x000000060a24c981 */ /* 0x0008e8000c1e1500 */
[----:B--2---:R-:W-:Y:S04]  /*43c80*/  STL [R1+0x20d8], R44 ;  /* 0x0020d82c01007387 */ /* 0x004fe80000100800 */
[----:B------:R-:W2:Y:S04]  /*43c90*/  LDL R6, [R1+0x156c] ;  /* 0x00156c0001067983 */ /* 0x000ea80000100800 */
[----:B------:R-:W2:Y:S01]  /*43ca0*/  LDL R5, [R1+0x1570] ;  /* 0x0015700001057983 */ /* 0x000ea20000100800 */
[----:B------:R-:W-:-:S03]  /*43cb0*/  PRMT R37, RZ, 0x7610, R37 ;  /* 0x00007610ff257816 */ /* 0x000fc60000000025 */
[----:B------:R-:W2:Y:S04]  /*43cc0*/  LDL R12, [R1+0x15ec] ;  /* 0x0015ec00010c7983 */ /* 0x000ea80000100800 */
[----:B------:R-:W2:Y:S01]  /*43cd0*/  LDL R9, [R1+0x1630] ;  /* 0x0016300001097983 */ /* 0x000ea20000100800 */
[----:B----4-:R-:W-:Y:S02]  /*43ce0*/  @!P4 IMAD.MOV.U32 R11, RZ, RZ, R4 ;  /* 0x000000ffff0bc224 */ /* 0x010fe400078e0004 */
[----:B------:R-:W-:Y:S01]  /*43cf0*/  @!P4 IMAD.MOV.U32 R10, RZ, RZ, R2 ;  /* 0x000000ffff0ac224 */ /* 0x000fe200078e0002 */
[----:B------:R-:W4:Y:S04]  /*43d00*/  LDL R4, [R1+0x15ac] ;  /* 0x0015ac0001047983 */ /* 0x000f280000100800 */
[----:B------:R-:W4:Y:S04]  /*43d10*/  LDL R2, [R1+0x15b0] ;  /* 0x0015b00001027983 */ /* 0x000f280000100800 */
[----:B------:R-:W4:Y:S04]  /*43d20*/  @!P4 LDG.E.U16 R37, desc[UR6][R10.64] ;  /* 0x000000060a25c981 */ /* 0x000f28000c1e1500 */
[----:B------:R-:W4:Y:S04]  /*43d30*/  LDL R11, [R1+0x15f0] ;  /* 0x0015f000010b7983 */ /* 0x000f280000100800 */
[----:B------:R-:W4:Y:S01]  /*43d40*/  LDL R10, [R1+0x162c] ;  /* 0x00162c00010a7983 */ /* 0x000f220000100800 */
[----:B------:R-:W-:Y:S01]  /*43d50*/  PRMT R38, RZ, 0x7610, R38 ;  /* 0x00007610ff267816 */ /* 0x000fe20000000026 */
[----:B---3--:R-:W-:-:S02]  /*43d60*/  @!P4 IMAD.MOV.U32 R15, RZ, RZ, R8 ;  /* 0x000000ffff0fc224 */ /* 0x008fc400078e0008 */
[----:B------:R-:W-:Y:S01]  /*43d70*/  @!P4 IMAD.MOV.U32 R14, RZ, RZ, R7 ;  /* 0x000000ffff0ec224 */ /* 0x000fe200078e0007 */
[----:B------:R-:W3:Y:S04]  /*43d80*/  LDL R8, [R1+0x166c] ;  /* 0x00166c0001087983 */ /* 0x000ee80000100800 */
[----:B------:R-:W3:Y:S04]  /*43d90*/  LDL R7, [R1+0x1670] ;  /* 0x0016700001077983 */ /* 0x000ee80000100800 */
[----:B------:R2:W3:Y:S01]  /*43da0*/  @!P4 LDG.E.U16 R38, desc[UR6][R14.64] ;  /* 0x000000060e26c981 */ /* 0x0004e2000c1e1500 */
[----:B------:R-:W-:Y:S01]  /*43db0*/  PRMT R39, RZ, 0x7610, R39 ;  /* 0x00007610ff277816 */ /* 0x000fe20000000027 */
[----:B--2---:R-:W-:-:S02]  /*43dc0*/  @!P4 IMAD.MOV.U32 R15, RZ, RZ, R6 ;  /* 0x000000ffff0fc224 */ /* 0x004fc400078e0006 */
[----:B------:R-:W-:Y:S01]  /*43dd0*/  @!P4 IMAD.MOV.U32 R14, RZ, RZ, R5 ;  /* 0x000000ffff0ec224 */ /* 0x000fe200078e0005 */
[----:B------:R-:W2:Y:S04]  /*43de0*/  LDL R6, [R1+0x16ac] ;  /* 0x0016ac0001067983 */ /* 0x000ea80000100800 */
[----:B------:R-:W2:Y:S04]  /*43df0*/  LDL R5, [R1+0x16b0] ;  /* 0x0016b00001057983 */ /* 0x000ea80000100800 */
[----:B------:R4:W2:Y:S02]  /*43e00*/  @!P4 LDG.E.U16 R39, desc[UR6][R14.64] ;  /* 0x000000060e27c981 */ /* 0x0008a4000c1e1500 */
[----:B----4-:R-:W-:-:S02]  /*43e10*/  @!P4 IMAD.MOV.U32 R15, RZ, RZ, R4 ;  /* 0x000000ffff0fc224 */ /* 0x010fc400078e0004 */
[----:B------:R-:W-:Y:S01]  /*43e20*/  @!P4 IMAD.MOV.U32 R14, RZ, RZ, R2 ;  /* 0x000000ffff0ec224 */ /* 0x000fe200078e0002 */
[----:B------:R-:W4:Y:S04]  /*43e30*/  LDL R4, [R1+0x16e4] ;  /* 0x0016e40001047983 */ /* 0x000f280000100800 */
[----:B------:R-:W4:Y:S01]  /*43e40*/  LDL R2, [R1+0x16e8] ;  /* 0x0016e80001027983 */ /* 0x000f220000100800 */
[----:B------:R-:W-:Y:S01]  /*43e50*/  @!P4 IMAD.MOV.U32 R13, RZ, RZ, R12 ;  /* 0x000000ffff0dc224 */ /* 0x000fe200078e000c */
[----:B------:R-:W-:Y:S01]  /*43e60*/  PRMT R52, RZ, 0x7610, R52 ;  /* 0x00007610ff347816 */ /* 0x000fe20000000034 */
[----:B------:R-:W-:Y:S02]  /*43e70*/  @!P4 IMAD.MOV.U32 R12, RZ, RZ, R11 ;  /* 0x000000ffff0cc224 */ /* 0x000fe400078e000b */
[----:B------:R-:W-:-:S02]  /*43e80*/  @!P4 IMAD.MOV.U32 R11, RZ, RZ, R10 ;  /* 0x000000ffff0bc224 */ /* 0x000fc400078e000a */
[----:B------:R-:W-:Y:S01]  /*43e90*/  @!P4 IMAD.MOV.U32 R10, RZ, RZ, R9 ;  /* 0x000000ffff0ac224 */ /* 0x000fe200078e0009 */
[----:B------:R-:W-:Y:S02]  /*43ea0*/  PRMT R42, RZ, 0x7610, R42 ;  /* 0x00007610ff2a7816 */ /* 0x000fe4000000002a */
[----:B------:R-:W-:Y:S02]  /*43eb0*/  PRMT R41, RZ, 0x7610, R41 ;  /* 0x00007610ff297816 */ /* 0x000fe40000000029 */
[----:B------:R-:W-:Y:S02]  /*43ec0*/  PRMT R43, RZ, 0x7610, R43 ;  /* 0x00007610ff2b7816 */ /* 0x000fe4000000002b */
[----:B------:R-:W-:Y:S01]  /*43ed0*/  PRMT R40, RZ, 0x7610, R40 ;  /* 0x00007610ff287816 */ /* 0x000fe20000000028 */
[----:B------:R3:W4:Y:S04]  /*43ee0*/  @!P4 LDG.E.U16 R52, desc[UR6][R10.64] ;  /* 0x000000060a34c981 */ /* 0x000728000c1e1500 */
[----:B------:R-:W4:Y:S04]  /*43ef0*/  @!P4 LDG.E.U16 R41, desc[UR6][R12.64] ;  /* 0x000000060c29c981 */ /* 0x000f28000c1e1500 */
[----:B------:R-:W4:Y:S04]  /*43f00*/  LDL R9, [R1+0x15f8] ;  /* 0x0015f80001097983 */ /* 0x000f280000100800 */
[----:B------:R-:W4:Y:S04]  /*43f10*/  @!P4 LDG.E.U16 R40, desc[UR6][R14.64] ;  /* 0x000000060e28c981 */ /* 0x000f28000c1e1500 */
[----:B------:R-:W4:Y:S01]  /*43f20*/  LDL R12, [R1+0x15b4] ;  /* 0x0015b400010c7983 */ /* 0x000f220000100800 */
[----:B---3--:R-:W-:-:S02]  /*43f30*/  @!P4 IMAD.MOV.U32 R11, RZ, RZ, R8 ;  /* 0x000000ffff0bc224 */ /* 0x008fc400078e0008 */
[----:B------:R-:W-:Y:S01]  /*43f40*/  @!P4 IMAD.MOV.U32 R10, RZ, RZ, R7 ;  /* 0x000000ffff0ac224 */ /* 0x000fe200078e0007 */
[----:B------:R-:W3:Y:S04]  /*43f50*/  LDL R8, [R1+0x1534] ;  /* 0x0015340001087983 */ /* 0x000ee80000100800 */
[----:B------:R-:W3:Y:S04]  /*43f60*/  LDL R7, [R1+0x1538] ;  /* 0x0015380001077983 */ /* 0x000ee80000100800 */
[----:B------:R2:W3:Y:S02]  /*43f70*/  @!P4 LDG.E.U16 R42, desc[UR6][R10.64] ;  /* 0x000000060a2ac981 */ /* 0x0004e4000c1e1500 */
[----:B--2---:R-:W-:-:S02]  /*43f80*/  @!P4 IMAD.MOV.U32 R11, RZ, RZ, R6 ;  /* 0x000000ffff0bc224 */ /* 0x004fc400078e0006 */
[----:B------:R-:W-:Y:S01]  /*43f90*/  @!P4 IMAD.MOV.U32 R10, RZ, RZ, R5 ;  /* 0x000000ffff0ac224 */ /* 0x000fe200078e0005 */
[----:B------:R-:W2:Y:S04]  /*43fa0*/  LDL R6, [R1+0x1574] ;  /* 0x0015740001067983 */ /* 0x000ea80000100800 */
[----:B------:R-:W2:Y:S04]  /*43fb0*/  LDL R5, [R1+0x1578] ;  /* 0x0015780001057983 */ /* 0x000ea80000100800 */
[----:B------:R-:W2:Y:S04]  /*43fc0*/  @!P4 LDG.E.U16 R43, desc[UR6][R10.64] ;  /* 0x000000060a2bc981 */ /* 0x000ea8000c1e1500 */
[----:B------:R-:W2:Y:S04]  /*43fd0*/  LDL R11, [R1+0x15b8] ;  /* 0x0015b800010b7983 */ /* 0x000ea80000100800 */
[----:B------:R-:W2:Y:S01]  /*43fe0*/  LDL R10, [R1+0x15f4] ;  /* 0x0015f400010a7983 */ /* 0x000ea20000100800 */
[----:B----4-:R-:W-:-:S02]  /*43ff0*/  @!P4 IMAD.MOV.U32 R15, RZ, RZ, R4 ;  /* 0x000000ffff0fc224 */ /* 0x010fc400078e0004 */
[----:B------:R-:W-:Y:S01]  /*44000*/  @!P4 IMAD.MOV.U32 R14, RZ, RZ, R2 ;  /* 0x000000ffff0ec224 */ /* 0x000fe200078e0002 */
[----:B------:R-:W4:Y:S04]  /*44010*/  LDL R4, [R1+0x1634] ;  /* 0x0016340001047983 */ /* 0x000f280000100800 */
[----:B------:R-:W4:Y:S01]  /*44020*/  LDL R2, [R1+0x1638] ;  /* 0x0016380001027983 */ /* 0x000f220000100800 */
[----:B------:R-:W-:-:S06]  /*44030*/  PRMT R45, RZ, 0x7610, R45 ;  /* 0x00007610ff2d7816 */ /* 0x000fcc000000002d */
[----:B------:R3:W4:Y:S01]  /*44040*/  @!P4 LDG.E.U16 R45, desc[UR6][R14.64] ;  /* 0x000000060e2dc981 */ /* 0x000722000c1e1500 */
[----:B------:R-:W-:Y:S02]  /*44050*/  PRMT R46, RZ, 0x7610, R46 ;  /* 0x00007610ff2e7816 */ /* 0x000fe4000000002e */
[----:B---3--:R-:W-:Y:S01]  /*44060*/  @!P4 MOV R15, R8 ;  /* 0x00000008000fc202 */ /* 0x008fe20000000f00 */
[----:B------:R-:W-:Y:S01]  /*44070*/  @!P4 IMAD.MOV.U32 R14, RZ, RZ, R7 ;  /* 0x000000ffff0ec224 */ /* 0x000fe200078e0007 */
[----:B------:R-:W3:Y:S04]  /*44080*/  LDL R8, [R1+0x1674] ;  /* 0x0016740001087983 */ /* 0x000ee80000100800 */
[----:B------:R-:W3:Y:S04]  /*44090*/  LDL R7, [R1+0x1678] ;  /* 0x0016780001077983 */ /* 0x000ee80000100800 */
[----:B------:R2:W3:Y:S01]  /*440a0*/  @!P4 LDG.E.U16 R46, desc[UR6][R14.64] ;  /* 0x000000060e2ec981 */ /* 0x0004e2000c1e1500 */
[----:B------:R-:W-:Y:S01]  /*440b0*/  @!P4 IMAD.MOV.U32 R13, RZ, RZ, R12 ;  /* 0x000000ffff0dc224 */ /* 0x000fe200078e000c */
[----:B------:R-:W-:Y:S01]  /*440c0*/  PRMT R49, RZ, 0x7610, R49 ;  /* 0x00007610ff317816 */ /* 0x000fe20000000031 */
[----:B--2---:R-:W-:-:S02]  /*440d0*/  @!P4 IMAD.MOV.U32 R15, RZ, RZ, R6 ;  /* 0x000000ffff0fc224 */ /* 0x004fc400078e0006 */
[----:B------:R-:W-:Y:S01]  /*440e0*/  @!P4 IMAD.MOV.U32 R14, RZ, RZ, R5 ;  /* 0x000000ffff0ec224 */ /* 0x000fe200078e0005 */
[----:B------:R-:W2:Y:S04]  /*440f0*/  LDL R6, [R1+0x16b4] ;  /* 0x0016b40001067983 */ /* 0x000ea80000100800 */
[----:B------:R-:W2:Y:S01]  /*44100*/  LDL R5, [R1+0x16b8] ;  /* 0x0016b80001057983 */ /* 0x000ea20000100800 */
[----:B------:R-:W-:Y:S02]  /*44110*/  @!P4 IMAD.MOV.U32 R12, RZ, RZ, R11 ;  /* 0x000000ffff0cc224 */ /* 0x000fe400078e000b */
[----:B------:R-:W-:Y:S02]  /*44120*/  @!P4 IMAD.MOV.U32 R11, RZ, RZ, R10 ;  /* 0x000000ffff0bc224 */ /* 0x000fe400078e000a */
[----:B------:R-:W-:Y:S01]  /*44130*/  @!P4 IMAD.MOV.U32 R10, RZ, RZ, R9 ;  /* 0x000000ffff0ac224 */ /* 0x000fe200078e0009 */
[----:B------:R-:W-:-:S02]  /*44140*/  PRMT R60, RZ, 0x7610, R60 ;  /* 0x00007610ff3c7816 */ /* 0x000fc4000000003c */
[----:B------:R-:W-:Y:S02]  /*44150*/  PRMT R48, RZ, 0x7610, R48 ;  /* 0x00007610ff307816 */ /* 0x000fe40000000030 */
[----:B------:R-:W-:Y:S02]  /*44160*/  PRMT R50, RZ, 0x7610, R50 ;  /* 0x00007610ff327816 */ /* 0x000fe40000000032 */
[----:B------:R-:W-:Y:S01]  /*44170*/  PRMT R47, RZ, 0x7610, R47 ;  /* 0x00007610ff2f7816 */ /* 0x000fe2000000002f */
[----:B------:R4:W2:Y:S04]  /*44180*/  @!P4 LDG.E.U16 R49, desc[UR6][R10.64] ;  /* 0x000000060a31c981 */ /* 0x0008a8000c1e1500 */
[----:B------:R-:W2:Y:S04]  /*44190*/  @!P4 LDG.E.U16 R48, desc[UR6][R12.64] ;  /* 0x000000060c30c981 */ /* 0x000ea8000c1e1500 */
[----:B------:R-:W2:Y:S04]  /*441a0*/  LDL R9, [R1+0x15c0] ;  /* 0x0015c00001097983 */ /* 0x000ea80000100800 */
[----:B------:R-:W2:Y:S01]  /*441b0*/  @!P4 LDG.E.U16 R47, desc[UR6][R14.64] ;  /* 0x000000060e2fc981 */ /* 0x000ea2000c1e1500 */
[----:B----4-:R-:W-:-:S02]  /*441c0*/  @!P4 IMAD.MOV.U32 R11, RZ, RZ, R4 ;  /* 0x000000ffff0bc224 */ /* 0x010fc400078e0004 */
[----:B------:R-:W-:Y:S01]  /*441d0*/  @!P4 IMAD.MOV.U32 R10, RZ, RZ, R2 ;  /* 0x000000ffff0ac224 */ /* 0x000fe200078e0002 */
[----:B------:R-:W4:Y:S04]  /*441e0*/  LDL R4, [R1+0x16ec] ;  /* 0x0016ec0001047983 */ /* 0x000f280000100800 */
[----:B------:R-:W4:Y:S04]  /*441f0*/  LDL R2, [R1+0x16f0] ;  /* 0x0016f00001027983 */ /* 0x000f280000100800 */
[----:B------:R3:W4:Y:S04]  /*44200*/  @!P4 LDG.E.U16 R60, desc[UR6][R10.64] ;  /* 0x000000060a3cc981 */ /* 0x000728000c1e1500 */
[----:B------:R-:W4:Y:S01]  /*44210*/  LDL R12, [R1+0x157c] ;  /* 0x00157c00010c7983 */ /* 0x000f220000100800 */
[----:B---3--:R-:W-:-:S02]  /*44220*/  @!P4 IMAD.MOV.U32 R11, RZ, RZ, R8 ;  /* 0x000000ffff0bc224 */ /* 0x008fc400078e0008 */
[----:B------:R-:W-:Y:S01]  /*44230*/  @!P4 IMAD.MOV.U32 R10, RZ, RZ, R7 ;  /* 0x000000ffff0ac224 */ /* 0x000fe200078e0007 */
[----:B------:R-:W3:Y:S04]  /*44240*/  LDL R8, [R1+0x153c] ;  /* 0x00153c0001087983 */ /* 0x000ee80000100800 */
[----:B------:R-:W3:Y:S04]  /*44250*/  LDL R7, [R1+0x1540] ;  /* 0x0015400001077983 */ /* 0x000ee80000100800 */
[----:B------:R-:W3:Y:S04]  /*44260*/  @!P4 LDG.E.U16 R50, desc[UR6][R10.64] ;  /* 0x000000060a32c981 */ /* 0x000ee8000c1e1500 */
[----:B------:R-:W3:Y:S04]  /*44270*/  LDL R11, [R1+0x1580] ;  /* 0x00158000010b7983 */ /* 0x000ee80000100800 */
[----:B------:R-:W3:Y:S01]  /*44280*/  LDL R10, [R1+0x15bc] ;  /* 0x0015bc00010a7983 */ /* 0x000ee20000100800 */
        /* <DEDUP_REMOVED lines=10> */
[----:B------:R-:W-:Y:S01]  /*44330*/  PRMT R53, RZ, 0x7610, R53 ;  /* 0x00007610ff357816 */ /* 0x000fe20000000035 */
[----:B------:R-:W-:-:S05]  /*44340*/  @!P4 IMAD.MOV.U32 R13, RZ, RZ, R12 ;  /* 0x000000ffff0dc224 */ /* 0x000fca00078e000c */
[----:B------:R3:W4:Y:S01]  /*44350*/  @!P4 LDG.E.U16 R53, desc[UR6][R14.64] ;  /* 0x000000060e35c981 */ /* 0x000722000c1e1500 */
[----:B------:R-:W-:Y:S01]  /*44360*/  PRMT R56, RZ, 0x7610, R56 ;  /* 0x00007610ff387816 */ /* 0x000fe20000000038 */
[----:B---3--:R-:W-:Y:S02]  /*44370*/  @!P4 IMAD.MOV.U32 R14, RZ, RZ, R7 ;  /* 0x000000ffff0ec224 */ /* 0x008fe400078e0007 */
[----:B------:R-:W-:Y:S01]  /*44380*/  @!P4 IMAD.MOV.U32 R15, RZ, RZ, R8 ;  /* 0x000000ffff0fc224 */ /* 0x000fe200078e0008 */
[----:B------:R-:W3:Y:S04]  /*44390*/  LDL R7, [R1+0x1680] ;  /* 0x0016800001077983 */ /* 0x000ee80000100800 */
[----:B------:R-:W3:Y:S01]  /*443a0*/  LDL R8, [R1+0x167c] ;  /* 0x00167c0001087983 */ /* 0x000ee20000100800 */
[----:B------:R-:W-:-:S02]  /*443b0*/  @!P4 IMAD.MOV.U32 R12, RZ, RZ, R11 ;  /* 0x000000ffff0cc224 */ /* 0x000fc400078e000b */
[----:B------:R-:W-:Y:S02]  /*443c0*/  @!P4 IMAD.MOV.U32 R11, RZ, RZ, R10 ;  /* 0x000000ffff0bc224 */ /* 0x000fe400078e000a */
[----:B------:R-:W-:Y:S01]  /*443d0*/  @!P4 IMAD.MOV.U32 R10, RZ, RZ, R9 ;  /* 0x000000ffff0ac224 */ /* 0x000fe200078e0009 */
[----:B------:R-:W-:Y:S02]  /*443e0*/  PRMT R57, RZ, 0x7610, R57 ;  /* 0x00007610ff397816 */ /* 0x000fe40000000039 */
[----:B------:R-:W-:Y:S02]  /*443f0*/  PRMT R55, RZ, 0x7610, R55 ;  /* 0x00007610ff377816 */ /* 0x000fe40000000037 */
[----:B------:R-:W-:Y:S02]  /*44400*/  PRMT R68, RZ, 0x7610, R68 ;  /* 0x00007610ff447816 */ /* 0x000fe40000000044 */
[----:B------:R-:W-:Y:S01]  /*44410*/  PRMT R54, RZ, 0x7610, R54 ;  /* 0x00007610ff367816 */ /* 0x000fe20000000036 */
[----:B------:R2:W3:Y:S04]  /*44420*/  @!P4 LDG.E.U16 R56, desc[UR6][R10.64] ;  /* 0x000000060a38c981 */ /* 0x0004e8000c1e1500 */
[----:B------:R-:W3:Y:S04]  /*44430*/  @!P4 LDG.E.U16 R55, desc[UR6][R12.64] ;  /* 0x000000060c37c981 */ /* 0x000ee8000c1e1500 */
[----:B------:R-:W3:Y:S04]  /*44440*/  LDL R9, [R1+0x1588] ;  /* 0x0015880001097983 */ /* 0x000ee80000100800 */
[----:B------:R-:W3:Y:S04]  /*44450*/  @!P4 LDG.E.U16 R54, desc[UR6][R14.64] ;  /* 0x000000060e36c981 */ /* 0x000ee8000c1e1500 */
[----:B------:R-:W3:Y:S01]  /*44460*/  LDL R12, [R1+0x1544] ;  /* 0x00154400010c7983 */ /* 0x000ee20000100800 */
        /* <DEDUP_REMOVED lines=8> */
[----:B------:R-:W4:Y:S04]  /*444f0*/  LDL R2, [R1+0x16f8] ;  /* 0x0016f80001027983 */ /* 0x000f280000100800 */
[----:B------:R-:W4:Y:S04]  /*44500*/  @!P4 LDG.E.U16 R68, desc[UR6][R10.64] ;  /* 0x000000060a44c981 */ /* 0x000f28000c1e1500 */
[----:B------:R-:W4:Y:S04]  /*44510*/  LDL R11, [R1+0x1548] ;  /* 0x00154800010b7983 */ /* 0x000f280000100800 */
[----:B------:R-:W4:Y:S01]  /*44520*/  LDL R10, [R1+0x1584] ;  /* 0x00158400010a7983 */ /* 0x000f220000100800 */
[----:B---3--:R-:W-:-:S02]  /*44530*/  @!P4 IMAD.MOV.U32 R14, RZ, RZ, R7 ;  /* 0x000000ffff0ec224 */ /* 0x008fc400078e0007 */
[----:B------:R-:W-:Y:S01]  /*44540*/  @!P4 IMAD.MOV.U32 R15, RZ, RZ, R8 ;  /* 0x000000ffff0fc224 */ /* 0x000fe200078e0008 */
[----:B------:R-:W3:Y:S04]  /*44550*/  LDL R7, [R1+0x15c8] ;  /* 0x0015c80001077983 */ /* 0x000ee80000100800 */
[----:B------:R-:W3:Y:S01]  /*44560*/  LDL R8, [R1+0x15c4] ;  /* 0x0015c40001087983 */ /* 0x000ee20000100800 */
[----:B------:R-:W-:-:S06]  /*44570*/  PRMT R58, RZ, 0x7610, R58 ;  /* 0x00007610ff3a7816 */ /* 0x000fcc000000003a */
[----:B------:R2:W3:Y:S01]  /*44580*/  @!P4 LDG.E.U16 R58, desc[UR6][R14.64] ;  /* 0x000000060e3ac981 */ /* 0x0004e2000c1e1500 */
[----:B------:R-:W-:Y:S01]  /*44590*/  PRMT R59, RZ, 0x7610, R59 ;  /* 0x00007610ff3b7816 */ /* 0x000fe2000000003b */
[----:B--2---:R-:W-:Y:S02]  /*445a0*/  @!P4 IMAD.MOV.U32 R15, RZ, RZ, R6 ;  /* 0x000000ffff0fc224 */ /* 0x004fe400078e0006 */
[----:B------:R-:W-:Y:S01]  /*445b0*/  @!P4 IMAD.MOV.U32 R14, RZ, RZ, R5 ;  /* 0x000000ffff0ec224 */ /* 0x000fe200078e0005 */
[----:B------:R-:W2:Y:S04]  /*445c0*/  LDL R6, [R1+0x1604] ;  /* 0x0016040001067983 */ /* 0x000ea80000100800 */
[----:B------:R-:W2:Y:S04]  /*445d0*/  LDL R5, [R1+0x1608] ;  /* 0x0016080001057983 */ /* 0x000ea80000100800 */
[----:B------:R4:W2:Y:S02]  /*445e0*/  @!P4 LDG.E.U16 R59, desc[UR6][R14.64] ;  /* 0x000000060e3bc981 */ /* 0x0008a4000c1e1500 */
[----:B----4-:R-:W-:Y:S01]  /*445f0*/  @!P4 MOV R15, R4 ;  /* 0x00000004000fc202 */ /* 0x010fe20000000f00 */
[----:B------:R-:W-:Y:S01]  /*44600*/  @!P4 IMAD.MOV.U32 R14, RZ, RZ, R2 ;  /* 0x000000ffff0ec224 */ /* 0x000fe200078e0002 */
[----:B------:R-:W4:Y:S04]  /*44610*/  LDL R4, [R1+0x1644] ;  /* 0x0016440001047983 */ /* 0x000f280000100800 */
[----:B------:R-:W4:Y:S01]  /*44620*/  LDL R2, [R1+0x1648] ;  /* 0x0016480001027983 */ /* 0x000f220000100800 */
[----:B------:R-:W-:Y:S01]  /*44630*/  @!P4 IMAD.MOV.U32 R13, RZ, RZ, R12 ;  /* 0x000000ffff0dc224 */ /* 0x000fe200078e000c */
[----:B------:R-:W-:Y:S01]  /*44640*/  PRMT R63, RZ, 0x7610, R63 ;  /* 0x00007610ff3f7816 */ /* 0x000fe2000000003f */
[----:B------:R-:W-:-:S02]  /*44650*/  @!P4 IMAD.MOV.U32 R12, RZ, RZ, R11 ;  /* 0x000000ffff0cc224 */ /* 0x000fc400078e000b */
[----:B------:R-:W-:Y:S02]  /*44660*/  @!P4 IMAD.MOV.U32 R11, RZ, RZ, R10 ;  /* 0x000000ffff0bc224 */ /* 0x000fe400078e000a */
        /* <DEDUP_REMOVED lines=8> */
[----:B------:R-:W4:Y:S01]  /*446f0*/  @!P4 LDG.E.U16 R61, desc[UR6][R14.64] ;  /* 0x000000060e3dc981 */ /* 0x000f22000c1e1500 */
[----:B---3--:R-:W-:-:S02]  /*44700*/  @!P4 IMAD.MOV.U32 R10, RZ, RZ, R7 ;  /* 0x000000ffff0ac224 */ /* 0x008fc400078e0007 */
[----:B------:R-:W-:Y:S01]  /*44710*/  @!P4 IMAD.MOV.U32 R11, RZ, RZ, R8 ;  /* 0x000000ffff0bc224 */ /* 0x000fe200078e0008 */
[----:B------:R-:W3:Y:S04]  /*44720*/  LDL R7, [R1+0x1688] ;  /* 0x0016880001077983 */ /* 0x000ee80000100800 */
[----:B------:R-:W3:Y:S04]  /*44730*/  LDL R8, [R1+0x1684] ;  /* 0x0016840001087983 */ /* 0x000ee80000100800 */
[----:B------:R2:W3:Y:S04]  /*44740*/  @!P4 LDG.E.U16 R64, desc[UR6][R10.64] ;  /* 0x000000060a40c981 */ /* 0x0004e8000c1e1500 */
[----:B------:R-:W3:Y:S01]  /*44750*/  LDL R12, [R1+0x16fc] ;  /* 0x0016fc00010c7983 */ /* 0x000ee20000100800 */
        /* <DEDUP_REMOVED lines=13> */
[----:B------:R-:W-:Y:S01]  /*44830*/  PRMT R66, RZ, 0x7610, R66 ;  /* 0x00007610ff427816 */ /* 0x000fe20000000042 */
[----:B---3--:R-:W-:Y:S02]  /*44840*/  @!P4 IMAD.MOV.U32 R14, RZ, RZ, R7 ;  /* 0x000000ffff0ec224 */ /* 0x008fe400078e0007 */
        /* <DEDUP_REMOVED lines=45> */
[----:B------:R-:W-:Y:S01]  /*44b20*/  @!P4 IMAD.MOV.U32 R13, RZ, RZ, R12 ;  /* 0x000000ffff0dc224 */ /* 0x000fe200078e000c */
[----:B------:R-:W-:-:S04]  /*44b30*/  PRMT R77, RZ, 0x7610, R77 ;  /* 0x00007610ff4d7816 */ /* 0x000fc8000000004d */
[----:B------:R3:W4:Y:S01]  /*44b40*/  @!P4 LDG.E.U16 R83, desc[UR6][R14.64] ;  /* 0x000000060e53c981 */ /* 0x000722000c1e1500 */
[----:B------:R-:W-:Y:S01]  /*44b50*/  PRMT R78, RZ, 0x7610, R78 ;  /* 0x00007610ff4e7816 */ /* 0x000fe2000000004e */
[----:B---3--:R-:W-:Y:S02]  /*44b60*/  @!P4 IMAD.MOV.U32 R14, RZ, RZ, R7 ;  /* 0x000000ffff0ec224 */ /* 0x008fe400078e0007 */
[----:B------:R-:W-:Y:S01]  /*44b70*/  @!P4 IMAD.MOV.U32 R15, RZ, RZ, R8 ;  /* 0x000000ffff0fc224 */ /* 0x000fe200078e0008 */
[----:B------:R-:W3:Y:S04]  /*44b80*/  LDL R7, [R1+0x15d8] ;  /* 0x0015d80001077983 */ /* 0x000ee80000100800 */
[----:B------:R-:W3:Y:S01]  /*44b90*/  LDL R8, [R1+0x15d4] ;  /* 0x0015d40001087983 */ /* 0x000ee20000100800 */
[----:B------:R-:W-:Y:S01]  /*44ba0*/  @!P4 MOV R12, R11 ;  /* 0x0000000b000cc202 */ /* 0x000fe20000000f00 */
[----:B------:R-:W-:-:S02]  /*44bb0*/  @!P4 IMAD.MOV.U32 R11, RZ, RZ, R10 ;  /* 0x000000ffff0bc224 */ /* 0x000fc400078e000a */
[----:B------:R-:W-:Y:S01]  /*44bc0*/  @!P4 IMAD.MOV.U32 R10, RZ, RZ, R9 ;  /* 0x000000ffff0ac224 */ /* 0x000fe200078e0009 */
[----:B------:R-:W-:Y:S02]  /*44bd0*/  PRMT R74, RZ, 0x7610, R74 ;  /* 0x00007610ff4a7816 */ /* 0x000fe4000000004a */
[----:B------:R-:W-:Y:S02]  /*44be0*/  PRMT R75, RZ, 0x7610, R75 ;  /* 0x00007610ff4b7816 */ /* 0x000fe4000000004b */
[----:B------:R-:W-:Y:S02]  /*44bf0*/  PRMT R3, RZ, 0x7610, R3 ;  /* 0x00007610ff037816 */ /* 0x000fe40000000003 */
[----:B------:R-:W-:Y:S01]  /*44c00*/  PRMT R79, RZ, 0x7610, R79 ;  /* 0x00007610ff4f7816 */ /* 0x000fe2000000004f */
[----:B------:R2:W3:Y:S04]  /*44c10*/  @!P4 LDG.E.U16 R77, desc[UR6][R10.64] ;  /* 0x000000060a4dc981 */ /* 0x0004e8000c1e1500 */
[----:B------:R-:W3:Y:S04]  /*44c20*/  @!P4 LDG.E.U16 R74, desc[UR6][R14.64] ;  /* 0x000000060e4ac981 */ /* 0x000ee8000c1e1500 */
[----:B------:R-:W3:Y:S04]  /*44c30*/  @!P4 LDG.E.U16 R75, desc[UR6][R12.64] ;  /* 0x000000060c4bc981 */ /* 0x000ee8000c1e1500 */
[----:B------:R-:W3:Y:S04]  /*44c40*/  LDL R9, [R1+0x16d8] ;  /* 0x0016d80001097983 */ /* 0x000ee80000100800 */
        /* <DEDUP_REMOVED lines=29> */
[----:B------:R-:W-:Y:S02]  /*44e20*/  PRMT R93, RZ, 0x7610, R93 ;  /* 0x00007610ff5d7816 */ /* 0x000fe4000000005d */
[----:B------:R-:W-:Y:S02]  /*44e30*/  PRMT R81, RZ, 0x7610, R81 ;  /* 0x00007610ff517816 */ /* 0x000fe40000000051 */
[----:B------:R-:W-:-:S02]  /*44e40*/  PRMT R82, RZ, 0x7610, R82 ;  /* 0x00007610ff527816 */ /* 0x000fc40000000052 */
[----:B------:R-:W-:Y:S02]  /*44e50*/  PRMT R84, RZ, 0x7610, R84 ;  /* 0x00007610ff547816 */ /* 0x000fe40000000054 */
[----:B------:R-:W-:Y:S01]  /*44e60*/  PRMT R85, RZ, 0x7610, R85 ;  /* 0x00007610ff557816 */ /* 0x000fe20000000055 */
[----:B------:R-:W4:Y:S01]  /*44e70*/  @!P4 LDG.E.U16 R93, desc[UR6][R14.64] ;  /* 0x000000060e5dc981 */ /* 0x000f22000c1e1500 */
[----:B------:R-:W-:Y:S02]  /*44e80*/  @!P4 IMAD.MOV.U32 R12, RZ, RZ, R11 ;  /* 0x000000ffff0cc224 */ /* 0x000fe400078e000b */
[----:B------:R-:W-:Y:S02]  /*44e90*/  @!P4 IMAD.MOV.U32 R11, RZ, RZ, R10 ;  /* 0x000000ffff0bc224 */ /* 0x000fe400078e000a */
[----:B------:R-:W-:Y:S01]  /*44ea0*/  @!P4 IMAD.MOV.U32 R10, RZ, RZ, R9 ;  /* 0x000000ffff0ac224 */ /* 0x000fe200078e0009 */
[----:B------:R-:W4:Y:S04]  /*44eb0*/  @!P4 LDG.E.U16 R81, desc[UR6][R12.64] ;  /* 0x000000060c51c981 */ /* 0x000f28000c1e1500 */
[----:B------:R-:W4:Y:S04]  /*44ec0*/  @!P4 LDG.E.U16 R82, desc[UR6][R10.64] ;  /* 0x000000060a52c981 */ /* 0x000f28000c1e1500 */
[----:B------:R-:W4:Y:S04]  /*44ed0*/  LDL R15, [R1+0x15dc] ;  /* 0x0015dc00010f7983 */ /* 0x000f280000100800 */
[----:B------:R-:W4:Y:S04]  /*44ee0*/  LDL R13, [R1+0x15e0] ;  /* 0x0015e000010d7983 */ /* 0x000f280000100800 */
[----:B------:R-:W4:Y:S04]  /*44ef0*/  LDL R12, [R1+0x161c] ;  /* 0x00161c00010c7983 */ /* 0x000f280000100800 */
[----:B------:R-:W4:Y:S01]  /*44f00*/  LDL R11, [R1+0x1620] ;  /* 0x00162000010b7983 */ /* 0x000f220000100800 */
[----:B---3--:R-:W-:-:S02]  /*44f10*/  @!P4 IMAD.MOV.U32 R9, RZ, RZ, R8 ;  /* 0x000000ffff09c224 */ /* 0x008fc400078e0008 */
[----:B------:R-:W-:Y:S01]  /*44f20*/  @!P4 IMAD.MOV.U32 R8, RZ, RZ, R7 ;  /* 0x000000ffff08c224 */ /* 0x000fe200078e0007 */
[----:B------:R-:W3:Y:S04]  /*44f30*/  LDL R10, [R1+0x165c] ;  /* 0x00165c00010a7983 */ /* 0x000ee80000100800 */
[----:B------:R-:W3:Y:S04]  /*44f40*/  @!P4 LDG.E.U16 R84, desc[UR6][R8.64] ;  /* 0x000000060854c981 */ /* 0x000ee8000c1e1500 */
[----:B------:R-:W3:Y:S04]  /*44f50*/  LDL R9, [R1+0x1660] ;  /* 0x0016600001097983 */ /* 0x000ee80000100800 */
[----:B------:R-:W3:Y:S01]  /*44f60*/  LDL R8, [R1+0x169c] ;  /* 0x00169c0001087983 */ /* 0x000ee20000100800 */
[----:B--2---:R-:W-:-:S02]  /*44f70*/  @!P4 IMAD.MOV.U32 R7, RZ, RZ, R6 ;  /* 0x000000ffff07c224 */ /* 0x004fc400078e0006 */
[----:B------:R-:W-:Y:S02]  /*44f80*/  @!P4 IMAD.MOV.U32 R6, RZ, RZ, R5 ;  /* 0x000000ffff06c224 */ /* 0x000fe400078e0005 */
[----:B------:R-:W2:Y:S04]  /*44f90*/  LDL R5, [R1+0x1508] ;  /* 0x0015080001057983 */ /* 0x000ea80000100800 */
[----:B------:R-:W2:Y:S04]  /*44fa0*/  @!P4 LDG.E.U16 R85, desc[UR6][R6.64] ;  /* 0x000000060655c981 */ /* 0x000ea8000c1e1500 */
[----:B------:R-:W2:Y:S04]  /*44fb0*/  LDL R7, [R1+0x16a0] ;  /* 0x0016a00001077983 */ /* 0x000ea80000100800 */
[----:B------:R-:W2:Y:S04]  /*44fc0*/  LDL R6, [R1+0x1504] ;  /* 0x0015040001067983 */ /* 0x000ea80000100800 */
        /* <DEDUP_REMOVED lines=10> */
[----:B------:R-:W2:Y:S01]  /*45070*/  LDL.LU R25, [R1+0x183c] ;  /* 0x00183c0001197983 */ /* 0x000ea20000300800 */
[----:B----4-:R-:W-:-:S03]  /*45080*/  @!P4 IMAD.MOV.U32 R29, RZ, RZ, R4 ;  /* 0x000000ffff1dc224 */ /* 0x010fc600078e0004 */
[----:B------:R-:W4:Y:S04]  /*45090*/  LDL.LU R24, [R1+0x1828] ;  /* 0x0018280001187983 */ /* 0x000f280000300800 */
[----:B------:R-:W4:Y:S01]  /*450a0*/  LDL R4, [R1+0x1514] ;  /* 0x0015140001047983 */ /* 0x000f220000100800 */
[----:B------:R-:W-:-:S03]  /*450b0*/  @!P4 IMAD.MOV.U32 R28, RZ, RZ, R2 ;  /* 0x000000ffff1cc224 */ /* 0x000fc600078e0002 */
[----:B------:R-:W4:Y:S01]  /*450c0*/  LDL R2, [R1+0x1518] ;  /* 0x0015180001027983 */ /* 0x000f220000100800 */
[----:B------:R-:W-:Y:S02]  /*450d0*/  PRMT R86, RZ, 0x7610, R86 ;  /* 0x00007610ff567816 */ /* 0x000fe40000000056 */
[----:B0-----:R-:W-:-:S04]  /*450e0*/  LOP3.LUT R34, R0, 0x60, RZ, 0x3c, !PT ;  /* 0x0000006000227812 */ /* 0x001fc800078e3cff */
[----:B------:R0:W4:Y:S01]  /*450f0*/  @!P4 LDG.E.U16 R86, desc[UR6][R28.64] ;  /* 0x000000061c56c981 */ /* 0x000122000c1e1500 */
[----:B------:R-:W-:Y:S02]  /*45100*/  PRMT R90, RZ, 0x7610, R90 ;  /* 0x00007610ff5a7816 */ /* 0x000fe4000000005a */
[----:B------:R-:W-:Y:S01]  /*45110*/  PRMT R92, RZ, 0x7610, R92 ;  /* 0x00007610ff5c7816 */ /* 0x000fe2000000005c */
[----:B0-----:R-:W-:Y:S02]  /*45120*/  @!P4 IMAD.MOV.U32 R28, RZ, RZ, R13 ;  /* 0x000000ffff1cc224 */ /* 0x001fe400078e000d */
[----:B------:R-:W-:Y:S02]  /*45130*/  @!P4 IMAD.MOV.U32 R13, RZ, RZ, R12 ;  /* 0x000000ffff0dc224 */ /* 0x000fe400078e000c */
[----:B------:R-:W-:Y:S02]  /*45140*/  @!P4 IMAD.MOV.U32 R12, RZ, RZ, R11 ;  /* 0x000000ffff0cc224 */ /* 0x000fe400078e000b */
[----:B---3--:R-:W-:Y:S01]  /*45150*/  @!P4 IMAD.MOV.U32 R11, RZ, RZ, R10 ;  /* 0x000000ffff0bc224 */ /* 0x008fe200078e000a */
[----:B------:R-:W-:Y:S01]  /*45160*/  PRMT R87, RZ, 0x7610, R87 ;  /* 0x00007610ff577816 */ /* 0x000fe20000000057 */
[----:B------:R-:W-:Y:S01]  /*45170*/  @!P4 IMAD.MOV.U32 R29, RZ, RZ, R15 ;  /* 0x000000ffff1dc224 */ /* 0x000fe200078e000f */
[----:B------:R-:W-:-:S02]  /*45180*/  PRMT R91, RZ, 0x7610, R91 ;  /* 0x00007610ff5b7816 */ /* 0x000fc4000000005b */
[----:B------:R-:W-:Y:S02]  /*45190*/  PRMT R89, RZ, 0x7610, R89 ;  /* 0x00007610ff597816 */ /* 0x000fe40000000059 */
[----:B------:R-:W3:Y:S01]  /*451a0*/  @!P4 LDG.E.U16 R87, desc[UR6][R28.64] ;  /* 0x000000061c57c981 */ /* 0x000ee2000c1e1500 */
[----:B------:R-:W-:Y:S02]  /*451b0*/  @!P4 IMAD.MOV.U32 R10, RZ, RZ, R9 ;  /* 0x000000ffff0ac224 */ /* 0x000fe400078e0009 */
[----:B------:R-:W-:-:S03]  /*451c0*/  @!P4 IMAD.MOV.U32 R9, RZ, RZ, R8 ;  /* 0x000000ffff09c224 */ /* 0x000fc600078e0008 */
[----:B------:R-:W3:Y:S04]  /*451d0*/  @!P4 LDG.E.U16 R89, desc[UR6][R10.64] ;  /* 0x000000060a59c981 */ /* 0x000ee8000c1e1500 */
[----:B--2---:R-:W-:Y:S04]  /*451e0*/  STS.U16 [R34+UR76+0x29300], R14 ;  /* 0x0293000e22007988 */ /* 0x004fe8000800044c */
[----:B------:R-:W-:Y:S04]  /*451f0*/  STS.U16 [R34+UR76+0x31300], R17 ;  /* 0x0313001122007988 */ /* 0x000fe8000800044c */
[----:B------:R-:W-:Y:S04]  /*45200*/  STS.U16 [R34+UR76+0x39300], R16 ;  /* 0x0393001022007988 */ /* 0x000fe8000800044c */
[----:B------:R-:W-:Y:S01]  /*45210*/  STS.U16 [R34+UR76+0x21700], R19 ;  /* 0x0217001322007988 */ /* 0x000fe2000800044c */
[----:B------:R-:W-:-:S03]  /*45220*/  @!P4 MOV R8, R7 ;  /* 0x000000070008c202 */ /* 0x000fc60000000f00 */
[----:B------:R-:W-:Y:S01]  /*45230*/  STS.U16 [R34+UR76+0x29700], R18 ;  /* 0x0297001222007988 */ /* 0x000fe2000800044c */
[----:B------:R-:W-:-:S03]  /*45240*/  @!P4 IMAD.MOV.U32 R7, RZ, RZ, R6 ;  /* 0x000000ffff07c224 */ /* 0x000fc600078e0006 */
[----:B------:R0:W-:Y:S01]  /*45250*/  STS.U16 [R34+UR76+0x31700], R30 ;  /* 0x0317001e22007988 */ /* 0x0001e2000800044c */
[----:B------:R-:W-:-:S03]  /*45260*/  @!P4 IMAD.MOV.U32 R6, RZ, RZ, R5 ;  /* 0x000000ffff06c224 */ /* 0x000fc600078e0005 */
[----:B------:R-:W2:Y:S01]  /*45270*/  @!P4 LDG.E.U16 R91, desc[UR6][R8.64] ;  /* 0x00000006085bc981 */ /* 0x000ea2000c1e1500 */
[----:B----4-:R-:W-:-:S03]  /*45280*/  @!P4 IMAD.MOV.U32 R5, RZ, RZ, R4 ;  /* 0x000000ffff05c224 */ /* 0x010fc600078e0004 */
[----:B------:R-:W4:Y:S04]  /*45290*/  @!P4 LDG.E.U16 R92, desc[UR6][R6.64] ;  /* 0x00000006065cc981 */ /* 0x000f28000c1e1500 */
[----:B0-----:R-:W2:Y:S01]  /*452a0*/  LDL.LU R30, [R1+0x1824] ;  /* 0x00182400011e7983 */ /* 0x001ea20000300800 */
[----:B------:R-:W-:-:S03]  /*452b0*/  @!P4 IMAD.MOV.U32 R4, RZ, RZ, R2 ;  /* 0x000000ffff04c224 */ /* 0x000fc600078e0002 */
[----:B------:R-:W3:Y:S04]  /*452c0*/  LDL.LU R44, [R1+0x1820] ;  /* 0x00182000012c7983 */ /* 0x000ee80000300800 */
[----:B------:R-:W4:Y:S04]  /*452d0*/  LDL.LU R33, [R1+0x181c] ;  /* 0x00181c0001217983 */ /* 0x000f280000300800 */
[----:B------:R-:W4:Y:S04]  /*452e0*/  LDL.LU R32, [R1+0x1808] ;  /* 0x0018080001207983 */ /* 0x000f280000300800 */
[----:B------:R-:W4:Y:S04]  /*452f0*/  @!P4 LDG.E.U16 R90, desc[UR6][R4.64] ;  /* 0x00000006045ac981 */ /* 0x000f28000c1e1500 */
        /* <DEDUP_REMOVED lines=13> */
[----:B------:R-:W-:-:S06]  /*453d0*/  PRMT R88, RZ, 0x7610, R88 ;  /* 0x00007610ff587816 */ /* 0x000fcc0000000058 */
[----:B------:R-:W4:Y:S04]  /*453e0*/  @!P4 LDG.E.U16 R88, desc[UR6][R12.64] ;  /* 0x000000060c58c981 */ /* 0x000f28000c1e1500 */
[----:B------:R0:W-:Y:S04]  /*453f0*/  STS.U16 [R34+UR76+0x39700], R21 ;  /* 0x0397001522007988 */ /* 0x0001e8000800044c */
[----:B------:R1:W-:Y:S04]  /*45400*/  STS.U16 [R34+UR76+0x21b00], R20 ;  /* 0x021b001422007988 */ /* 0x0003e8000800044c */
        /* <DEDUP_REMOVED lines=9> */
[----:B------:R0:W-:Y:S04]  /*454a0*/  STS.U16 [R34+UR76+0x29b00], R23 ;  /* 0x029b001722007988 */ /* 0x0001e8000800044c */
[----:B-1----:R-:W4:Y:S04]  /*454b0*/  LDL.LU R20, [R1+0x175c] ;  /* 0x00175c0001147983 */ /* 0x002f280000300800 */
[----:B------:R1:W-:Y:S04]  /*454c0*/  STS.U16 [R34+UR76+0x31b00], R22 ;  /* 0x031b001622007988 */ /* 0x0003e8000800044c */
[----:B------:R1:W-:Y:S04]  /*454d0*/  STS.U16 [R34+UR76+0x39b00], R25 ;  /* 0x039b001922007988 */ /* 0x0003e8000800044c */
[----:B------:R1:W-:Y:S04]  /*454e0*/  STS.U16 [R34+UR76+0x21f00], R24 ;  /* 0x021f001822007988 */ /* 0x0003e8000800044c */
[----:B0-----:R-:W4:Y:S04]  /*454f0*/  LDL.LU R23, [R1+0x1748] ;  /* 0x0017480001177983 */ /* 0x001f280000300800 */
[----:B-1----:R-:W4:Y:S04]  /*45500*/  LDL.LU R22, [R1+0x1744] ;  /* 0x0017440001167983 */ /* 0x002f280000300800 */
[----:B------:R-:W4:Y:S04]  /*45510*/  LDL.LU R25, [R1+0x1740] ;  /* 0x0017400001197983 */ /* 0x000f280000300800 */
[----:B------:R-:W4:Y:S04]  /*45520*/  LDL.LU R24, [R1+0x173c] ;  /* 0x00173c0001187983 */ /* 0x000f280000300800 */
[----:B--2---:R0:W-:Y:S04]  /*45530*/  STS.U16 [R34+UR76+0x29f00], R30 ;  /* 0x029f001e22007988 */ /* 0x0041e8000800044c */
[----:B---3--:R1:W-:Y:S04]  /*45540*/  STS.U16 [R34+UR76+0x31f00], R44 ;  /* 0x031f002c22007988 */ /* 0x0083e8000800044c */
[----:B----4-:R2:W-:Y:S04]  /*45550*/  STS.U16 [R34+UR76+0x39f00], R33 ;  /* 0x039f002122007988 */ /* 0x0105e8000800044c */
[----:B------:R3:W-:Y:S04]  /*45560*/  STS.U16 [R34+UR76+0x22300], R32 ;  /* 0x0223002022007988 */ /* 0x0007e8000800044c */
[----:B0-----:R-:W4:Y:S04]  /*45570*/  LDL.LU R30, [R1+0x20dc] ;  /* 0x0020dc00011e7983 */ /* 0x001f280000300800 */
[----:B-1----:R-:W4:Y:S04]  /*45580*/  LDL.LU R44, [R1+0x1720] ;  /* 0x00172000012c7983 */ /* 0x002f280000300800 */
[----:B--2---:R-:W2:Y:S04]  /*45590*/  LDL.LU R33, [R1+0x171c] ;  /* 0x00171c0001217983 */ /* 0x004ea80000300800 */
[----:B------:R0:W-:Y:S04]  /*455a0*/  STS.U16 [R34+UR76+0x2a300], R31 ;  /* 0x02a3001f22007988 */ /* 0x0001e8000800044c */
[----:B---3--:R-:W3:Y:S04]  /*455b0*/  LDL.LU R32, [R1+0x18c4] ;  /* 0x0018c40001207983 */ /* 0x008ee80000300800 */
        /* <DEDUP_REMOVED lines=24> */
[----:B0-----:R-:W3:Y:S04]  /*45740*/  LDL.LU R27, [R1+0x1890] ;  /* 0x00189000011b7983 */ /* 0x001ee80000300800 */
        /* <DEDUP_REMOVED lines=11> */
[----:B------:R0:W-:Y:S04]  /*45800*/  STS.U16 [R34+UR76+0x33700], R21 ;  /* 0x0337001522007988 */ /* 0x0001e8000800044c */
        /* <DEDUP_REMOVED lines=10> */
[----:B0-----:R-:W3:Y:S04]  /*458b0*/  LDL.LU R21, [R1+0x1850] ;  /* 0x0018500001157983 */ /* 0x001ee80000300800 */
[----:B-1----:R-:W3:Y:S04]  /*458c0*/  LDL.LU R20, [R1+0x184c] ;  /* 0x00184c0001147983 */ /* 0x002ee80000300800 */
[----:B------:R-:W3:Y:S04]  /*458d0*/  LDL.LU R23, [R1+0x1838] ;  /* 0x0018380001177983 */ /* 0x000ee80000300800 */
[----:B------:R-:W3:Y:S04]  /*458e0*/  LDL.LU R22, [R1+0x1834] ;  /* 0x0018340001167983 */ /* 0x000ee80000300800 */
[----:B------:R-:W3:Y:S04]  /*458f0*/  LDL.LU R25, [R1+0x1830] ;  /* 0x0018300001197983 */ /* 0x000ee80000300800 */
[----:B------:R-:W3:Y:S04]  /*45900*/  LDL.LU R24, [R1+0x182c] ;  /* 0x00182c0001187983 */ /* 0x000ee80000300800 */
[----:B----4-:R0:W-:Y:S04]  /*45910*/  STS.U16 [R34+UR76+0x23f00], R30 ;  /* 0x023f001e22007988 */ /* 0x0101e8000800044c */
[----:B------:R1:W-:Y:S04]  /*45920*/  STS.U16 [R34+UR76+0x2bf00], R26 ;  /* 0x02bf001a22007988 */ /* 0x0003e8000800044c */
[----:B------:R4:W-:Y:S04]  /*45930*/  STS.U16 [R34+UR76+0x33f00], R44 ;  /* 0x033f002c22007988 */ /* 0x0009e8000800044c */
[----:B--2---:R2:W-:Y:S01]  /*45940*/  STS.U16 [R34+UR76+0x3bf00], R33 ;  /* 0x03bf002122007988 */ /* 0x0045e2000800044c */
[----:B0-----:R-:W-:-:S03]  /*45950*/  LOP3.LUT R30, R0, 0x70, RZ, 0x3c, !PT ;  /* 0x00000070001e7812 */ /* 0x001fc600078e3cff */
[----:B-1----:R-:W3:Y:S04]  /*45960*/  LDL.LU R26, [R1+0x1818] ;  /* 0x00181800011a7983 */ /* 0x002ee80000300800 */
[----:B----4-:R-:W4:Y:S04]  /*45970*/  LDL.LU R44, [R1+0x20d8] ;  /* 0x0020d800012c7983 */ /* 0x010f280000300800 */
[----:B--2---:R-:W2:Y:S04]  /*45980*/  LDL.LU R34, [R1+0x1814] ;  /* 0x0018140001227983 */ /* 0x004ea80000300800 */
[----:B------:R-:W4:Y:S04]  /*45990*/  LDL.LU R33, [R1+0x1810] ;  /* 0x0018100001217983 */ /* 0x000f280000300800 */
[----:B---3--:R0:W-:Y:S04]  /*459a0*/  STS.U16 [R30+UR76+0x20380], R32 ;  /* 0x020380201e007988 */ /* 0x0081e8000800044c */
[----:B------:R1:W-:Y:S04]  /*459b0*/  STS.U16 [R30+UR76+0x28380], R31 ;  /* 0x0283801f1e007988 */ /* 0x0003e8000800044c */
[----:B------:R-:W-:Y:S04]  /*459c0*/  STS.U16 [R30+UR76+0x30380], R5 ;  /* 0x030380051e007988 */ /* 0x000fe8000800044c */
[----:B------:R-:W-:Y:S04]  /*459d0*/  STS.U16 [R30+UR76+0x38380], R4 ;  /* 0x038380041e007988 */ /* 0x000fe8000800044c */
[----:B------:R3:W-:Y:S04]  /*459e0*/  STS.U16 [R30+UR76+0x20780], R2 ;  /* 0x020780021e007988 */ /* 0x0007e8000800044c */
[----:B------:R-:W-:Y:S04]  /*459f0*/  STS.U16 [R30+UR76+0x28780], R7 ;  /* 0x028780071e007988 */ /* 0x000fe8000800044c */
[----:B------:R-:W-:Y:S04]  /*45a00*/  STS.U16 [R30+UR76+0x30780], R6 ;  /* 0x030780061e007988 */ /* 0x000fe8000800044c */
[----:B0-----:R-:W4:Y:S04]  /*45a10*/  LDL.LU R32, [R1+0x180c] ;  /* 0x00180c0001207983 */ /* 0x001f280000300800 */
[----:B-1----:R-:W4:Y:S04]  /*45a20*/  LDL.LU R31, [R1+0x17f8] ;  /* 0x0017f800011f7983 */ /* 0x002f280000300800 */
[----:B---3--:R-:W3:Y:S04]  /*45a30*/  LDL.LU R2, [R1+0x17f4] ;  /* 0x0017f40001027983 */ /* 0x008ee80000300800 */
[----:B------:R-:W3:Y:S04]  /*45a40*/  LDL.LU R4, [R1+0x17f0] ;  /* 0x0017f00001047983 */ /* 0x000ee80000300800 */
[----:B------:R0:W-:Y:S04]  /*45a50*/  STS.U16 [R30+UR76+0x38780], R29 ;  /* 0x0387801d1e007988 */ /* 0x0001e8000800044c */
[----:B------:R-:W3:Y:S04]  /*45a60*/  LDL.LU R5, [R1+0x17ec] ;  /* 0x0017ec0001057983 */ /* 0x000ee80000300800 */
[----:B------:R-:W-:Y:S04]  /*45a70*/  STS.U16 [R30+UR76+0x20b80], R9 ;  /* 0x020b80091e007988 */ /* 0x000fe8000800044c */
[----:B------:R-:W-:Y:S04]  /*45a80*/  STS.U16 [R30+UR76+0x28b80], R8 ;  /* 0x028b80081e007988 */ /* 0x000fe8000800044c */
[----:B------:R1:W-:Y:S04]  /*45a90*/  STS.U16 [R30+UR76+0x30b80], R28 ;  /* 0x030b801c1e007988 */ /* 0x0003e8000800044c */
[----:B------:R-:W-:Y:S04]  /*45aa0*/  STS.U16 [R30+UR76+0x38b80], R11 ;  /* 0x038b800b1e007988 */ /* 0x000fe8000800044c */
[----:B------:R-:W-:Y:S04]  /*45ab0*/  STS.U16 [R30+UR76+0x20f80], R10 ;  /* 0x020f800a1e007988 */ /* 0x000fe8000800044c */
[----:B0-----:R-:W3:Y:S04]  /*45ac0*/  LDL.LU R29, [R1+0x17d8] ;  /* 0x0017d800011d7983 */ /* 0x001ee80000300800 */
[----:B------:R-:W3:Y:S04]  /*45ad0*/  LDL.LU R6, [R1+0x17d4] ;  /* 0x0017d40001067983 */ /* 0x000ee80000300800 */
[----:B------:R-:W3:Y:S04]  /*45ae0*/  LDL.LU R7, [R1+0x17d0] ;  /* 0x0017d00001077983 */ /* 0x000ee80000300800 */
[----:B-1----:R-:W3:Y:S04]  /*45af0*/  LDL.LU R28, [R1+0x17cc] ;  /* 0x0017cc00011c7983 */ /* 0x002ee80000300800 */
[----:B------:R-:W3:Y:S04]  /*45b00*/  LDL.LU R8, [R1+0x17b8] ;  /* 0x0017b80001087983 */ /* 0x000ee80000300800 */
[----:B------:R0:W-:Y:S04]  /*45b10*/  STS.U16 [R30+UR76+0x28f80], R27 ;  /* 0x028f801b1e007988 */ /* 0x0001e8000800044c */
[----:B------:R-:W3:Y:S04]  /*45b20*/  LDL.LU R9, [R1+0x17b4] ;  /* 0x0017b40001097983 */ /* 0x000ee80000300800 */
[----:B0-----:R-:W3:Y:S04]  /*45b30*/  LDL.LU R27, [R1+0x17b0] ;  /* 0x0017b000011b7983 */ /* 0x001ee80000300800 */
[----:B------:R-:W-:Y:S04]  /*45b40*/  STS.U16 [R30+UR76+0x30f80], R13 ;  /* 0x030f800d1e007988 */ /* 0x000fe8000800044c */
[----:B------:R-:W3:Y:S04]  /*45b50*/  LDL.LU R10, [R1+0x17ac] ;  /* 0x0017ac00010a7983 */ /* 0x000ee80000300800 */
[----:B------:R0:W-:Y:S04]  /*45b60*/  STS.U16 [R30+UR76+0x38f80], R12 ;  /* 0x038f800c1e007988 */ /* 0x0001e8000800044c */
[----:B------:R-:W3:Y:S04]  /*45b70*/  LDL.LU R11, [R1+0x1798] ;  /* 0x00179800010b7983 */ /* 0x000ee80000300800 */
[----:B------:R-:W-:Y:S04]  /*45b80*/  STS.U16 [R30+UR76+0x21380], R15 ;  /* 0x0213800f1e007988 */ /* 0x000fe8000800044c */
[----:B------:R1:W-:Y:S04]  /*45b90*/  STS.U16 [R30+UR76+0x29380], R14 ;  /* 0x0293800e1e007988 */ /* 0x0003e8000800044c */
[----:B------:R-:W-:Y:S04]  /*45ba0*/  STS.U16 [R30+UR76+0x31380], R17 ;  /* 0x031380111e007988 */ /* 0x000fe8000800044c */
[----:B------:R0:W-:Y:S04]  /*45bb0*/  STS.U16 [R30+UR76+0x39380], R16 ;  /* 0x039380101e007988 */ /* 0x0001e8000800044c */
[----:B------:R-:W-:Y:S04]  /*45bc0*/  STS.U16 [R30+UR76+0x21780], R19 ;  /* 0x021780131e007988 */ /* 0x000fe8000800044c */
[----:B0-----:R-:W3:Y:S04]  /*45bd0*/  LDL.LU R12, [R1+0x1794] ;  /* 0x00179400010c7983 */ /* 0x001ee80000300800 */
[----:B------:R-:W3:Y:S04]  /*45be0*/  LDL.LU R13, [R1+0x1790] ;  /* 0x00179000010d7983 */ /* 0x000ee80000300800 */
[----:B-1----:R-:W3:Y:S04]  /*45bf0*/  LDL.LU R14, [R1+0x178c] ;  /* 0x00178c00010e7983 */ /* 0x002ee80000300800 */
[----:B------:R-:W3:Y:S04]  /*45c00*/  LDL.LU R15, [R1+0x1778] ;  /* 0x00177800010f7983 */ /* 0x000ee80000300800 */
[----:B------:R0:W-:Y:S04]  /*45c10*/  STS.U16 [R30+UR76+0x29780], R18 ;  /* 0x029780121e007988 */ /* 0x0001e8000800044c */
[----:B------:R-:W3:Y:S04]  /*45c20*/  LDL.LU R16, [R1+0x1774] ;  /* 0x0017740001107983 */ /* 0x000ee80000300800 */
[----:B------:R-:W3:Y:S04]  /*45c30*/  LDL.LU R17, [R1+0x1770] ;  /* 0x0017700001117983 */ /* 0x000ee80000300800 */
[----:B------:R-:W-:Y:S04]  /*45c40*/  STS.U16 [R30+UR76+0x31780], R21 ;  /* 0x031780151e007988 */ /* 0x000fe8000800044c */
[----:B------:R1:W-:Y:S04]  /*45c50*/  STS.U16 [R30+UR76+0x39780], R20 ;  /* 0x039780141e007988 */ /* 0x0003e8000800044c */
[----:B------:R-:W-:Y:S04]  /*45c60*/  STS.U16 [R30+UR76+0x21b80], R23 ;  /* 0x021b80171e007988 */ /* 0x000fe8000800044c */
[----:B------:R1:W-:Y:S04]  /*45c70*/  STS.U16 [R30+UR76+0x29b80], R22 ;  /* 0x029b80161e007988 */ /* 0x0003e8000800044c */
[----:B0-----:R-:W3:Y:S04]  /*45c80*/  LDL.LU R18, [R1+0x176c] ;  /* 0x00176c0001127983 */ /* 0x001ee80000300800 */
[----:B------:R-:W3:Y:S04]  /*45c90*/  LDL.LU R19, [R1+0x1758] ;  /* 0x0017580001137983 */ /* 0x000ee80000300800 */
[----:B------:R-:W-:Y:S04]  /*45ca0*/  STS.U16 [R30+UR76+0x31b80], R25 ;  /* 0x031b80191e007988 */ /* 0x000fe8000800044c */
[----:B-1----:R-:W3:Y:S04]  /*45cb0*/  LDL.LU R20, [R1+0x1754] ;  /* 0x0017540001147983 */ /* 0x002ee80000300800 */
[----:B------:R-:W3:Y:S04]  /*45cc0*/  LDL.LU R21, [R1+0x1750] ;  /* 0x0017500001157983 */ /* 0x000ee80000300800 */
[----:B------:R-:W3:Y:S04]  /*45cd0*/  LDL.LU R22, [R1+0x174c] ;  /* 0x00174c0001167983 */ /* 0x000ee80000300800 */
[----:B------:R0:W-:Y:S04]  /*45ce0*/  STS.U16 [R30+UR76+0x39b80], R24 ;  /* 0x039b80181e007988 */ /* 0x0001e8000800044c */
[----:B------:R-:W3:Y:S04]  /*45cf0*/  LDL.LU R23, [R1+0x1738] ;  /* 0x0017380001177983 */ /* 0x000ee80000300800 */
[----:B0-----:R-:W3:Y:S04]  /*45d00*/  LDL.LU R24, [R1+0x1734] ;  /* 0x0017340001187983 */ /* 0x001ee80000300800 */
[----:B------:R-:W3:Y:S04]  /*45d10*/  LDL.LU R25, [R1+0x1730] ;  /* 0x0017300001197983 */ /* 0x000ee80000300800 */
[----:B------:R0:W-:Y:S04]  /*45d20*/  STS.U16 [R30+UR76+0x21f80], R26 ;  /* 0x021f801a1e007988 */ /* 0x0001e8000800044c */
[----:B--2---:R1:W-:Y:S04]  /*45d30*/  STS.U16 [R30+UR76+0x29f80], R34 ;  /* 0x029f80221e007988 */ /* 0x0043e8000800044c */
[----:B----4-:R2:W-:Y:S04]  /*45d40*/  STS.U16 [R30+UR76+0x31f80], R33 ;  /* 0x031f80211e007988 */ /* 0x0105e8000800044c */
[----:B0-----:R-:W4:Y:S04]  /*45d50*/  LDL.LU R26, [R1+0x172c] ;  /* 0x00172c00011a7983 */ /* 0x001f280000300800 */
[----:B-1----:R-:W4:Y:S04]  /*45d60*/  LDL.LU R34, [R1+0x20d4] ;  /* 0x0020d40001227983 */ /* 0x002f280000300800 */
[----:B--2---:R-:W2:Y:S04]  /*45d70*/  LDL.LU R33, [R1+0x20d0] ;  /* 0x0020d00001217983 */ /* 0x004ea80000300800 */
[----:B------:R0:W-:Y:S04]  /*45d80*/  STS.U16 [R30+UR76+0x39f80], R32 ;  /* 0x039f80201e007988 */ /* 0x0001e8000800044c */
[----:B------:R1:W-:Y:S04]  /*45d90*/  STS.U16 [R30+UR76+0x22380], R31 ;  /* 0x0223801f1e007988 */ /* 0x0003e8000800044c */
[----:B---3--:R3:W-:Y:S04]  /*45da0*/  STS.U16 [R30+UR76+0x2a380], R2 ;  /* 0x02a380021e007988 */ /* 0x0087e8000800044c */
[----:B------:R0:W-:Y:S04]  /*45db0*/  STS.U16 [R30+UR76+0x32380], R4 ;  /* 0x032380041e007988 */ /* 0x0001e8000800044c */
[----:B------:R3:W-:Y:S04]  /*45dc0*/  STS.U16 [R30+UR76+0x3a380], R5 ;  /* 0x03a380051e007988 */ /* 0x0007e8000800044c */
[----:B0-----:R-:W2:Y:S04]  /*45dd0*/  LDL.LU R32, [R1+0x20cc] ;  /* 0x0020cc0001207983 */ /* 0x001ea80000300800 */
[----:B-1----:R-:W2:Y:S04]  /*45de0*/  LDL.LU R31, [R1+0x20c8] ;  /* 0x0020c800011f7983 */ /* 0x002ea80000300800 */
[----:B---3--:R-:W3:Y:S04]  /*45df0*/  LDL.LU R2, [R1+0x20c4] ;  /* 0x0020c40001027983 */ /* 0x008ee80000300800 */
[----:B------:R0:W5:Y:S04]  /*45e00*/  LDL.LU R4, [R1+0x20c0] ;  /* 0x0020c00001047983 */ /* 0x0001680000300800 */
[----:B------:R0:W5:Y:S04]  /*45e10*/  LDL.LU R5, [R1+0x20bc] ;  /* 0x0020bc0001057983 */ /* 0x0001680000300800 */
[----:B------:R1:W-:Y:S04]  /*45e20*/  STS.U16 [R30+UR76+0x22780], R29 ;  /* 0x0227801d1e007988 */ /* 0x0003e8000800044c */
[----:B------:R0:W-:Y:S04]  /*45e30*/  STS.U16 [R30+UR76+0x2a780], R6 ;  /* 0x02a780061e007988 */ /* 0x0001e8000800044c */
[----:B------:R0:W-:Y:S04]  /*45e40*/  STS.U16 [R30+UR76+0x32780], R7 ;  /* 0x032780071e007988 */ /* 0x0001e8000800044c */
[----:B------:R0:W-:Y:S04]  /*45e50*/  STS.U16 [R30+UR76+0x3a780], R28 ;  /* 0x03a7801c1e007988 */ /* 0x0001e8000800044c */
[----:B------:R0:W-:Y:S04]  /*45e60*/  STS.U16 [R30+UR76+0x22b80], R8 ;  /* 0x022b80081e007988 */ /* 0x0001e8000800044c */
[----:B------:R0:W-:Y:S04]  /*45e70*/  STS.U16 [R30+UR76+0x2ab80], R9 ;  /* 0x02ab80091e007988 */ /* 0x0001e8000800044c */
[----:B-1----:R-:W2:Y:S04]  /*45e80*/  LDL.LU R29, [R1+0x20b8] ;  /* 0x0020b800011d7983 */ /* 0x002ea80000300800 */
[----:B0-----:R0:W5:Y:S04]  /*45e90*/  LDL.LU R6, [R1+0x20b4] ;  /* 0x0020b40001067983 */ /* 0x0011680000300800 */
[----:B------:R0:W5:Y:S04]  /*45ea0*/  LDL.LU R7, [R1+0x20b0] ;  /* 0x0020b00001077983 */ /* 0x0001680000300800 */
[----:B------:R-:W2:Y:S04]  /*45eb0*/  LDL.LU R28, [R1+0x20ac] ;  /* 0x0020ac00011c7983 */ /* 0x000ea80000300800 */
[----:B------:R0:W5:Y:S04]  /*45ec0*/  LDL.LU R8, [R1+0x20a8] ;  /* 0x0020a80001087983 */ /* 0x0001680000300800 */
[----:B------:R0:W5:Y:S04]  /*45ed0*/  LDL.LU R9, [R1+0x20a4] ;  /* 0x0020a40001097983 */ /* 0x0001680000300800 */
[----:B------:R1:W-:Y:S04]  /*45ee0*/  STS.U16 [R30+UR76+0x32b80], R27 ;  /* 0x032b801b1e007988 */ /* 0x0003e8000800044c */
[----:B-1----:R-:W2:Y:S04]  /*45ef0*/  LDL.LU R27, [R1+0x20a0] ;  /* 0x0020a000011b7983 */ /* 0x002ea80000300800 */
[----:B------:R1:W-:Y:S04]  /*45f00*/  STS.U16 [R30+UR76+0x3ab80], R10 ;  /* 0x03ab800a1e007988 */ /* 0x0003e8000800044c */
[----:B------:R0:W-:Y:S04]  /*45f10*/  STS.U16 [R30+UR76+0x22f80], R11 ;  /* 0x022f800b1e007988 */ /* 0x0001e8000800044c */
[----:B------:R0:W-:Y:S04]  /*45f20*/  STS.U16 [R30+UR76+0x2af80], R12 ;  /* 0x02af800c1e007988 */ /* 0x0001e8000800044c */
[----:B------:R0:W-:Y:S04]  /*45f30*/  STS.U16 [R30+UR76+0x32f80], R13 ;  /* 0x032f800d1e007988 */ /* 0x0001e8000800044c */
[----:B------:R0:W-:Y:S04]  /*45f40*/  STS.U16 [R30+UR76+0x3af80], R14 ;  /* 0x03af800e1e007988 */ /* 0x0001e8000800044c */
[----:B------:R0:W-:Y:S04]  /*45f50*/  STS.U16 [R30+UR76+0x23380], R15 ;  /* 0x0233800f1e007988 */ /* 0x0001e8000800044c */
[----:B-1----:R1:W5:Y:S04]  /*45f60*/  LDL.LU R10, [R1+0x209c] ;  /* 0x00209c00010a7983 */ /* 0x0023680000300800 */
[----:B0-----:R1:W5:Y:S04]  /*45f70*/  LDL.LU R11, [R1+0x2098] ;  /* 0x00209800010b7983 */ /* 0x0013680000300800 */
[----:B------:R1:W5:Y:S04]  /*45f80*/  LDL.LU R12, [R1+0x2094] ;  /* 0x00209400010c7983 */ /* 0x0003680000300800 */
[----:B------:R1:W5:Y:S04]  /*45f90*/  LDL.LU R13, [R1+0x2090] ;  /* 0x00209000010d7983 */ /* 0x0003680000300800 */
        /* <DEDUP_REMOVED lines=8> */
[----:B0-----:R0:W5:Y:S04]  /*46020*/  LDL.LU R16, [R1+0x2084] ;  /* 0x0020840001107983 */ /* 0x0011680000300800 */
[----:B------:R0:W5:Y:S04]  /*46030*/  LDL.LU R17, [R1+0x2080] ;  /* 0x0020800001117983 */ /* 0x0001680000300800 */
[----:B------:R0:W5:Y:S04]  /*46040*/  LDL.LU R18, [R1+0x207c] ;  /* 0x00207c0001127983 */ /* 0x0001680000300800 */
[----:B------:R0:W5:Y:S04]  /*46050*/  LDL.LU R19, [R1+0x2078] ;  /* 0x0020780001137983 */ /* 0x0001680000300800 */
[----:B-1----:R0:W5:Y:S04]  /*46060*/  LDL.LU R20, [R1+0x2074] ;  /* 0x0020740001147983 */ /* 0x0021680000300800 */
[----:B------:R0:W5:Y:S04]  /*46070*/  LDL.LU R21, [R1+0x2070] ;  /* 0x0020700001157983 */ /* 0x0001680000300800 */
        /* <DEDUP_REMOVED lines=8> */
[----:B----4-:R0:W-:Y:S04]  /*46100*/  STS.U16 [R30+UR76+0x3bb80], R26 ;  /* 0x03bb801a1e007988 */ /* 0x0101e8000800044c */
[----:B0-----:R1:W5:Y:S04]  /*46110*/  LDL.LU R26, [R1+0x205c] ;  /* 0x00205c00011a7983 */ /* 0x0013680000300800 */
[----:B--2---:R0:W-:Y:S04]  /*46120*/  STS.U16 [R30+UR76+0x23f80], R27 ;  /* 0x023f801b1e007988 */ /* 0x0041e8000800044c */
[----:B------:R2:W-:Y:S04]  /*46130*/  STS.U16 [R30+UR76+0x2bf80], R28 ;  /* 0x02bf801c1e007988 */ /* 0x0005e8000800044c */
[----:B------:R4:W-:Y:S04]  /*46140*/  STS.U16 [R30+UR76+0x33f80], R29 ;  /* 0x033f801d1e007988 */ /* 0x0009e8000800044c */
[----:B---3--:R3:W-:Y:S04]  /*46150*/  STS.U16 [R30+UR76+0x3bf80], R2 ;  /* 0x03bf80021e007988 */ /* 0x0087e8000800044c */
[----:B0-----:R1:W5:Y:S04]  /*46160*/  LDL.LU R27, [R1+0x2058] ;  /* 0x00205800011b7983 */ /* 0x0013680000300800 */
[----:B--2---:R1:W5:Y:S04]  /*46170*/  LDL.LU R28, [R1+0x2054] ;  /* 0x00205400011c7983 */ /* 0x0043680000300800 */
[----:B----4-:R1:W5:Y:S04]  /*46180*/  LDL.LU R29, [R1+0x2050] ;  /* 0x00205000011d7983 */ /* 0x0103680000300800 */
[----:B---3--:R1:W5:Y:S04]  /*46190*/  LDL.LU R30, [R1+0x204c] ;  /* 0x00204c00011e7983 */ /* 0x0083680000300800 */
[----:B------:R-:W2:Y:S04]  /*461a0*/  LDL.LU R2, [R1+0x2048] ;  /* 0x0020480001027983 */ /* 0x000ea80000300800 */
[----:B--2---:R0:W-:Y:S04]  /*461b0*/  STS.U16 [R2+UR76+0x45000], R44 ;  /* 0x0450002c02007988 */ /* 0x0041e8000800044c */
[----:B------:R2:W-:Y:S04]  /*461c0*/  STS.U16 [R2+UR76+0x44000], R31 ;  /* 0x0440001f02007988 */ /* 0x0005e8000800044c */
[----:B------:R3:W-:Y:S04]  /*461d0*/  STS.U16 [R2+UR76+0x44400], R32 ;  /* 0x0444002002007988 */ /* 0x0007e8000800044c */
[----:B------:R4:W-:Y:S04]  /*461e0*/  STS.U16 [R2+UR76+0x44800], R33 ;  /* 0x0448002102007988 */ /* 0x0009e8000800044c */
[----:B------:R1:W-:Y:S04]  /*461f0*/  STS.U16 [R2+UR76+0x44c00], R34 ;  /* 0x044c002202007988 */ /* 0x0003e8000800044c */
[----:B------:R1:W-:Y:S04]  /*46200*/  STS.U16 [R2+UR76+0x45400], R35 ;  /* 0x0454002302007988 */ /* 0x0003e8000800044c */
[----:B------:R1:W-:Y:S01]  /*46210*/  STS.U16 [R2+UR76+0x45800], R36 ;  /* 0x0458002402007988 */ /* 0x0003e2000800044c */
[----:B0-----:R-:W-:-:S03]  /*46220*/  LOP3.LUT R44, R2, 0x10, RZ, 0x3c, !PT ;  /* 0x00000010022c7812 */ /* 0x001fc600078e3cff */
[----:B------:R-:W-:Y:S04]  /*46230*/  STS.U16 [R2+UR76+0x45c00], R37 ;  /* 0x045c002502007988 */ /* 0x000fe8000800044c */
[----:B--2---:R0:W5:Y:S04]  /*46240*/  LDL.LU R31, [R1+0x2044] ;  /* 0x00204400011f7983 */ /* 0x0041680000300800 */
[----:B------:R-:W-:Y:S04]  /*46250*/  STS.U16 [R44+UR76+0x44080], R38 ;  /* 0x044080262c007988 */ /* 0x000fe8000800044c */
[----:B------:R-:W-:Y:S04]  /*46260*/  STS.U16 [R44+UR76+0x44480], R39 ;  /* 0x044480272c007988 */ /* 0x000fe8000800044c */
[----:B------:R-:W-:Y:S04]  /*46270*/  STS.U16 [R44+UR76+0x44880], R40 ;  /* 0x044880282c007988 */ /* 0x000fe8000800044c */
[----:B------:R-:W-:Y:S04]  /*46280*/  STS.U16 [R44+UR76+0x44c80], R41 ;  /* 0x044c80292c007988 */ /* 0x000fe8000800044c */
[----:B------:R2:W-:Y:S04]  /*46290*/  STS.U16 [R44+UR76+0x45080], R52 ;  /* 0x045080342c007988 */ /* 0x0005e8000800044c */
[----:B---3--:R0:W5:Y:S04]  /*462a0*/  LDL.LU R32, [R1+0x2040] ;  /* 0x0020400001207983 */ /* 0x0081680000300800 */
[----:B----4-:R0:W5:Y:S04]  /*462b0*/  LDL.LU R33, [R1+0x203c] ;  /* 0x00203c0001217983 */ /* 0x0101680000300800 */
[----:B-1----:R0:W5:Y:S04]  /*462c0*/  LDL.LU R34, [R1+0x2038] ;  /* 0x0020380001227983 */ /* 0x0021680000300800 */
[----:B------:R1:W-:Y:S04]  /*462d0*/  STS.U16 [R44+UR76+0x45480], R42 ;  /* 0x0454802a2c007988 */ /* 0x0003e8000800044c */
[----:B------:R0:W5:Y:S04]  /*462e0*/  LDL.LU R35, [R1+0x2034] ;  /* 0x0020340001237983 */ /* 0x0001680000300800 */
[----:B------:R3:W-:Y:S04]  /*462f0*/  STS.U16 [R44+UR76+0x45880], R43 ;  /* 0x0458802b2c007988 */ /* 0x0007e8000800044c */
[----:B------:R0:W5:Y:S01]  /*46300*/  LDL.LU R36, [R1+0x2030] ;  /* 0x0020300001247983 */ /* 0x0001620000300800 */
[----:B--2---:R-:W-:-:S03]  /*46310*/  LOP3.LUT R52, R2, 0x20, RZ, 0x3c, !PT ;  /* 0x0000002002347812 */ /* 0x004fc600078e3cff */
[----:B------:R2:W-:Y:S04]  /*46320*/  STS.U16 [R44+UR76+0x45c80], R45 ;  /* 0x045c802d2c007988 */ /* 0x0005e8000800044c */
[----:B------:R0:W5:Y:S04]  /*46330*/  LDL.LU R37, [R1+0x202c] ;  /* 0x00202c0001257983 */ /* 0x0001680000300800 */
[----:B------:R4:W-:Y:S04]  /*46340*/  STS.U16 [R52+UR76+0x44100], R46 ;  /* 0x0441002e34007988 */ /* 0x0009e8000800044c */
        /* <DEDUP_REMOVED lines=8> */
[----:B-1----:R1:W5:Y:S04]  /*463d0*/  LDL.LU R42, [R1+0x2018] ;  /* 0x00201800012a7983 */ /* 0x0023680000300800 */
[----:B---3--:R1:W5:Y:S04]  /*463e0*/  LDL.LU R43, [R1+0x2014] ;  /* 0x00201400012b7983 */ /* 0x0083680000300800 */
[----:B--2---:R1:W5:Y:S04]  /*463f0*/  LDL.LU R44, [R1+0x2010] ;  /* 0x00201000012c7983 */ /* 0x0043680000300800 */
[----:B------:R2:W-:Y:S04]  /*46400*/  STS.U16 [R52+UR76+0x45500], R50 ;  /* 0x0455003234007988 */ /* 0x0005e8000800044c */
[----:B------:R1:W5:Y:S04]  /*46410*/  LDL.LU R45, [R1+0x200c] ;  /* 0x00200c00012d7983 */ /* 0x0003680000300800 */
[----:B------:R3:W-:Y:S04]  /*46420*/  STS.U16 [R52+UR76+0x45900], R51 ;  /* 0x0459003334007988 */ /* 0x0007e8000800044c */
[----:B----4-:R1:W5:Y:S01]  /*46430*/  LDL.LU R46, [R1+0x2008] ;  /* 0x00200800012e7983 */ /* 0x0103620000300800 */
[----:B0-----:R-:W-:-:S03]  /*46440*/  LOP3.LUT R60, R2, 0x30, RZ, 0x3c, !PT ;  /* 0x00000030023c7812 */ /* 0x001fc600078e3cff */
[----:B------:R0:W-:Y:S04]  /*46450*/  STS.U16 [R52+UR76+0x45d00], R53 ;  /* 0x045d003534007988 */ /* 0x0001e8000800044c */
[----:B------:R1:W5:Y:S04]  /*46460*/  LDL.LU R47, [R1+0x2004] ;  /* 0x00200400012f7983 */ /* 0x0003680000300800 */
[----:B------:R4:W-:Y:S04]  /*46470*/  STS.U16 [R60+UR76+0x44180], R54 ;  /* 0x044180363c007988 */ /* 0x0009e8000800044c */
[----:B------:R1:W5:Y:S04]  /*46480*/  LDL.LU R48, [R1+0x2000] ;  /* 0x0020000001307983 */ /* 0x0003680000300800 */
[----:B------:R0:W-:Y:S04]  /*46490*/  STS.U16 [R60+UR76+0x44580], R55 ;  /* 0x044580373c007988 */ /* 0x0001e8000800044c */
[----:B------:R1:W5:Y:S04]  /*464a0*/  LDL.LU R49, [R1+0x1ffc] ;  /* 0x001ffc0001317983 */ /* 0x0003680000300800 */
[----:B------:R0:W-:Y:S04]  /*464b0*/  STS.U16 [R60+UR76+0x44980], R56 ;  /* 0x044980383c007988 */ /* 0x0001e8000800044c */
[----:B--2---:R1:W5:Y:S04]  /*464c0*/  LDL.LU R50, [R1+0x1ff8] ;  /* 0x001ff80001327983 */ /* 0x0043680000300800 */
[----:B------:R-:W-:Y:S04]  /*464d0*/  STS.U16 [R60+UR76+0x44d80], R57 ;  /* 0x044d80393c007988 */ /* 0x000fe8000800044c */
[----:B---3--:R1:W5:Y:S04]  /*464e0*/  LDL.LU R51, [R1+0x1ff4] ;  /* 0x001ff40001337983 */ /* 0x0083680000300800 */
[----:B------:R2:W-:Y:S04]  /*464f0*/  STS.U16 [R60+UR76+0x45180], R68 ;  /* 0x045180443c007988 */ /* 0x0005e8000800044c */
[----:B0-----:R1:W5:Y:S04]  /*46500*/  LDL.LU R52, [R1+0x1ff0] ;  /* 0x001ff00001347983 */ /* 0x0013680000300800 */
[----:B------:R1:W5:Y:S04]  /*46510*/  LDL.LU R53, [R1+0x1fec] ;  /* 0x001fec0001357983 */ /* 0x0003680000300800 */
[----:B----4-:R1:W5:Y:S04]  /*46520*/  LDL.LU R54, [R1+0x1fe8] ;  /* 0x001fe80001367983 */ /* 0x0103680000300800 */
        /* <DEDUP_REMOVED lines=8> */
[----:B0-----:R1:W5:Y:S04]  /*465b0*/  LDL.LU R58, [R1+0x1fd8] ;  /* 0x001fd800013a7983 */ /* 0x0013680000300800 */
[----:B------:R0:W-:Y:S04]  /*465c0*/  STS.U16 [R68+UR76+0x44600], R63 ;  /* 0x0446003f44007988 */ /* 0x0001e8000800044c */
[----:B---3--:R1:W5:Y:S04]  /*465d0*/  LDL.LU R59, [R1+0x1fd4] ;  /* 0x001fd400013b7983 */ /* 0x0083680000300800 */
[----:B------:R3:W-:Y:S04]  /*465e0*/  STS.U16 [R68+UR76+0x44a00], R64 ;  /* 0x044a004044007988 */ /* 0x0007e8000800044c */
[----:B------:R0:W-:Y:S04]  /*465f0*/  STS.U16 [R68+UR76+0x44e00], R65 ;  /* 0x044e004144007988 */ /* 0x0001e8000800044c */
[----:B------:R0:W-:Y:S04]  /*46600*/  STS.U16 [R68+UR76+0x45200], R76 ;  /* 0x0452004c44007988 */ /* 0x0001e8000800044c */
[----:B--2---:R1:W5:Y:S04]  /*46610*/  LDL.LU R60, [R1+0x1fd0] ;  /* 0x001fd000013c7983 */ /* 0x0043680000300800 */
[----:B------:R1:W5:Y:S04]  /*46620*/  LDL.LU R61, [R1+0x1fcc] ;  /* 0x001fcc00013d7983 */ /* 0x0003680000300800 */
[----:B----4-:R1:W5:Y:S04]  /*46630*/  LDL.LU R62, [R1+0x1fc8] ;  /* 0x001fc800013e7983 */ /* 0x0103680000300800 */
[----:B------:R2:W-:Y:S04]  /*46640*/  STS.U16 [R68+UR76+0x45600], R66 ;  /* 0x0456004244007988 */ /* 0x0005e8000800044c */
[----:B0-----:R1:W5:Y:S04]  /*46650*/  LDL.LU R63, [R1+0x1fc4] ;  /* 0x001fc400013f7983 */ /* 0x0013680000300800 */
[----:B---3--:R1:W5:Y:S04]  /*46660*/  LDL.LU R64, [R1+0x1fc0] ;  /* 0x001fc00001407983 */ /* 0x0083680000300800 */
[----:B------:R1:W5:Y:S01]  /*46670*/  LDL.LU R65, [R1+0x1fbc] ;  /* 0x001fbc0001417983 */ /* 0x0003620000300800 */
[----:B------:R-:W-:-:S03]  /*46680*/  LOP3.LUT R76, R2, 0x50, RZ, 0x3c, !PT ;  /* 0x00000050024c7812 */ /* 0x000fc600078e3cff */
[----:B------:R0:W-:Y:S04]  /*46690*/  STS.U16 [R68+UR76+0x45a00], R67 ;  /* 0x045a004344007988 */ /* 0x0001e8000800044c */
[----:B------:R3:W-:Y:S04]  /*466a0*/  STS.U16 [R68+UR76+0x45e00], R69 ;  /* 0x045e004544007988 */ /* 0x0007e8000800044c */
[----:B--2---:R1:W5:Y:S04]  /*466b0*/  LDL.LU R66, [R1+0x1fb8] ;  /* 0x001fb80001427983 */ /* 0x0043680000300800 */
[----:B------:R2:W-:Y:S04]  /*466c0*/  STS.U16 [R76+UR76+0x44280], R70 ;  /* 0x044280464c007988 */ /* 0x0005e8000800044c */
[----:B------:R4:W-:Y:S04]  /*466d0*/  STS.U16 [R76+UR76+0x44680], R71 ;  /* 0x044680474c007988 */ /* 0x0009e8000800044c */
[----:B------:R1:W-:Y:S04]  /*466e0*/  STS.U16 [R76+UR76+0x44a80], R72 ;  /* 0x044a80484c007988 */ /* 0x0003e8000800044c */
[----:B0-----:R0:W5:Y:S04]  /*466f0*/  LDL.LU R67, [R1+0x1fb4] ;  /* 0x001fb40001437983 */ /* 0x0011680000300800 */
[----:B---3--:R0:W5:Y:S04]  /*46700*/  LDL.LU R68, [R1+0x1fb0] ;  /* 0x001fb00001447983 */ /* 0x0081680000300800 */
[----:B------:R0:W5:Y:S04]  /*46710*/  LDL.LU R69, [R1+0x1fac] ;  /* 0x001fac0001457983 */ /* 0x0001680000300800 */
[----:B------:R3:W-:Y:S04]  /*46720*/  STS.U16 [R76+UR76+0x44e80], R73 ;  /* 0x044e80494c007988 */ /* 0x0007e8000800044c */
[----:B------:R0:W-:Y:S04]  /*46730*/  STS.U16 [R76+UR76+0x45280], R83 ;  /* 0x045280534c007988 */ /* 0x0001e8000800044c */
[----:B--2---:R2:W5:Y:S04]  /*46740*/  LDL.LU R70, [R1+0x1fa8] ;  /* 0x001fa80001467983 */ /* 0x0045680000300800 */
[----:B----4-:R2:W5:Y:S04]  /*46750*/  LDL.LU R71, [R1+0x1fa4] ;  /* 0x001fa40001477983 */ /* 0x0105680000300800 */
[----:B-1----:R2:W5:Y:S04]  /*46760*/  LDL.LU R72, [R1+0x1fa0] ;  /* 0x001fa00001487983 */ /* 0x0025680000300800 */
[----:B------:R1:W-:Y:S04]  /*46770*/  STS.U16 [R76+UR76+0x45680], R74 ;  /* 0x0456804a4c007988 */ /* 0x0003e8000800044c */
[----:B------:R4:W-:Y:S04]  /*46780*/  STS.U16 [R76+UR76+0x45a80], R75 ;  /* 0x045a804b4c007988 */ /* 0x0009e8000800044c */
[----:B------:R2:W-:Y:S04]  /*46790*/  STS.U16 [R76+UR76+0x45e80], R77 ;  /* 0x045e804d4c007988 */ /* 0x0005e8000800044c */
[----:B---3--:R3:W5:Y:S01]  /*467a0*/  LDL.LU R73, [R1+0x1f9c] ;  /* 0x001f9c0001497983 */ /* 0x0087620000300800 */
[----:B0-----:R-:W-:-:S03]  /*467b0*/  LOP3.LUT R83, R2, 0x60, RZ, 0x3c, !PT ;  /* 0x0000006002537812 */ /* 0x001fc600078e3cff */
[----:B-1----:R3:W5:Y:S04]  /*467c0*/  LDL.LU R74, [R1+0x1f98] ;  /* 0x001f9800014a7983 */ /* 0x0027680000300800 */
[----:B----4-:R3:W5:Y:S04]  /*467d0*/  LDL.LU R75, [R1+0x1f94] ;  /* 0x001f9400014b7983 */ /* 0x0107680000300800 */
[----:B--2---:R3:W5:Y:S04]  /*467e0*/  LDL.LU R76, [R1+0x1f90] ;  /* 0x001f9000014c7983 */ /* 0x0047680000300800 */
[----:B------:R3:W5:Y:S04]  /*467f0*/  LDL.LU R77, [R1+0x1f8c] ;  /* 0x001f8c00014d7983 */ /* 0x0007680000300800 */
[----:B------:R0:W-:Y:S04]  /*46800*/  STS.U16 [R83+UR76+0x44300], R78 ;  /* 0x0443004e53007988 */ /* 0x0001e8000800044c */
[----:B------:R1:W-:Y:S04]  /*46810*/  STS.U16 [R83+UR76+0x44700], R3 ;  /* 0x0447000353007988 */ /* 0x0003e8000800044c */
[----:B0-----:R3:W5:Y:S04]  /*46820*/  LDL.LU R78, [R1+0x1f88] ;  /* 0x001f8800014e7983 */ /* 0x0017680000300800 */
[----:B-1----:R-:W2:Y:S04]  /*46830*/  LDL R3, [R1+0x1704] ;  /* 0x0017040001037983 */ /* 0x002ea80000100800 */
[----:B------:R0:W-:Y:S04]  /*46840*/  STS.U16 [R83+UR76+0x44b00], R79 ;  /* 0x044b004f53007988 */ /* 0x0001e8000800044c */
[----:B------:R1:W-:Y:S04]  /*46850*/  STS.U16 [R83+UR76+0x44f00], R80 ;  /* 0x044f005053007988 */ /* 0x0003e8000800044c */
[----:B------:R4:W-:Y:S04]  /*46860*/  STS.U16 [R83+UR76+0x45300], R93 ;  /* 0x0453005d53007988 */ /* 0x0009e8000800044c */
[----:B------:R0:W-:Y:S04]  /*46870*/  STS.U16 [R83+UR76+0x45700], R81 ;  /* 0x0457005153007988 */ /* 0x0001e8000800044c */
[----:B------:R1:W-:Y:S04]  /*46880*/  STS.U16 [R83+UR76+0x45b00], R82 ;  /* 0x045b005253007988 */ /* 0x0003e8000800044c */
[----:B------:R3:W-:Y:S04]  /*46890*/  STS.U16 [R83+UR76+0x45f00], R84 ;  /* 0x045f005453007988 */ /* 0x0007e8000800044c */
[----:B0-----:R0:W5:Y:S04]  /*468a0*/  LDL.LU R79, [R1+0x1f84] ;  /* 0x001f8400014f7983 */ /* 0x0011680000300800 */
[----:B-1----:R0:W5:Y:S01]  /*468b0*/  LDL.LU R80, [R1+0x1f80] ;  /* 0x001f800001507983 */ /* 0x0021620000300800 */
[----:B----4-:R-:W-:-:S03]  /*468c0*/  LOP3.LUT R93, R2, 0x70, RZ, 0x3c, !PT ;  /* 0x00000070025d7812 */ /* 0x010fc600078e3cff */
[----:B------:R0:W5:Y:S04]  /*468d0*/  LDL.LU R81, [R1+0x1f7c] ;  /* 0x001f7c0001517983 */ /* 0x0001680000300800 */
[----:B------:R0:W5:Y:S04]  /*468e0*/  LDL.LU R82, [R1+0x1f78] ;  /* 0x001f780001527983 */ /* 0x0001680000300800 */
[----:B---3--:R0:W5:Y:S04]  /*468f0*/  LDL.LU R83, [R1+0x1f74] ;  /* 0x001f740001537983 */ /* 0x0081680000300800 */
[----:B------:R0:W5:Y:S04]  /*46900*/  LDL.LU R84, [R1+0x1f70] ;  /* 0x001f700001547983 */ /* 0x0001680000300800 */
[----:B------:R1:W-:Y:S04]  /*46910*/  STS.U16 [R93+UR76+0x44380], R85 ;  /* 0x044380555d007988 */ /* 0x0003e8000800044c */
[----:B------:R3:W-:Y:S04]  /*46920*/  STS.U16 [R93+UR76+0x44780], R86 ;  /* 0x044780565d007988 */ /* 0x0007e8000800044c */
[----:B------:R4:W-:Y:S04]  /*46930*/  STS.U16 [R93+UR76+0x44b80], R87 ;  /* 0x044b80575d007988 */ /* 0x0009e8000800044c */
[----:B------:R0:W-:Y:S04]  /*46940*/  STS.U16 [R93+UR76+0x44f80], R88 ;  /* 0x044f80585d007988 */ /* 0x0001e8000800044c */
[----:B------:R0:W-:Y:S04]  /*46950*/  STS.U16 [R93+UR76+0x45380], R89 ;  /* 0x045380595d007988 */ /* 0x0001e8000800044c */
[----:B------:R0:W-:Y:S04]  /*46960*/  STS.U16 [R93+UR76+0x45780], R91 ;  /* 0x0457805b5d007988 */ /* 0x0001e8000800044c */
[----:B-1----:R1:W5:Y:S04]  /*46970*/  LDL.LU R85, [R1+0x1f6c] ;  /* 0x001f6c0001557983 */ /* 0x0023680000300800 */
[----:B---3--:R1:W5:Y:S04]  /*46980*/  LDL.LU R86, [R1+0x1f68] ;  /* 0x001f680001567983 */ /* 0x0083680000300800 */
[----:B----4-:R1:W5:Y:S04]  /*46990*/  LDL.LU R87, [R1+0x1f64] ;  /* 0x001f640001577983 */ /* 0x0103680000300800 */
[----:B0-----:R1:W5:Y:S04]  /*469a0*/  LDL.LU R88, [R1+0x1f60] ;  /* 0x001f600001587983 */ /* 0x0013680000300800 */
[----:B------:R1:W5:Y:S04]  /*469b0*/  LDL.LU R89, [R1+0x1f5c] ;  /* 0x001f5c0001597983 */ /* 0x0003680000300800 */
[----:B------:R1:W5:Y:S04]  /*469c0*/  LDL.LU R91, [R1+0x1f58] ;  /* 0x001f5800015b7983 */ /* 0x0003680000300800 */
[----:B------:R0:W-:Y:S04]  /*469d0*/  STS.U16 [R93+UR76+0x45b80], R92 ;  /* 0x045b805c5d007988 */ /* 0x0001e8000800044c */
[----:B------:R3:W-:Y:S01]  /*469e0*/  STS.U16 [R93+UR76+0x45f80], R90 ;  /* 0x045f805a5d007988 */ /* 0x0007e2000800044c */
[----:B------:R4:W-:Y:S06]  /*469f0*/  MEMBAR.ALL.CTA ;  /* 0x0000000000007992 */ /* 0x0009ec0000008000 */
[----:B----4-:R-:W4:Y:S04]  /*46a00*/  FENCE.VIEW.ASYNC.S ;  /* 0x00000000000073c6 */ /* 0x010f280000000000 */
[----:B0-----:R1:W5:Y:S04]  /*46a10*/  LDL.LU R92, [R1+0x1f54] ;  /* 0x001f5400015c7983 */ /* 0x0013680000300800 */
[----:B---3--:R1:W5:Y:S04]  /*46a20*/  LDL.LU R93, [R1+0x1f50] ;  /* 0x001f5000015d7983 */ /* 0x0083680000300800 */
[----:B------:R1:W5:Y:S01]  /*46a30*/  LDL.LU R90, [R1+0x1f4c] ;  /* 0x001f4c00015a7983 */ /* 0x0003620000300800 */
[----:B----4-:R-:W-:Y:S01]  /*46a40*/  BAR.SYNC.DEFER_BLOCKING 0x0 ;  /* 0x0000000000007b1d */ /* 0x010fe20000010000 */
[----:B--2---:R-:W-:-:S05]  /*46a50*/  LEA R3, R3, UR76, 0x3 ;  /* 0x0000004c03037c11 */ /* 0x004fca000f8e18ff */
[----:B------:R-:W-:-:S05]  /*46a60*/  VIADD R3, R3, 0x48000 ;  /* 0x0004800003037836 */ /* 0x000fca0000000000 */
[----:B------:R-:W-:Y:S02]  /*46a70*/  R2UR UR4, R3 ;  /* 0x00000000030472ca */ /* 0x000fe400000e0000 */
[----:B------:R1:W5:Y:S01]  /*46a80*/  LDL.LU R3, [R1+0x1f48] ;  /* 0x001f480001037983 */ /* 0x0003620000300800 */
[----:B------:R-:W-:-:S12]  /*46a90*/  @P0 BRA `(.L_x_9) ;  /* 0x0000000400900947 */ /* 0x000fd80003800000 */
[----:B-----5:R0:W-:Y:S04]  /*46aa0*/  STL.64 [R1+0x1f60], R6 ;  /* 0x001f600601007387 */ /* 0x0201e80000100a00 */
[----:B0-----:R-:W2:Y:S01]  /*46ab0*/  LDL R6, [R1+0x1f20] ;  /* 0x001f200001067983 */ /* 0x001ea20000100800 */
[----:B------:R-:W-:-:S03]  /*46ac0*/  ELECT P1, URZ, PT ;  /* 0x0000000000ff782f */ /* 0x000fc60003820000 */
[----:B------:R0:W-:Y:S04]  /*46ad0*/  STL [R1+0x1f5c], R5 ;  /* 0x001f5c0501007387 */ /* 0x0001e80000100800 */
[----:B------:R3:W-:Y:S04]  /*46ae0*/  STL [R1+0x1f58], R4 ;  /* 0x001f580401007387 */ /* 0x0007e80000100800 */
[----:B------:R4:W-:Y:S02]  /*46af0*/  STL.64 [R1+0x1f50], R2 ;  /* 0x001f500201007387 */ /* 0x0009e40000100a00 */
[----:B------:R-:W-:Y:S01]  /*46b00*/  @P1 IMAD.MOV.U32 R7, RZ, RZ, 0x40004040 ;  /* 0x40004040ff071424 */ /* 0x000fe200078e00ff */
[----:B0-----:R-:W-:Y:S01]  /*46b10*/  MOV.SPILL R5, UR73 ;  /* 0x0000004900057c02 */ /* 0x001fe20009000f00 */
[----:B------:R0:W-:Y:S01]  /*46b20*/  STL [R1+0x1f48], R0 ;  /* 0x001f480001007387 */ /* 0x0001e20000100800 */
[----:B---3--:R-:W-:-:S02]  /*46b30*/  MOV.SPILL R4, UR72 ;  /* 0x0000004800047c02 */ /* 0x008fc40009000f00 */
[----:B------:R-:W-:Y:S01]  /*46b40*/  @P1 R2UR UR75, R7 ;  /* 0x00000000074b12ca */ /* 0x000fe200000e0000 */
[----:B------:R-:W-:Y:S01]  /*46b50*/  UMOV UR72, 0x0 ;  /* 0x0000000000487882 */ /* 0x000fe20000000000 */
[----:B------:R-:W-:Y:S01]  /*46b60*/  UMOV UR73, 0x8108490 ;  /* 0x0810849000497882 */ /* 0x000fe20000000000 */
[----:B----4-:R-:W-:Y:S02]  /*46b70*/  MOV.SPILL R2, UR6 ;  /* 0x0000000600027c02 */ /* 0x010fe40009000f00 */
[----:B0-----:R-:W-:Y:S01]  /*46b80*/  MOV.SPILL R0, UR7 ;  /* 0x0000000700007c02 */ /* 0x001fe20009000f00 */
[----:B------:R-:W-:Y:S02]  /*46b90*/  UIADD3.64 UR6, UPT, UPT, UR8, 0x100, URZ ;  /* 0x0000010008067897 */ /* 0x000fe4000fffe0ff */
[----:B------:R-:W-:Y:S01]  /*46ba0*/  UIADD3 UR77, UPT, UPT, UR5, 0x40, URZ ;  /* 0x00000040054d7890 */ /* 0x000fe2000fffe0ff */
[----:B------:R-:W-:Y:S01]  /*46bb0*/  IMAD.MOV.U32 R3, RZ, RZ, RZ ;  /* 0x000000ffff037224 */ /* 0x000fe200078e00ff */
[----:B--2---:R-:W-:-:S13]  /*46bc0*/  R2UR UR74, R6 ;  /* 0x00000000064a72ca */ /* 0x004fda00000e0000 */
[----:B------:R-:W-:-:S05]  /*46bd0*/  IMAD.U32 R6, RZ, RZ, UR74 ;  /* 0x0000004aff067e24 */ /* 0x000fca000f8e00ff */
[----:B------:R-:W-:Y:S02]  /*46be0*/  @P1 R2UR UR74, R6 ;  /* 0x00000000064a12ca */ /* 0x000fe400000e0000 */
[----:B------:R0:W5:Y:S11]  /*46bf0*/  LDL.LU.64 R6, [R1+0x1f60] ;  /* 0x001f600001067983 */ /* 0x0001760000300a00 */
[----:B------:R2:W-:Y:S02]  /*46c00*/  UTCHMMA gdesc[UR74], gdesc[UR12], tmem[UR5], tmem[UR72], idesc[UR73], UPT ;  /* 0x00ff480c4a0075ea */ /* 0x0005e4000b800005 */
[----:B--2---:R-:W-:Y:S01]  /*46c10*/  UIADD3.64 UR72, UPT, UPT, UR8, 0x80, URZ ;  /* 0x0000008008487897 */ /* 0x004fe2000fffe0ff */
[----:B------:R-:W-:Y:S01]  /*46c20*/  UMOV UR74, 0x0 ;  /* 0x00000000004a7882 */ /* 0x000fe20000000000 */
[----:B------:R-:W-:-:S02]  /*46c30*/  UMOV UR75, 0x8108490 ;  /* 0x08108490004b7882 */ /* 0x000fc40000000000 */
[----:B------:R-:W-:Y:S05]  /*46c40*/  UTCHMMA gdesc[UR8], gdesc[UR10], tmem[UR5], tmem[UR74], idesc[UR75], UPT ;  /* 0x00ff4a0a080075ea */ /* 0x000fea000b800005 */
[----:B------:R2:W-:Y:S01]  /*46c50*/  UTCHMMA gdesc[UR72], gdesc[UR14], tmem[UR5], tmem[UR74], idesc[UR75], UPT ;  /* 0x00ff4a0e480075ea */ /* 0x0005e2000b800005 */
[----:B------:R3:W-:Y:S01]  /*46c60*/  UTCHMMA gdesc[UR6], gdesc[UR16], tmem[UR5], tmem[UR74], idesc[UR75], UPT ;  /* 0x00ff4a10060075ea */ /* 0x0007e2000b800005 */
[----:B--2---:R-:W-:Y:S02]  /*46c70*/  UIADD3.64 UR72, UPT, UPT, UR8, 0x180, URZ ;  /* 0x0000018008487897 */ /* 0x004fe4000fffe0ff */
[----:B---3--:R-:W-:-:S07]  /*46c80*/  UIADD3.64 UR6, UPT, UPT, UR8, 0x200, URZ ;  /* 0x0000020008067897 */ /* 0x008fce000fffe0ff */
[----:B------:R2:W-:Y:S02]  /*46c90*/  UTCHMMA gdesc[UR72], gdesc[UR18], tmem[UR5], tmem[UR74], idesc[UR75], UPT ;  /* 0x00ff4a12480075ea */ /* 0x0005e4000b800005 */
[----:B------:R3:W-:Y:S01]  /*46ca0*/  UTCHMMA gdesc[UR6], gdesc[UR20], tmem[UR5], tmem[UR74], idesc[UR75], UPT ;  /* 0x00ff4a14060075ea */ /* 0x0007e2000b800005 */
[----:B--2---:R-:W-:Y:S02]  /*46cb0*/  UIADD3.64 UR72, UPT, UPT, UR8, 0x280, URZ ;  /* 0x0000028008487897 */ /* 0x004fe4000fffe0ff */
[----:B---3--:R-:W-:-:S07]  /*46cc0*/  UIADD3.64 UR6, UPT, UPT, UR8, 0x300, URZ ;  /* 0x0000030008067897 */ /* 0x008fce000fffe0ff */
[----:B------:R2:W-:Y:S02]  /*46cd0*/  UTCHMMA gdesc[UR72], gdesc[UR22], tmem[UR5], tmem[UR74], idesc[UR75], UPT ;  /* 0x00ff4a16480075ea */ /* 0x0005e4000b800005 */
[----:B------:R3:W-:Y:S01]  /*46ce0*/  UTCHMMA gdesc[UR6], gdesc[UR24], tmem[UR5], tmem[UR74], idesc[UR75], UPT ;  /* 0x00ff4a18060075ea */ /* 0x0007e2000b800005 */
[----:B--2---:R-:W-:Y:S01]  /*46cf0*/  R2UR.FILL UR73, R5 ;  /* 0x00000000054972ca */ /* 0x004fe200004e0000 */
[----:B---3--:R-:W-:Y:S01]  /*46d00*/  UIADD3 UR74, UPT, UPT, UR5, 0x40, URZ ;  /* 0x00000040054a7890 */ /* 0x008fe2000fffe0ff */
[----:B------:R-:W-:Y:S01]  /*46d10*/  R2UR.FILL UR72, R4 ;  /* 0x00000000044872ca */ /* 0x000fe200004e0000 */
[----:B------:R-:W-:Y:S01]  /*46d20*/  UIADD3 UR75, UPT, UPT, UR5, 0x40, URZ ;  /* 0x00000040054b7890 */ /* 0x000fe2000fffe0ff */
[----:B------:R0:W5:Y:S01]  /*46d30*/  LDL.LU R5, [R1+0x1f5c] ;  /* 0x001f5c0001057983 */ /* 0x0001620000300800 */
[----:B------:R-:W-:Y:S01]  /*46d40*/  UMOV UR6, 0x0 ;  /* 0x0000000000067882 */ /* 0x000fe20000000000 */
[----:B------:R-:W-:Y:S02]  /*46d50*/  UMOV UR7, 0x8108490 ;  /* 0x0810849000077882 */ /* 0x000fe40000000000 */
[----:B------:R0:W5:Y:S02]  /*46d60*/  LDL.LU R4, [R1+0x1f58] ;  /* 0x001f580001047983 */ /* 0x0001640000300800 */
[----:B------:R2:W-:Y:S02]  /*46d70*/  UTCHMMA gdesc[UR26], gdesc[UR12], tmem[UR74], tmem[UR6], idesc[UR7], UPT ;  /* 0x00ff060c1a0075ea */ /* 0x0005e4000b80004a */
[----:B------:R3:W-:Y:S01]  /*46d80*/  UTCHMMA gdesc[UR28], gdesc[UR10], tmem[UR75], tmem[UR6], idesc[UR7], UPT ;  /* 0x00ff060a1c0075ea */ /* 0x0007e2000b80004b */
[----:B--2---:R-:W-:Y:S01]  /*46d90*/  UMOV UR74, 0x0 ;  /* 0x00000000004a7882 */ /* 0x004fe20000000000 */
[----:B---3--:R-:W-:-:S02]  /*46da0*/  UMOV UR75, 0x8108490 ;  /* 0x08108490004b7882 */ /* 0x008fc40000000000 */
[----:B------:R2:W-:Y:S02]  /*46db0*/  UTCHMMA gdesc[UR30], gdesc[UR14], tmem[UR77], tmem[UR74], idesc[UR75], UPT ;  /* 0x00ff4a0e1e0075ea */ /* 0x0005e4000b80004d */
[----:B--2---:R-:W-:Y:S02]  /*46dc0*/  UIADD3 UR74, UPT, UPT, UR5, 0x40, URZ ;  /* 0x00000040054a7890 */ /* 0x004fe4000fffe0ff */
[----:B------:R-:W-:-:S07]  /*46dd0*/  UIADD3 UR75, UPT, UPT, UR5, 0x40, URZ ;  /* 0x00000040054b7890 */ /* 0x000fce000fffe0ff */
[----:B------:R-:W-:Y:S02]  /*46de0*/  UTCHMMA gdesc[UR32], gdesc[UR16], tmem[UR74], tmem[UR6], idesc[UR7], UPT ;  /* 0x00ff0610200075ea */ /* 0x000fe4000b80004a */
[----:B------:R-:W-:Y:S01]  /*46df0*/  UTCHMMA gdesc[UR34], gdesc[UR18], tmem[UR75], tmem[UR6], idesc[UR7], UPT ;  /* 0x00ff0612220075ea */ /* 0x000fe2000b80004b */
[----:B------:R2:W-:Y:S01]  /*46e00*/  UTCHMMA gdesc[UR36], gdesc[UR20], tmem[UR74], tmem[UR6], idesc[UR7], UPT ;  /* 0x00ff0614240075ea */ /* 0x0005e2000b80004a */
[----:B------:R3:W-:Y:S01]  /*46e10*/  UTCHMMA gdesc[UR38], gdesc[UR22], tmem[UR75], tmem[UR6], idesc[UR7], UPT ;  /* 0x00ff0616260075ea */ /* 0x0007e2000b80004b */
[----:B--2---:R-:W-:Y:S01]  /*46e20*/  UMOV UR74, 0x0 ;  /* 0x00000000004a7882 */ /* 0x004fe20000000000 */
[----:B---3--:R-:W-:Y:S02]  /*46e30*/  UMOV UR75, 0x8108490 ;  /* 0x08108490004b7882 */ /* 0x008fe40000000000 */
[----:B------:R2:W-:Y:S02]  /*46e40*/  UTCHMMA gdesc[UR40], gdesc[UR24], tmem[UR77], tmem[UR74], idesc[UR75], UPT ;  /* 0x00ff4a18280075ea */ /* 0x0005e4000b80004d */
[----:B--2---:R-:W-:-:S02]  /*46e50*/  UIADD3 UR74, UPT, UPT, UR5, 0x80, URZ ;  /* 0x00000080054a7890 */ /* 0x004fc4000fffe0ff */
[----:B------:R-:W-:Y:S02]  /*46e60*/  UIADD3 UR75, UPT, UPT, UR5, 0x80, URZ ;  /* 0x00000080054b7890 */ /* 0x000fe4000fffe0ff */
[----:B------:R-:W-:-:S05]  /*46e70*/  UIADD3 UR77, UPT, UPT, UR5, 0x80, URZ ;  /* 0x00000080054d7890 */ /* 0x000fca000fffe0ff */
        /* <DEDUP_REMOVED lines=11> */
[----:B------:R2:W-:Y:S01]  /*46f30*/  UTCHMMA gdesc[UR54], gdesc[UR22], tmem[UR75], tmem[UR6], idesc[UR7], UPT ;  /* 0x00ff0616360075ea */ /* 0x0005e2000b80004b */
[----:B------:R3:W-:Y:S01]  /*46f40*/  UTCHMMA gdesc[UR56], gdesc[UR24], tmem[UR74], tmem[UR6], idesc[UR7], UPT ;  /* 0x00ff0618380075ea */ /* 0x0007e2000b80004a */
[----:B--2---:R-:W-:Y:S01]  /*46f50*/  UIADD3 UR75, UPT, UPT, UR5, 0xc0, URZ ;  /* 0x000000c0054b7890 */ /* 0x004fe2000fffe0ff */
[----:B---3--:R-:W-:-:S08]  /*46f60*/  UMOV UR74, 0x0 ;  /* 0x00000000004a7882 */ /* 0x008fd00000000000 */
[----:B------:R2:W-:Y:S02]  /*46f70*/  UTCHMMA gdesc[UR58], gdesc[UR12], tmem[UR75], tmem[UR6], idesc[UR7], UPT ;  /* 0x00ff060c3a0075ea */ /* 0x0005e4000b80004b */
[----:B--2---:R-:W-:Y:S02]  /*46f80*/  UMOV UR75, 0x8108490 ;  /* 0x08108490004b7882 */ /* 0x004fe40000000000 */
        /* <DEDUP_REMOVED lines=10> */
[----:B--2---:R-:W-:-:S09]  /*47030*/  UIADD3 UR74, UPT, UPT, UR5, 0xc0, URZ ;  /* 0x000000c0054a7890 */ /* 0x004fd2000fffe0ff */
[----:B------:R2:W-:Y:S02]  /*47040*/  UTCHMMA gdesc[UR72], gdesc[UR24], tmem[UR74], tmem[UR6], idesc[UR7], UPT ;  /* 0x00ff0618480075ea */ /* 0x0005e4000b80004a */
[----:B--2---:R-:W-:Y:S01]  /*47050*/  R2UR.FILL UR6, R2 ;  /* 0x00000000020672ca */ /* 0x004fe200004e0000 */
[----:B------:R-:W-:Y:S01]  /*47060*/  IMAD.U32 R2, RZ, RZ, UR4 ;  /* 0x00000004ff027e24 */ /* 0x000fe2000f8e00ff */
[----:B------:R-:W-:-:S04]  /*47070*/  R2UR.FILL UR7, R0 ;  /* 0x00000000000772ca */ /* 0x000fc800004e0000 */
[----:B------:R-:W-:Y:S02]  /*47080*/  @P1 MOV R0, R2 ;  /* 0x0000000200001202 */ /* 0x000fe40000000f00 */
[----:B------:R0:W5:Y:S02]  /*47090*/  LDL.LU.64 R2, [R1+0x1f50] ;  /* 0x001f500001027983 */ /* 0x0001640000300a00 */
[----:B------:R-:W-:Y:S02]  /*470a0*/  @P1 R2UR UR74, R0 ;  /* 0x00000000004a12ca */ /* 0x000fe400000e0000 */
[----:B------:R0:W5:Y:S11]  /*470b0*/  LDL.LU R0, [R1+0x1f48] ;  /* 0x001f480001007983 */ /* 0x0001760000300800 */
[----:B------:R0:W-:Y:S01]  /*470c0*/  UTCBAR [UR74], URZ ;  /* 0x000000ff4a0073e9 */ /* 0x0001e200080000ff */
[----:B------:R-:W-:Y:S01]  /*470d0*/  NOP ;  /* 0x0000000000007918 */ /* 0x000fe20000000000 */
.L_x_9:
[----:B-----5:R2:W-:Y:S04]  /*470e0*/  STL [R1+0x1f58], R5 ;  /* 0x001f580501007387 */ /* 0x0205e80000100800 */
[----:B--2---:R-:W2:Y:S04]  /*470f0*/  LDL R5, [R1+0x1f24] ;  /* 0x001f240001057983 */ /* 0x004ea80000100800 */
[----:B------:R3:W-:Y:S04]  /*47100*/  STL [R1+0x1f54], R4 ;  /* 0x001f540401007387 */ /* 0x0007e80000100800 */
[----:B---3--:R-:W2:Y:S04]  /*47110*/  LDL R4, [R1+0xeb4] ;  /* 0x000eb40001047983 */ /* 0x008ea80000100800 */
[----:B------:R3:W-:Y:S04]  /*47120*/  STL [R1+0x1f50], R3 ;  /* 0x001f500301007387 */ /* 0x0007e80000100800 */
[----:B---3--:R-:W3:Y:S04]  /*47130*/  LDL.LU R3, [R1+0x1708] ;  /* 0x0017080001037983 */ /* 0x008ee80000300800 */
[----:B------:R4:W-:Y:S04]  /*47140*/  STL [R1+0x1f4c], R2 ;  /* 0x001f4c0201007387 */ /* 0x0009e80000100800 */
[----:B----4-:R-:W4:Y:S04]  /*47150*/  LDL.LU R2, [R1+0x1704] ;  /* 0x0017040001027983 */ /* 0x010f280000300800 */
[----:B------:R0:W-:Y:S01]  /*47160*/  STL [R1+0x1f48], R0 ;  /* 0x001f480001007387 */ /* 0x0001e20000100800 */
[----:B--2---:R-:W-:-:S03]  /*47170*/  ISETP.NE.U32.AND P2, PT, R4, R5, PT ;  /* 0x000000050400720c */ /* 0x004fc60003f45070 */
[----:B------:R2:W5:Y:S04]  /*47180*/  LDL.LU R5, [R1+0x1f58] ;  /* 0x001f580001057983 */ /* 0x0005680000300800 */
[----:B------:R2:W5:Y:S04]  /*47190*/  LDL.LU R4, [R1+0x1f54] ;  /* 0x001f540001047983 */ /* 0x0005680000300800 */
[----:B---3--:R3:W-:Y:S01]  /*471a0*/  STL [R1+0xeac], R3 ;  /* 0x000eac0301007387 */ /* 0x0087e20000100800 */
[----:B----4-:R-:W-:-:S05]  /*471b0*/  VIADD R2, R2, 0x1 ;  /* 0x0000000102027836 */ /* 0x010fca0000000000 */
[----:B------:R-:W-:-:S04]  /*471c0*/  ISETP.GT.AND P1, PT, R2, 0x1, PT ;  /* 0x000000010200780c */ /* 0x000fc80003f24270 */
[----:B0-----:R-:W-:Y:S02]  /*471d0*/  SEL R0, RZ, 0x1, !P1 ;  /* 0x00000001ff007807 */ /* 0x001fe40004800000 */
[----:B------:R-:W-:Y:S02]  /*471e0*/  SEL R2, R2, RZ, !P1 ;  /* 0x000000ff02027207 */ /* 0x000fe40004800000 */
[----:B------:R-:W-:Y:S02]  /*471f0*/  LOP3.LUT R0, R3, R0, RZ, 0x3c, !PT ;  /* 0x0000000003007212 */ /* 0x000fe400078e3cff */
[----:B---3--:R2:W5:Y:S04]  /*47200*/  LDL.LU R3, [R1+0x1f50] ;  /* 0x001f500001037983 */ /* 0x0085680000300800 */
[----:B------:R0:W-:Y:S04]  /*47210*/  STL [R1+0x1704], R2 ;  /* 0x0017040201007387 */ /* 0x0001e80000100800 */
[----:B0-----:R2:W5:Y:S04]  /*47220*/  LDL.LU R2, [R1+0x1f4c] ;  /* 0x001f4c0001027983 */ /* 0x0015680000300800 */
[----:B------:R0:W-:Y:S04]  /*47230*/  STL [R1+0x1708], R0 ;  /* 0x0017080001007387 */ /* 0x0001e80000100800 */
[----:B0-----:R2:W5:Y:S01]  /*47240*/  LDL.LU R0, [R1+0x1f48] ;  /* 0x001f480001007983 */ /* 0x0015620000300800 */
[----:B------:R-:W-:Y:S05]  /*47250*/  @P2 BRA `(.L_x_10) ;  /* 0xfffffd2c00902947 */ /* 0x000fea000383ffff */
.L_x_7:
[----:B------:R-:W3:Y:S02]  /*47260*/  LDC R92, c[0x0][0x3a0] ;  /* 0x0000e800ff5c7b82 */ /* 0x000ee40000000800 */
[----:B---3--:R-:W-:-:S05]  /*47270*/  VIADD R92, R92, 0x7f ;  /* 0x0000007f5c5c7836 */ /* 0x008fca0000000000 */
[----:B------:R-:W-:-:S13]  /*47280*/  ISETP.GE.AND P0, PT, R92, 0x80, PT ;  /* 0x000000805c00780c */ /* 0x000fda0003f06270 */
[----:B------:R-:W-:Y:S05]  /*47290*/  @!P0 BRA `(.L_x_11) ;  /* 0x0000000000108947 */ /* 0x000fea0003800000 */
[----:B------:R-:W3:Y:S02]  /*472a0*/  LDL.LU R92, [R1+0xeac] ;  /* 0x000eac00015c7983 */ /* 0x000ee40000300800 */
[----:B---3-5:R-:W-:-:S04]  /*472b0*/  IMAD.U32 R0, R92, -0x80000000, RZ ;  /* 0x800000005c007824 */ /* 0x028fc800078e00ff */
[----:B------:R-:W3:Y:S02]  /*472c0*/  SYNCS.PHASECHK.TRANS64.TRYWAIT P0, [UR4], R0 ;  /* 0x00000000ff0075a7 */ /* 0x000ee40008001104 */
[----:B---3--:R-:W-:Y:S05]  /*472d0*/  @!P0 BRA `(.L_x_12) ;  /* 0x00000098009c8947 */ /* 0x008fea0003800000 */
.L_x_11:
[----:B-----5:R-:W3:Y:S04]  /*472e0*/  LDL.LU R2, [R1+0x1f44] ;  /* 0x001f440001027983 */ /* 0x020ee80000300800 */
[----:B------:R-:W-:Y:S04]  /*472f0*/  STL [R1+0x2120], R67 ;  /* 0x0021204301007387 */ /* 0x000fe80000100800 */
[----:B------:R-:W-:Y:S04]  /*47300*/  STL [R1+0x211c], R6 ;  /* 0x00211c0601007387 */ /* 0x000fe80000100800 */
[----:B------:R-:W-:Y:S04]  /*47310*/  STL [R1+0x20ec], R66 ;  /* 0x0020ec4201007387 */ /* 0x000fe80000100800 */
[----:B------:R-:W-:Y:S04]  /*47320*/  STL [R1+0x20e8], R63 ;  /* 0x0020e83f01007387 */ /* 0x000fe80000100800 */
[----:B------:R-:W-:Y:S01]  /*47330*/  STL [R1+0x20f4], R63 ;  /* 0x0020f43f01007387 */ /* 0x000fe20000100800 */
[----:B------:R-:W-:Y:S06]  /*47340*/  BAR.SYNC.DEFER_BLOCKING 0x0 ;  /* 0x0000000000007b1d */ /* 0x000fec0000010000 */
[----:B------:R-:W-:Y:S04]  /*47350*/  STL [R1+0x2100], R63 ;  /* 0x0021003f01007387 */ /* 0x000fe80000100800 */
[----:B------:R-:W-:Y:S04]  /*47360*/  STL [R1+0x210c], R63 ;  /* 0x00210c3f01007387 */ /* 0x000fe80000100800 */
[----:B------:R-:W-:Y:S04]  /*47370*/  STL [R1+0x2118], R63 ;  /* 0x0021183f01007387 */ /* 0x000fe80000100800 */
[----:B------:R-:W-:Y:S04]  /*47380*/  STL [R1+0x20e4], R60 ;  /* 0x0020e43c01007387 */ /* 0x000fe80000100800 */
[----:B------:R-:W-:Y:S01]  /*47390*/  STL [R1+0x20e0], R57 ;  /* 0x0020e03901007387 */ /* 0x000fe20000100800 */
[----:B------:R-:W4:Y:S03]  /*473a0*/  @!P6 SYNCS.CCTL.IV [UR76+0x48000] ;  /* 0x04800000ff00e9b1 */ /* 0x000f26000800004c */
        /* <DEDUP_REMOVED lines=15> */
[----:B------:R-:W-:Y:S04]  /*474a0*/  STL [R1+0x2018], R90 ;  /* 0x0020185a01007387 */ /* 0x000fe80000100800 */
[----:B------:R-:W-:Y:S04]  /*474b0*/  STL [R1+0x2010], R88 ;  /* 0x0020105801007387 */ /* 0x000fe80000100800 */
[----:B------:R-:W-:Y:S04]  /*474c0*/  STL [R1+0x2008], R86 ;  /* 0x0020085601007387 */ /* 0x000fe80000100800 */
[----:B------:R-:W-:Y:S04]  /*474d0*/  STL [R1+0x2000], R85 ;  /* 0x0020005501007387 */ /* 0x000fe80000100800 */
[----:B------:R-:W-:Y:S01]  /*474e0*/  STL [R1+0x1ff8], R83 ;  /* 0x001ff85301007387 */ /* 0x000fe20000100800 */
[----:B----4-:R-:W-:Y:S06]  /*474f0*/  BAR.SYNC.DEFER_BLOCKING 0x0 ;  /* 0x0000000000007b1d */ /* 0x010fec0000010000 */
        /* <DEDUP_REMOVED lines=21> */
[----:B------:R2:W-:Y:S04]  /*47650*/  STL [R1+0x2110], R0 ;  /* 0x0021100001007387 */ /* 0x0005e80000100800 */
[----:B------:R-:W-:Y:S04]  /*47660*/  STL [R1+0x1f60], R76 ;  /* 0x001f604c01007387 */ /* 0x000fe80000100800 */
[----:B------:R-:W-:Y:S04]  /*47670*/  STL [R1+0x1f5c], R93 ;  /* 0x001f5c5d01007387 */ /* 0x000fe80000100800 */
[----:B------:R-:W-:Y:S01]  /*47680*/  STL [R1+0x1f58], R80 ;  /* 0x001f585001007387 */ /* 0x000fe20000100800 */
[----:B---3--:R-:W-:-:S13]  /*47690*/  R2UR UR4, R2 ;  /* 0x00000000020472ca */ /* 0x008fda00000e0000 */
[----:B0-----:R-:W0:Y:S02]  /*476a0*/  LDTM.x64 R4, tmem[UR4] ;  /* 0x00000004000479ee */ /* 0x001e240008340000 */
[----:B0-----:R-:W-:Y:S01]  /*476b0*/  STL [R1+0x200], R4 ;  /* 0x0002000401007387 */ /* 0x001fe20000100800 */
[----:B-1----:R-:W-:Y:S02]  /*476c0*/  IMAD.MOV.U32 R68, RZ, RZ, R7 ;  /* 0x000000ffff447224 */ /* 0x002fe400078e0007 */
[----:B--2---:R-:W-:Y:S01]  /*476d0*/  IMAD.MOV.U32 R0, RZ, RZ, R8 ;  /* 0x000000ffff007224 */ /* 0x004fe200078e0008 */
[----:B------:R-:W-:Y:S01]  /*476e0*/  STL [R1+0x214], R9 ;  /* 0x0002140901007387 */ /* 0x000fe20000100800 */
        /* <DEDUP_REMOVED lines=14> */
[----:B------:R0:W-:Y:S04]  /*477d0*/  STL.64 [R1+0x280], R36 ;  /* 0x0002802401007387 */ /* 0x0001e80000100a00 */
[----:B------:R-:W-:Y:S04]  /*477e0*/  STL.64 [R1+0x288], R38 ;  /* 0x0002882601007387 */ /* 0x000fe80000100a00 */
[----:B------:R-:W-:Y:S04]  /*477f0*/  STL.64 [R1+0x290], R40 ;  /* 0x0002902801007387 */ /* 0x000fe80000100a00 */
[----:B------:R-:W-:Y:S01]  /*47800*/  STL.64 [R1+0x298], R42 ;  /* 0x0002982a01007387 */ /* 0x000fe20000100a00 */
[----:B0-----:R-:W-:-:S03]  /*47810*/  IMAD.MOV.U32 R36, RZ, RZ, R5 ;  /* 0x000000ffff247224 */ /* 0x001fc600078e0005 */
        /* <DEDUP_REMOVED lines=12> */
[----:B0-----:R-:W2:Y:S04]  /*478e0*/  LDL.LU R45, [R1+0x200] ;  /* 0x00020000012d7983 */ /* 0x001ea80000300800 */
[----:B-1----:R-:W3:Y:S04]  /*478f0*/  LDL.LU R66, [R1+0x2fc] ;  /* 0x0002fc0001427983 */ /* 0x002ee80000300800 */
        /* <DEDUP_REMOVED lines=45> */
[----:B---3--:R-:W-:Y:S04]  /*47bd0*/  STL [R1+0x21a8], R66 ;  /* 0x0021a84201007387 */ /* 0x008fe80000100800 */
[----:B--2---:R-:W-:Y:S04]  /*47be0*/  STL [R1+0x21a4], R64 ;  /* 0x0021a44001007387 */ /* 0x004fe80000100800 */
[----:B----4-:R-:W-:Y:S04]  /*47bf0*/  STL [R1+0x21a0], R61 ;  /* 0x0021a03d01007387 */ /* 0x010fe80000100800 */
[----:B------:R-:W-:Y:S04]  /*47c00*/  STL [R1+0x219c], R58 ;  /* 0x00219c3a01007387 */ /* 0x000fe80000100800 */
[----:B------:R-:W-:Y:S04]  /*47c10*/  STL [R1+0x2198], R57 ;  /* 0x0021983901007387 */ /* 0x000fe80000100800 */
[----:B------:R-:W-:Y:S04]  /*47c20*/  STL [R1+0x2194], R55 ;  /* 0x0021943701007387 */ /* 0x000fe80000100800 */
[----:B------:R-:W-:Y:S04]  /*47c30*/  STL [R1+0x2190], R52 ;  /* 0x0021903401007387 */ /* 0x000fe80000100800 */
[----:B------:R-:W-:Y:S04]  /*47c40*/  STL.64 [R1+0x2188], R48 ;  /* 0x0021883001007387 */ /* 0x000fe80000100a00 */
[----:B------:R-:W-:Y:S04]  /*47c50*/  STL [R1+0x2180], R46 ;  /* 0x0021802e01007387 */ /* 0x000fe80000100800 */
[----:B------:R-:W-:Y:S04]  /*47c60*/  STL [R1+0x217c], R45 ;  /* 0x00217c2d01007387 */ /* 0x000fe80000100800 */
[----:B------:R-:W-:Y:S04]  /*47c70*/  STL [R1+0x2178], R43 ;  /* 0x0021782b01007387 */ /* 0x000fe80000100800 */
[----:B------:R-:W-:Y:S04]  /*47c80*/  STL [R1+0x2174], R40 ;  /* 0x0021742801007387 */ /* 0x000fe80000100800 */
[----:B------:R-:W-:Y:S04]  /*47c90*/  STL [R1+0x2170], R39 ;  /* 0x0021702701007387 */ /* 0x000fe80000100800 */
[----:B------:R-:W-:Y:S04]  /*47ca0*/  STL.64 [R1+0x2168], R36 ;  /* 0x0021682401007387 */ /* 0x000fe80000100a00 */
[----:B------:R-:W-:Y:S04]  /*47cb0*/  STL [R1+0x2160], R34 ;  /* 0x0021602201007387 */ /* 0x000fe80000100800 */
[----:B------:R-:W-:Y:S04]  /*47cc0*/  STL.64 [R1+0x2158], R30 ;  /* 0x0021581e01007387 */ /* 0x000fe80000100a00 */
        /* <DEDUP_REMOVED lines=8> */
[----:B------:R-:W-:Y:S04]  /*47d50*/  STL.64 [R1+0x2130], R10 ;  /* 0x0021300a01007387 */ /* 0x000fe80000100a00 */
[----:B------:R-:W-:Y:S04]  /*47d60*/  STL [R1+0x2128], R7 ;  /* 0x0021280701007387 */ /* 0x000fe80000100800 */
[----:B------:R0:W-:Y:S04]  /*47d70*/  STL [R1+0x2124], R4 ;  /* 0x0021240401007387 */ /* 0x0001e80000100800 */
[----:B------:R1:W-:Y:S01]  /*47d80*/  STL [R1+0x2114], R68 ;  /* 0x0021144401007387 */ /* 0x0003e20000100800 */
[----:B0-----:R-:W0:Y:S03]  /*47d90*/  LDTM.x64 R4, tmem[UR4+0x40] ;  /* 0x00004004000479ee */ /* 0x001e260008340000 */
[----:B-1----:R-:W2:Y:S04]  /*47da0*/  LDL.LU R68, [R1+0x214] ;  /* 0x0002140001447983 */ /* 0x002ea80000300800 */
[----:B------:R-:W-:Y:S04]  /*47db0*/  STL [R1+0x2034], R92 ;  /* 0x0020345c01007387 */ /* 0x000fe80000100800 */
[----:B------:R-:W-:Y:S04]  /*47dc0*/  STL [R1+0x2024], R90 ;  /* 0x0020245a01007387 */ /* 0x000fe80000100800 */
[----:B------:R-:W-:Y:S04]  /*47dd0*/  STL [R1+0x201c], R88 ;  /* 0x00201c5801007387 */ /* 0x000fe80000100800 */
[----:B------:R-:W-:Y:S04]  /*47de0*/  STL [R1+0x2014], R86 ;  /* 0x0020145601007387 */ /* 0x000fe80000100800 */
[----:B------:R-:W-:Y:S04]  /*47df0*/  STL [R1+0x200c], R85 ;  /* 0x00200c5501007387 */ /* 0x000fe80000100800 */
[----:B------:R-:W-:Y:S04]  /*47e00*/  STL [R1+0x2004], R83 ;  /* 0x0020045301007387 */ /* 0x000fe80000100800 */
[----:B------:R-:W-:Y:S04]  /*47e10*/  STL [R1+0x1ffc], R79 ;  /* 0x001ffc4f01007387 */ /* 0x000fe80000100800 */
[----:B0-----:R-:W-:Y:S04]  /*47e20*/  STL.64 [R1+0x100], R4 ;  /* 0x0001000401007387 */ /* 0x001fe80000100a00 */
        /* <DEDUP_REMOVED lines=29> */
[----:B------:R-:W-:Y:S04]  /*48000*/  STL.64 [R1+0x1e8], R62 ;  /* 0x0001e83e01007387 */ /* 0x000fe80000100a00 */
[----:B------:R-:W-:Y:S04]  /*48010*/  STL.64 [R1+0x1f0], R64 ;  /* 0x0001f04001007387 */ /* 0x000fe80000100a00 */
[----:B------:R0:W-:Y:S04]  /*48020*/  STL [R1+0x1f8], R66 ;  /* 0x0001f84201007387 */ /* 0x0001e80000100800 */
[----:B0-----:R-:W3:Y:S04]  /*48030*/  LDL.LU R66, [R1+0x21a8] ;  /* 0x0021a80001427983 */ /* 0x001ee80000300800 */
[----:B------:R-:W4:Y:S04]  /*48040*/  LDL.LU R64, [R1+0x21a4] ;  /* 0x0021a40001407983 */ /* 0x000f280000300800 */
[----:B------:R-:W2:Y:S04]  /*48050*/  LDL.LU R61, [R1+0x21a0] ;  /* 0x0021a000013d7983 */ /* 0x000ea80000300800 */
[----:B------:R-:W2:Y:S04]  /*48060*/  LDL.LU R58, [R1+0x219c] ;  /* 0x00219c00013a7983 */ /* 0x000ea80000300800 */
[----:B------:R-:W2:Y:S04]  /*48070*/  LDL.LU R57, [R1+0x2198] ;  /* 0x0021980001397983 */ /* 0x000ea80000300800 */
[----:B------:R-:W2:Y:S04]  /*48080*/  LDL.LU R55, [R1+0x2194] ;  /* 0x0021940001377983 */ /* 0x000ea80000300800 */
[----:B------:R-:W2:Y:S04]  /*48090*/  LDL.LU R52, [R1+0x2190] ;  /* 0x0021900001347983 */ /* 0x000ea80000300800 */
[----:B------:R-:W2:Y:S04]  /*480a0*/  LDL.LU.64 R48, [R1+0x2188] ;  /* 0x0021880001307983 */ /* 0x000ea80000300a00 */
[----:B------:R-:W2:Y:S04]  /*480b0*/  LDL.LU R46, [R1+0x2180] ;  /* 0x00218000012e7983 */ /* 0x000ea80000300800 */
[----:B------:R-:W2:Y:S04]  /*480c0*/  LDL.LU R45, [R1+0x217c] ;  /* 0x00217c00012d7983 */ /* 0x000ea80000300800 */
[----:B------:R-:W2:Y:S04]  /*480d0*/  LDL.LU R43, [R1+0x2178] ;  /* 0x00217800012b7983 */ /* 0x000ea80000300800 */
[----:B------:R-:W2:Y:S04]  /*480e0*/  LDL.LU R40, [R1+0x2174] ;  /* 0x0021740001287983 */ /* 0x000ea80000300800 */
[----:B------:R-:W2:Y:S04]  /*480f0*/  LDL.LU R39, [R1+0x2170] ;  /* 0x0021700001277983 */ /* 0x000ea80000300800 */
[----:B------:R-:W2:Y:S04]  /*48100*/  LDL.LU.64 R36, [R1+0x2168] ;  /* 0x0021680001247983 */ /* 0x000ea80000300a00 */
[----:B------:R-:W2:Y:S04]  /*48110*/  LDL.LU R34, [R1+0x2160] ;  /* 0x0021600001227983 */ /* 0x000ea80000300800 */
[----:B------:R-:W2:Y:S04]  /*48120*/  LDL.LU.64 R30, [R1+0x2158] ;  /* 0x00215800011e7983 */ /* 0x000ea80000300a00 */
        /* <DEDUP_REMOVED lines=55> */
[----:B------:R-:W3:Y:S04]  /*484a0*/  LDL.LU R79, [R1+0x11c] ;  /* 0x00011c00014f7983 */ /* 0x000ee80000300800 */
[----:B------:R-:W4:Y:S04]  /*484b0*/  LDL.LU R75, [R1+0x110] ;  /* 0x00011000014b7983 */ /* 0x000f280000300800 */
[----:B------:R-:W4:Y:S04]  /*484c0*/  LDL.LU R70, [R1+0x108] ;  /* 0x0001080001467983 */ /* 0x000f280000300800 */
[----:B------:R0:W4:Y:S04]  /*484d0*/  LDL.LU R63, [R1+0x2118] ;  /* 0x00211800013f7983 */ /* 0x0001280000300800 */
[----:B--2---:R-:W-:Y:S04]  /*484e0*/  STL [R1+0x20b4], R67 ;  /* 0x0020b44301007387 */ /* 0x004fe80000100800 */
[----:B------:R-:W-:Y:S04]  /*484f0*/  STL [R1+0x20b0], R10 ;  /* 0x0020b00a01007387 */ /* 0x000fe80000100800 */
[----:B------:R-:W-:Y:S04]  /*48500*/  STL.64 [R1+0x20a8], R8 ;  /* 0x0020a80801007387 */ /* 0x000fe80000100a00 */
[----:B---3--:R-:W-:Y:S04]  /*48510*/  STL.64 [R1+0x20a0], R6 ;  /* 0x0020a00601007387 */ /* 0x008fe80000100a00 */
[----:B------:R-:W-:Y:S04]  /*48520*/  STL.64 [R1+0x2098], R4 ;  /* 0x0020980401007387 */ /* 0x000fe80000100a00 */
[----:B------:R-:W-:Y:S04]  /*48530*/  STL [R1+0x2040], R79 ;  /* 0x0020404f01007387 */ /* 0x000fe80000100800 */
[----:B------:R-:W-:Y:S01]  /*48540*/  STL [R1+0x203c], R83 ;  /* 0x00203c5301007387 */ /* 0x000fe20000100800 */
[----:B----4-:R-:W-:-:S03]  /*48550*/  F2FP.BF16.F32.PACK_AB R63, R68, R0 ;  /* 0x00000000443f723e */ /* 0x010fc600000010ff */
[----:B------:R-:W-:Y:S04]  /*48560*/  STL [R1+0x2038], R85 ;  /* 0x0020385501007387 */ /* 0x000fe80000100800 */
[----:B------:R-:W-:Y:S04]  /*48570*/  STL [R1+0x2030], R86 ;  /* 0x0020305601007387 */ /* 0x000fe80000100800 */
[----:B------:R-:W-:Y:S04]  /*48580*/  STL [R1+0x2028], R88 ;  /* 0x0020285801007387 */ /* 0x000fe80000100800 */
[----:B------:R-:W-:Y:S04]  /*48590*/  STL [R1+0x1ff4], R75 ;  /* 0x001ff44b01007387 */ /* 0x000fe80000100800 */
[----:B------:R-:W-:Y:S04]  /*485a0*/  STL [R1+0x1fec], R70 ;  /* 0x001fec4601007387 */ /* 0x000fe80000100800 */
[----:B------:R-:W2:Y:S04]  /*485b0*/  LDL.LU R68, [R1+0x2114] ;  /* 0x0021140001447983 */ /* 0x000ea80000300800 */
[----:B------:R0:W3:Y:S04]  /*485c0*/  LDL.LU R0, [R1+0x2110] ;  /* 0x0021100001007983 */ /* 0x0000e80000300800 */
[----:B------:R1:W-:Y:S04]  /*485d0*/  STL [R1+0x210], R63 ;  /* 0x0002103f01007387 */ /* 0x0003e80000100800 */
[----:B-1----:R0:W2:Y:S02]  /*485e0*/  LDL.LU R63, [R1+0x210c] ;  /* 0x00210c00013f7983 */ /* 0x0020a40000300800 */
[----:B--2---:R-:W-:-:S02]  /*485f0*/  F2FP.BF16.F32.PACK_AB R63, R68, R82 ;  /* 0x00000052443f723e */ /* 0x004fc400000010ff */
[----:B------:R0:W2:Y:S04]  /*48600*/  LDL.LU R68, [R1+0x2108] ;  /* 0x0021080001447983 */ /* 0x0000a80000300800 */
[----:B------:R0:W4:Y:S04]  /*48610*/  LDL.LU R82, [R1+0x2104] ;  /* 0x0021040001527983 */ /* 0x0001280000300800 */
[----:B------:R1:W-:Y:S04]  /*48620*/  STL [R1+0x208], R63 ;  /* 0x0002083f01007387 */ /* 0x0003e80000100800 */
[----:B-1----:R0:W2:Y:S02]  /*48630*/  LDL.LU R63, [R1+0x2100] ;  /* 0x00210000013f7983 */ /* 0x0020a40000300800 */
[----:B--2---:R-:W-:-:S02]  /*48640*/  F2FP.BF16.F32.PACK_AB R63, R36, R45 ;  /* 0x0000002d243f723e */ /* 0x004fc400000010ff */
[----:B------:R0:W2:Y:S04]  /*48650*/  LDL.LU R36, [R1+0x20fc] ;  /* 0x0020fc0001247983 */ /* 0x0000a80000300800 */
[----:B------:R0:W2:Y:S04]  /*48660*/  LDL.LU R45, [R1+0x20f8] ;  /* 0x0020f800012d7983 */ /* 0x0000a80000300800 */
[----:B------:R1:W-:Y:S04]  /*48670*/  STL [R1+0x200], R63 ;  /* 0x0002003f01007387 */ /* 0x0003e80000100800 */
[----:B-1----:R0:W2:Y:S02]  /*48680*/  LDL.LU R63, [R1+0x20f4] ;  /* 0x0020f400013f7983 */ /* 0x0020a40000300800 */
[----:B--2---:R-:W-:-:S02]  /*48690*/  F2FP.BF16.F32.PACK_AB R63, R54, R66 ;  /* 0x00000042363f723e */ /* 0x004fc400000010ff */
[----:B------:R0:W2:Y:S04]  /*486a0*/  LDL.LU R54, [R1+0x20f0] ;  /* 0x0020f00001367983 */ /* 0x0000a80000300800 */
[----:B------:R0:W3:Y:S01]  /*486b0*/  LDL.LU R66, [R1+0x20ec] ;  /* 0x0020ec0001427983 */ /* 0x0000e20000300800 */
[----:B------:R-:W-:-:S03]  /*486c0*/  F2FP.BF16.F32.PACK_AB R45, R51, R48 ;  /* 0x00000030332d723e */ /* 0x000fc600000010ff */
[----:B------:R1:W-:Y:S01]  /*486d0*/  STL [R1+0x1fc], R63 ;  /* 0x0001fc3f01007387 */ /* 0x0003e20000100800 */
[----:B------:R-:W-:-:S03]  /*486e0*/  F2FP.BF16.F32.PACK_AB R36, R42, R39 ;  /* 0x000000272a24723e */ /* 0x000fc600000010ff */
[----:B-1----:R0:W3:Y:S01]  /*486f0*/  LDL.LU R63, [R1+0x20e8] ;  /* 0x0020e800013f7983 */ /* 0x0020e20000300800 */
[----:B------:R-:W-:Y:S02]  /*48700*/  F2FP.BF16.F32.PACK_AB R88, R33, R30 ;  /* 0x0000001e2158723e */ /* 0x000fe400000010ff */
[----:B------:R-:W-:Y:S02]  /*48710*/  F2FP.BF16.F32.PACK_AB R86, R27, R93 ;  /* 0x0000005d1b56723e */ /* 0x000fe400000010ff */
[----:B--2---:R-:W-:Y:S02]  /*48720*/  F2FP.BF16.F32.PACK_AB R54, R60, R57 ;  /* 0x000000393c36723e */ /* 0x004fe400000010ff */
[----:B------:R0:W2:Y:S04]  /*48730*/  LDL.LU R60, [R1+0x20e4] ;  /* 0x0020e400013c7983 */ /* 0x0000a80000300800 */
[----:B------:R0:W2:Y:S04]  /*48740*/  LDL.LU R57, [R1+0x20e0] ;  /* 0x0020e00001397983 */ /* 0x0000a80000300800 */
[----:B------:R1:W-:Y:S04]  /*48750*/  STL [R1+0x1f8], R54 ;  /* 0x0001f83601007387 */ /* 0x0003e80000100800 */
[----:B-1----:R0:W2:Y:S04]  /*48760*/  LDL.LU R54, [R1+0x20dc] ;  /* 0x0020dc0001367983 */ /* 0x0020a80000300800 */
        /* <DEDUP_REMOVED lines=10> */
[----:B------:R0:W2:Y:S01]  /*48810*/  LDL.LU R27, [R1+0x20b8] ;  /* 0x0020b800011b7983 */ /* 0x0000a20000300800 */
[----:B------:R-:W-:-:S02]  /*48820*/  F2FP.BF16.F32.PACK_AB R85, R92, R91 ;  /* 0x0000005b5c55723e */ /* 0x000fc400000010ff */
[----:B------:R-:W-:Y:S01]  /*48830*/  F2FP.BF16.F32.PACK_AB R83, R90, R89 ;  /* 0x000000595a53723e */ /* 0x000fe200000010ff */
[----:B------:R-:W-:Y:S01]  /*48840*/  STL [R1+0x1ec], R88 ;  /* 0x0001ec5801007387 */ /* 0x000fe20000100800 */
[----:B----4-:R-:W-:Y:S02]  /*48850*/  F2FP.BF16.F32.PACK_AB R82, R87, R84 ;  /* 0x000000545752723e */ /* 0x010fe400000010ff */
[----:B------:R-:W-:Y:S01]  /*48860*/  F2FP.BF16.F32.PACK_AB R79, R81, R80 ;  /* 0x00000050514f723e */ /* 0x000fe200000010ff */
[----:B------:R-:W-:Y:S01]  /*48870*/  STL [R1+0x1e8], R86 ;  /* 0x0001e85601007387 */ /* 0x000fe20000100800 */
[----:B------:R-:W-:Y:S02]  /*48880*/  F2FP.BF16.F32.PACK_AB R75, R78, R77 ;  /* 0x0000004d4e4b723e */ /* 0x000fe400000010ff */
[----:B------:R-:W-:Y:S01]  /*48890*/  F2FP.BF16.F32.PACK_AB R70, R76, R74 ;  /* 0x0000004a4c46723e */ /* 0x000fe200000010ff */
[----:B------:R-:W-:Y:S01]  /*488a0*/  STL [R1+0x1e4], R85 ;  /* 0x0001e45501007387 */ /* 0x000fe20000100800 */
[----:B------:R-:W-:-:S02]  /*488b0*/  F2FP.BF16.F32.PACK_AB R67, R73, R72 ;  /* 0x000000484943723e */ /* 0x000fc400000010ff */
[----:B---3--:R-:W-:Y:S01]  /*488c0*/  F2FP.BF16.F32.PACK_AB R66, R71, R69 ;  /* 0x000000454742723e */ /* 0x008fe200000010ff */
[----:B------:R-:W-:Y:S01]  /*488d0*/  STL [R1+0x1e0], R83 ;  /* 0x0001e05301007387 */ /* 0x000fe20000100800 */
[----:B------:R-:W-:Y:S02]  /*488e0*/  F2FP.BF16.F32.PACK_AB R63, R65, R64 ;  /* 0x00000040413f723e */ /* 0x000fe400000010ff */
[----:B------:R-:W-:Y:S01]  /*488f0*/  F2FP.BF16.F32.PACK_AB R10, R26, R25 ;  /* 0x000000191a0a723e */ /* 0x000fe200000010ff */
[----:B------:R-:W-:Y:S01]  /*48900*/  STL [R1+0x1dc], R82 ;  /* 0x0001dc5201007387 */ /* 0x000fe20000100800 */
[----:B------:R-:W-:Y:S02]  /*48910*/  F2FP.BF16.F32.PACK_AB R9, R24, R23 ;  /* 0x000000171809723e */ /* 0x000fe400000010ff */
[----:B------:R-:W-:Y:S01]  /*48920*/  F2FP.BF16.F32.PACK_AB R8, R22, R21 ;  /* 0x000000151608723e */ /* 0x000fe200000010ff */
[----:B------:R-:W-:Y:S01]  /*48930*/  STL [R1+0x1d8], R79 ;  /* 0x0001d84f01007387 */ /* 0x000fe20000100800 */
[----:B------:R-:W-:-:S02]  /*48940*/  F2FP.BF16.F32.PACK_AB R7, R20, R19 ;  /* 0x000000131407723e */ /* 0x000fc400000010ff */
[----:B------:R-:W-:Y:S01]  /*48950*/  F2FP.BF16.F32.PACK_AB R6, R18, R17 ;  /* 0x000000111206723e */ /* 0x000fe200000010ff */
[----:B------:R-:W-:Y:S01]  /*48960*/  STL [R1+0x1d4], R75 ;  /* 0x0001d44b01007387 */ /* 0x000fe20000100800 */
[----:B------:R-:W-:Y:S02]  /*48970*/  F2FP.BF16.F32.PACK_AB R5, R16, R15 ;  /* 0x0000000f1005723e */ /* 0x000fe400000010ff */
[----:B------:R-:W-:Y:S01]  /*48980*/  F2FP.BF16.F32.PACK_AB R4, R14, R13 ;  /* 0x0000000d0e04723e */ /* 0x000fe200000010ff */
[----:B------:R-:W-:Y:S01]  /*48990*/  STL [R1+0x1d0], R70 ;  /* 0x0001d04601007387 */ /* 0x000fe20000100800 */
[----:B------:R-:W-:Y:S02]  /*489a0*/  F2FP.BF16.F32.PACK_AB R68, R12, R11 ;  /* 0x0000000b0c44723e */ /* 0x000fe400000010ff */
[----:B------:R-:W-:Y:S01]  /*489b0*/  F2FP.BF16.F32.PACK_AB R0, R3, R2 ;  /* 0x000000020300723e */ /* 0x000fe200000010ff */
[----:B------:R-:W-:Y:S04]  /*489c0*/  STL [R1+0x1cc], R67 ;  /* 0x0001cc4301007387 */ /* 0x000fe80000100800 */
[----:B------:R-:W-:Y:S04]  /*489d0*/  STL [R1+0x1c8], R66 ;  /* 0x0001c84201007387 */ /* 0x000fe80000100800 */
[----:B------:R-:W-:Y:S01]  /*489e0*/  STL [R1+0x1c4], R63 ;  /* 0x0001c43f01007387 */ /* 0x000fe20000100800 */
[----:B--2---:R-:W-:-:S02]  /*489f0*/  F2FP.BF16.F32.PACK_AB R60, R62, R61 ;  /* 0x0000003d3e3c723e */ /* 0x004fc400000010ff */
[----:B------:R-:W-:-:S03]  /*48a00*/  F2FP.BF16.F32.PACK_AB R57, R59, R58 ;  /* 0x0000003a3b39723e */ /* 0x000fc600000010ff */
[----:B------:R-:W-:Y:S04]  /*48a10*/  STL [R1+0x1c0], R60 ;  /* 0x0001c03c01007387 */ /* 0x000fe80000100800 */
[----:B------:R-:W-:Y:S01]  /*48a20*/  STL [R1+0x1bc], R57 ;  /* 0x0001bc3901007387 */ /* 0x000fe20000100800 */
[----:B------:R-:W-:Y:S02]  /*48a30*/  F2FP.BF16.F32.PACK_AB R54, R56, R55 ;  /* 0x000000373836723e */ /* 0x000fe400000010ff */
[----:B------:R-:W-:-:S03]  /*48a40*/  F2FP.BF16.F32.PACK_AB R51, R53, R52 ;  /* 0x000000343533723e */ /* 0x000fc600000010ff */
[----:B------:R-:W-:Y:S01]  /*48a50*/  STL [R1+0x1b8], R54 ;  /* 0x0001b83601007387 */ /* 0x000fe20000100800 */
        /* <DEDUP_REMOVED lines=13> */
[----:B------:R-:W-:Y:S01]  /*48b30*/  STL [R1+0x19c], R33 ;  /* 0x00019c2101007387 */ /* 0x000fe20000100800 */
[----:B------:R-:W-:-:S03]  /*48b40*/  F2FP.BF16.F32.PACK_AB R27, R29, R28 ;  /* 0x0000001c1d1b723e */ /* 0x000fc600000010ff */
        /* <DEDUP_REMOVED lines=11> */
[----:B-1----:R-:W1:Y:S03]  /*48c00*/  LDTM.x64 R4, tmem[UR4+0x80] ;  /* 0x00008004000479ee */ /* 0x002e660008340000 */
[----:B-1----:R-:W-:Y:S01]  /*48c10*/  STL.64 [R1], R4 ;  /* 0x0000000401007387 */ /* 0x002fe20000100a00 */
[----:B------:R-:W-:Y:S01]  /*48c20*/  IMAD.MOV.U32 R80, RZ, RZ, R13 ;  /* 0x000000ffff507224 */ /* 0x000fe200078e000d */
[----:B------:R-:W-:Y:S01]  /*48c30*/  MOV R71, R39 ;  /* 0x0000002700477202 */ /* 0x000fe20000000f00 */
[----:B------:R-:W-:Y:S01]  /*48c40*/  IMAD.MOV.U32 R70, RZ, RZ, R8 ;  /* 0x000000ffff467224 */ /* 0x000fe200078e0008 */
[----:B------:R-:W-:Y:S01]  /*48c50*/  STL.64 [R1+0x8], R6 ;  /* 0x0000080601007387 */ /* 0x000fe20000100a00 */
[----:B------:R-:W-:-:S02]  /*48c60*/  IMAD.MOV.U32 R93, RZ, RZ, R14 ;  /* 0x000000ffff5d7224 */ /* 0x000fc400078e000e */
[----:B------:R-:W-:Y:S01]  /*48c70*/  IMAD.MOV.U32 R76, RZ, RZ, R15 ;  /* 0x000000ffff4c7224 */ /* 0x000fe200078e000f */
[----:B------:R-:W-:Y:S01]  /*48c80*/  STL [R1+0x14], R9 ;  /* 0x0000140901007387 */ /* 0x000fe20000100800 */
[----:B--2---:R-:W-:Y:S02]  /*48c90*/  IMAD.MOV.U32 R0, RZ, RZ, R16 ;  /* 0x000000ffff007224 */ /* 0x004fe400078e0010 */
[----:B------:R-:W-:Y:S01]  /*48ca0*/  IMAD.MOV.U32 R2, RZ, RZ, R20 ;  /* 0x000000ffff027224 */ /* 0x000fe200078e0014 */
[----:B------:R-:W-:Y:S01]  /*48cb0*/  STL.64 [R1+0x18], R10 ;  /* 0x0000180a01007387 */ /* 0x000fe20000100a00 */
[----:B------:R-:W-:Y:S02]  /*48cc0*/  IMAD.MOV.U32 R3, RZ, RZ, R21 ;  /* 0x000000ffff037224 */ /* 0x000fe400078e0015 */
[----:B------:R-:W-:Y:S01]  /*48cd0*/  IMAD.MOV.U32 R68, RZ, RZ, R37 ;  /* 0x000000ffff447224 */ /* 0x000fe200078e0025 */
[----:B------:R-:W-:Y:S01]  /*48ce0*/  STL [R1+0x20], R12 ;  /* 0x0000200c01007387 */ /* 0x000fe20000100800 */
[----:B------:R-:W-:-:S02]  /*48cf0*/  IMAD.MOV.U32 R69, RZ, RZ, R38 ;  /* 0x000000ffff457224 */ /* 0x000fc400078e0026 */
[----:B------:R-:W-:Y:S01]  /*48d00*/  IMAD.MOV.U32 R72, RZ, RZ, R40 ;  /* 0x000000ffff487224 */ /* 0x000fe200078e0028 */
[----:B------:R-:W-:Y:S01]  /*48d10*/  STL [R1+0x34], R17 ;  /* 0x0000341101007387 */ /* 0x000fe20000100800 */
[----:B------:R-:W-:Y:S02]  /*48d20*/  IMAD.MOV.U32 R73, RZ, RZ, R41 ;  /* 0x000000ffff497224 */ /* 0x000fe400078e0029 */
[----:B------:R-:W-:Y:S01]  /*48d30*/  IMAD.MOV.U32 R74, RZ, RZ, R42 ;  /* 0x000000ffff4a7224 */ /* 0x000fe200078e002a */
[----:B------:R-:W-:Y:S01]  /*48d40*/  STL.64 [R1+0x38], R18 ;  /* 0x0000381201007387 */ /* 0x000fe20000100a00 */
[----:B------:R-:W-:Y:S02]  /*48d50*/  IMAD.MOV.U32 R77, RZ, RZ, R43 ;  /* 0x000000ffff4d7224 */ /* 0x000fe400078e002b */
[----:B------:R-:W-:Y:S01]  /*48d60*/  IMAD.MOV.U32 R78, RZ, RZ, R44 ;  /* 0x000000ffff4e7224 */ /* 0x000fe200078e002c */
[----:B------:R-:W-:Y:S01]  /*48d70*/  STL.64 [R1+0x48], R22 ;  /* 0x0000481601007387 */ /* 0x000fe20000100a00 */
[----:B------:R-:W-:-:S02]  /*48d80*/  IMAD.MOV.U32 R81, RZ, RZ, R45 ;  /* 0x000000ffff517224 */ /* 0x000fc400078e002d */
[----:B------:R-:W-:Y:S01]  /*48d90*/  IMAD.MOV.U32 R82, RZ, RZ, R46 ;  /* 0x000000ffff527224 */ /* 0x000fe200078e002e */
[----:B------:R-:W-:Y:S01]  /*48da0*/  STL.64 [R1+0x50], R24 ;  /* 0x0000501801007387 */ /* 0x000fe20000100a00 */
[----:B------:R-:W-:Y:S02]  /*48db0*/  IMAD.MOV.U32 R84, RZ, RZ, R47 ;  /* 0x000000ffff547224 */ /* 0x000fe400078e002f */
[----:B------:R-:W-:Y:S01]  /*48dc0*/  IMAD.MOV.U32 R87, RZ, RZ, R48 ;  /* 0x000000ffff577224 */ /* 0x000fe200078e0030 */
[----:B------:R-:W-:Y:S01]  /*48dd0*/  STL.64 [R1+0x58], R26 ;  /* 0x0000581a01007387 */ /* 0x000fe20000100a00 */
[----:B------:R-:W-:Y:S02]  /*48de0*/  IMAD.MOV.U32 R89, RZ, RZ, R49 ;  /* 0x000000ffff597224 */ /* 0x000fe400078e0031 */
[----:B------:R-:W-:Y:S01]  /*48df0*/  IMAD.MOV.U32 R91, RZ, RZ, R50 ;  /* 0x000000ffff5b7224 */ /* 0x000fe200078e0032 */
        /* <DEDUP_REMOVED lines=14> */
[----:B-1----:R0:W2:Y:S04]  /*48ee0*/  LDL.LU R67, [R1+0x20b4] ;  /* 0x0020b40001437983 */ /* 0x0020a80000300800 */
[----:B------:R-:W3:Y:S04]  /*48ef0*/  LDL.LU R10, [R1+0x20b0] ;  /* 0x0020b000010a7983 */ /* 0x000ee80000300800 */
[----:B------:R-:W4:Y:S04]  /*48f00*/  LDL.LU.64 R8, [R1+0x20a8] ;  /* 0x0020a80001087983 */ /* 0x000f280000300a00 */
[----:B------:R-:W4:Y:S04]  /*48f10*/  LDL.LU.64 R6, [R1+0x20a0] ;  /* 0x0020a00001067983 */ /* 0x000f280000300a00 */
[----:B------:R-:W2:Y:S04]  /*48f20*/  LDL.LU.64 R4, [R1+0x2098] ;  /* 0x0020980001047983 */ /* 0x000ea80000300a00 */
[----:B------:R1:W-:Y:S04]  /*48f30*/  STL [R1+0x2050], R80 ;  /* 0x0020505001007387 */ /* 0x0003e80000100800 */
[----:B-1----:R-:W2:Y:S04]  /*48f40*/  LDL.LU R80, [R1+0x250] ;  /* 0x0002500001507983 */ /* 0x002ea80000300800 */
[----:B--2---:R-:W-:Y:S04]  /*48f50*/  STL [R1+0x2058], R80 ;  /* 0x0020585001007387 */ /* 0x004fe80000100800 */
[----:B------:R-:W-:Y:S04]  /*48f60*/  STL [R1+0x2064], R80 ;  /* 0x0020645001007387 */ /* 0x000fe80000100800 */
[----:B------:R-:W-:Y:S04]  /*48f70*/  STL [R1+0x2070], R80 ;  /* 0x0020705001007387 */ /* 0x000fe80000100800 */
[----:B------:R-:W-:Y:S04]  /*48f80*/  STL [R1+0x207c], R80 ;  /* 0x00207c5001007387 */ /* 0x000fe80000100800 */
[----:B------:R-:W-:Y:S04]  /*48f90*/  STL [R1+0x2088], R80 ;  /* 0x0020885001007387 */ /* 0x000fe80000100800 */
[----:B------:R-:W-:Y:S04]  /*48fa0*/  STL [R1+0x204c], R93 ;  /* 0x00204c5d01007387 */ /* 0x000fe80000100800 */
[----:B------:R1:W-:Y:S04]  /*48fb0*/  STL [R1+0x205c], R93 ;  /* 0x00205c5d01007387 */ /* 0x0003e80000100800 */
[----:B-1----:R-:W2:Y:S04]  /*48fc0*/  LDL.LU R93, [R1+0x254] ;  /* 0x00025400015d7983 */ /* 0x002ea80000300800 */
[----:B--2---:R1:W-:Y:S04]  /*48fd0*/  STL [R1+0x2068], R93 ;  /* 0x0020685d01007387 */ /* 0x0043e80000100800 */
[----:B-1----:R-:W2:Y:S04]  /*48fe0*/  LDL.LU R93, [R1+0x258] ;  /* 0x00025800015d7983 */ /* 0x002ea80000300800 */
[----:B--2---:R1:W-:Y:S04]  /*48ff0*/  STL [R1+0x2074], R93 ;  /* 0x0020745d01007387 */ /* 0x0043e80000100800 */
[----:B-1----:R-:W2:Y:S04]  /*49000*/  LDL.LU R93, [R1+0x25c] ;  /* 0x00025c00015d7983 */ /* 0x002ea80000300800 */
[----:B--2---:R1:W-:Y:S04]  /*49010*/  STL [R1+0x2080], R93 ;  /* 0x0020805d01007387 */ /* 0x0043e80000100800 */
[----:B-1----:R-:W2:Y:S04]  /*49020*/  LDL.LU R93, [R1+0x260] ;  /* 0x00026000015d7983 */ /* 0x002ea80000300800 */
[----:B--2---:R3:W-:Y:S04]  /*49030*/  STL [R1+0x208c], R93 ;  /* 0x00208c5d01007387 */ /* 0x0047e80000100800 */
[----:B------:R-:W2:Y:S01]  /*49040*/  LDL.LU R75, [R1+0x244] ;  /* 0x00024400014b7983 */ /* 0x000ea20000300800 */
[----:B------:R-:W-:-:S02]  /*49050*/  F2FP.BF16.F32.PACK_AB R67, R5, R4 ;  /* 0x000000040543723e */ /* 0x000fc400000010ff */
[----:B----4-:R-:W-:Y:S01]  /*49060*/  F2FP.BF16.F32.PACK_AB R6, R8, R7 ;  /* 0x000000070806723e */ /* 0x010fe200000010ff */
[----:B---3--:R-:W-:Y:S01]  /*49070*/  IMAD.MOV.U32 R93, RZ, RZ, R10 ;  /* 0x000000ffff5d7224 */ /* 0x008fe200078e000a */
[----:B--2---:R1:W-:Y:S04]  /*49080*/  STL [R1+0x2054], R75 ;  /* 0x0020544b01007387 */ /* 0x0043e80000100800 */
        /* <DEDUP_REMOVED lines=9> */
[----:B--2---:R-:W-:Y:S04]  /*49120*/  STL [R1+0x2090], R75 ;  /* 0x0020904b01007387 */ /* 0x004fe80000100800 */
[----:B------:R1:W-:Y:S04]  /*49130*/  STL [R1+0x2048], R76 ;  /* 0x0020484c01007387 */ /* 0x0003e80000100800 */
[----:B-1----:R-:W2:Y:S04]  /*49140*/  LDL.LU R76, [R1+0x140] ;  /* 0x00014000014c7983 */ /* 0x002ea80000300800 */
[----:B------:R1:W-:Y:S04]  /*49150*/  STL [R1+0x2044], R70 ;  /* 0x0020444601007387 */ /* 0x0003e80000100800 */
[----:B-1----:R-:W2:Y:S04]  /*49160*/  LDL.LU R70, [R1+0x240] ;  /* 0x0002400001467983 */ /* 0x002ea80000300800 */
[----:B------:R-:W3:Y:S04]  /*49170*/  LDL.LU R79, [R1+0x13c] ;  /* 0x00013c00014f7983 */ /* 0x000ee80000300800 */
[----:B------:R-:W3:Y:S04]  /*49180*/  LDL.LU R83, [R1+0x23c] ;  /* 0x00023c0001537983 */ /* 0x000ee80000300800 */
[----:B------:R-:W4:Y:S04]  /*49190*/  LDL.LU R85, [R1+0x138] ;  /* 0x0001380001557983 */ /* 0x000f280000300800 */
[----:B------:R-:W4:Y:S04]  /*491a0*/  LDL.LU R92, [R1+0x238] ;  /* 0x00023800015c7983 */ /* 0x000f280000300800 */
[----:B------:R-:W2:Y:S04]  /*491b0*/  LDL.LU R86, [R1+0x134] ;  /* 0x0001340001567983 */ /* 0x000ea80000300800 */
[----:B------:R-:W2:Y:S04]  /*491c0*/  LDL.LU R88, [R1+0x130] ;  /* 0x0001300001587983 */ /* 0x000ea80000300800 */
[----:B------:R-:W2:Y:S04]  /*491d0*/  LDL.LU R90, [R1+0x230] ;  /* 0x00023000015a7983 */ /* 0x000ea80000300800 */
[----:B------:R1:W-:Y:S04]  /*491e0*/  STL [R1+0x1fe4], R0 ;  /* 0x001fe40001007387 */ /* 0x0003e80000100800 */
[----:B-1----:R-:W2:Y:S04]  /*491f0*/  LDL.LU R0, [R1+0x144] ;  /* 0x0001440001007983 */ /* 0x002ea80000300800 */
[----:B------:R-:W-:Y:S04]  /*49200*/  STL [R1+0x1fdc], R2 ;  /* 0x001fdc0201007387 */ /* 0x000fe80000100800 */
[----:B------:R-:W-:Y:S04]  /*49210*/  STL [R1+0x1fd8], R3 ;  /* 0x001fd80301007387 */ /* 0x000fe80000100800 */
[----:B------:R1:W-:Y:S04]  /*49220*/  STL [R1+0x1fd4], R68 ;  /* 0x001fd44401007387 */ /* 0x0003e80000100800 */
[----:B-1----:R-:W2:Y:S04]  /*49230*/  LDL.LU R68, [R1+0x248] ;  /* 0x0002480001447983 */ /* 0x002ea80000300800 */
[----:B------:R-:W-:Y:S04]  /*49240*/  STL [R1+0x1fd0], R69 ;  /* 0x001fd04501007387 */ /* 0x000fe80000100800 */
[----:B------:R1:W-:Y:S01]  /*49250*/  STL [R1+0x1fcc], R71 ;  /* 0x001fcc4701007387 */ /* 0x0003e20000100800 */
[----:B------:R-:W-:-:S03]  /*49260*/  IMAD.MOV.U32 R75, RZ, RZ, R9 ;  /* 0x000000ffff4b7224 */ /* 0x000fc600078e0009 */
[----:B-1----:R-:W2:Y:S04]  /*49270*/  LDL.LU R71, [R1+0x148] ;  /* 0x0001480001477983 */ /* 0x002ea80000300800 */
[----:B------:R-:W-:Y:S04]  /*49280*/  STL [R1+0x1fc8], R72 ;  /* 0x001fc84801007387 */ /* 0x000fe80000100800 */
[----:B------:R-:W-:Y:S04]  /*49290*/  STL [R1+0x1fc4], R73 ;  /* 0x001fc44901007387 */ /* 0x000fe80000100800 */
[----:B------:R-:W-:Y:S04]  /*492a0*/  STL [R1+0x1fc0], R74 ;  /* 0x001fc04a01007387 */ /* 0x000fe80000100800 */
[----:B------:R1:W-:Y:S01]  /*492b0*/  STL [R1+0x1fbc], R77 ;  /* 0x001fbc4d01007387 */ /* 0x0003e20000100800 */
[----:B------:R-:W-:-:S03]  /*492c0*/  F2FP.BF16.F32.PACK_AB R80, R75, R93 ;  /* 0x0000005d4b50723e */ /* 0x000fc600000010ff */
[----:B-1----:R-:W2:Y:S04]  /*492d0*/  LDL.LU R77, [R1+0x24c] ;  /* 0x00024c00014d7983 */ /* 0x002ea80000300800 */
[----:B------:R-:W-:Y:S04]  /*492e0*/  STL [R1+0x1fb8], R78 ;  /* 0x001fb84e01007387 */ /* 0x000fe80000100800 */
[----:B------:R1:W-:Y:S04]  /*492f0*/  STL [R1+0x1fb4], R81 ;  /* 0x001fb45101007387 */ /* 0x0003e80000100800 */
[----:B-1----:R-:W2:Y:S04]  /*49300*/  LDL.LU R81, [R1+0x14c] ;  /* 0x00014c0001517983 */ /* 0x002ea80000300800 */
[----:B------:R-:W-:Y:S04]  /*49310*/  STL [R1+0x1fb0], R82 ;  /* 0x001fb05201007387 */ /* 0x000fe80000100800 */
[----:B------:R-:W-:Y:S04]  /*49320*/  STL [R1+0x1fac], R84 ;  /* 0x001fac5401007387 */ /* 0x000fe80000100800 */
[----:B------:R-:W-:Y:S04]  /*49330*/  STL [R1+0x1fa8], R87 ;  /* 0x001fa85701007387 */ /* 0x000fe80000100800 */
[----:B------:R-:W-:Y:S04]  /*49340*/  STL [R1+0x1fa4], R89 ;  /* 0x001fa45901007387 */ /* 0x000fe80000100800 */
[----:B------:R-:W-:Y:S04]  /*49350*/  STL [R1+0x1fa0], R91 ;  /* 0x001fa05b01007387 */ /* 0x000fe80000100800 */
[----:B------:R-:W-:Y:S04]  /*49360*/  STL [R1+0x168], R67 ;  /* 0x0001684301007387 */ /* 0x000fe80000100800 */
[----:B------:R1:W-:Y:S04]  /*49370*/  STL [R1+0x16c], R6 ;  /* 0x00016c0601007387 */ /* 0x0003e80000100800 */
[----:B------:R-:W2:Y:S04]  /*49380*/  LDL.LU R75, [R1+0x2090] ;  /* 0x00209000014b7983 */ /* 0x000ea80000300800 */
[----:B------:R-:W2:Y:S04]  /*49390*/  LDL.LU R93, [R1+0x208c] ;  /* 0x00208c00015d7983 */ /* 0x000ea80000300800 */
[----:B------:R0:W-:Y:S01]  /*493a0*/  STL [R1+0x164], R80 ;  /* 0x0001645001007387 */ /* 0x0001e20000100800 */
[----:B-1----:R-:W1:Y:S01]  /*493b0*/  LDTM.x64 R4, tmem[UR4+0xc0] ;  /* 0x0000c004000479ee */ /* 0x002e620008340000 */
[----:B------:R-:W-:-:S02]  /*493c0*/  NOP ;  /* 0x0000000000007918 */ /* 0x000fc40000000000 */
[----:B0-----:R0:W2:Y:S02]  /*493d0*/  LDL.LU R80, [R1+0x2088] ;  /* 0x0020880001507983 */ /* 0x0010a40000300800 */
[----:B--2---:R-:W-:Y:S02]  /*493e0*/  F2FP.BF16.F32.PACK_AB R80, R75, R93 ;  /* 0x0000005d4b50723e */ /* 0x004fe400000010ff */
[----:B------:R-:W2:Y:S04]  /*493f0*/  LDL.LU R75, [R1+0x2084] ;  /* 0x00208400014b7983 */ /* 0x000ea80000300800 */
[----:B------:R-:W2:Y:S04]  /*49400*/  LDL.LU R93, [R1+0x2080] ;  /* 0x00208000015d7983 */ /* 0x000ea80000300800 */
[----:B------:R0:W-:Y:S04]  /*49410*/  STL [R1+0x160], R80 ;  /* 0x0001605001007387 */ /* 0x0001e80000100800 */
[----:B0-----:R0:W2:Y:S02]  /*49420*/  LDL.LU R80, [R1+0x207c] ;  /* 0x00207c0001507983 */ /* 0x0010a40000300800 */
[----:B--2---:R-:W-:-:S02]  /*49430*/  F2FP.BF16.F32.PACK_AB R80, R75, R93 ;  /* 0x0000005d4b50723e */ /* 0x004fc400000010ff */
        /* <DEDUP_REMOVED lines=11> */
[----:B------:R0:W2:Y:S04]  /*494f0*/  LDL.LU R93, [R1+0x205c] ;  /* 0x00205c00015d7983 */ /* 0x0000a80000300800 */
[----:B------:R0:W-:Y:S04]  /*49500*/  STL [R1+0x154], R80 ;  /* 0x0001545001007387 */ /* 0x0001e80000100800 */
[----:B0-----:R-:W2:Y:S01]  /*49510*/  LDL.LU R80, [R1+0x2058] ;  /* 0x0020580001507983 */ /* 0x001ea20000300800 */
[----:B------:R-:W-:-:S02]  /*49520*/  F2FP.BF16.F32.PACK_AB R73, R81, R77 ;  /* 0x0000004d5149723e */ /* 0x000fc400000010ff */
[----:B--2---:R-:W-:Y:S02]  /*49530*/  F2FP.BF16.F32.PACK_AB R93, R75, R80 ;  /* 0x000000504b5d723e */ /* 0x004fe400000010ff */
[----:B------:R-:W2:Y:S01]  /*49540*/  LDL.LU R75, [R1+0x2054] ;  /* 0x00205400014b7983 */ /* 0x000ea20000300800 */
[----:B------:R-:W-:-:S03]  /*49550*/  F2FP.BF16.F32.PACK_AB R3, R71, R68 ;  /* 0x000000444703723e */ /* 0x000fc600000010ff */
[----:B------:R-:W2:Y:S04]  /*49560*/  LDL.LU R80, [R1+0x2050] ;  /* 0x0020500001507983 */ /* 0x000ea80000300800 */
[----:B------:R0:W-:Y:S01]  /*49570*/  STL [R1+0x150], R93 ;  /* 0x0001505d01007387 */ /* 0x0001e20000100800 */
[----:B------:R-:W-:-:S03]  /*49580*/  F2FP.BF16.F32.PACK_AB R82, R76, R70 ;  /* 0x000000464c52723e */ /* 0x000fc600000010ff */
[----:B0-----:R-:W2:Y:S04]  /*49590*/  LDL.LU R93, [R1+0x204c] ;  /* 0x00204c00015d7983 */ /* 0x001ea80000300800 */
[----:B------:R-:W-:Y:S01]  /*495a0*/  STL [R1+0x14c], R73 ;  /* 0x00014c4901007387 */ /* 0x000fe20000100800 */
[----:B---3--:R-:W-:Y:S02]  /*495b0*/  F2FP.BF16.F32.PACK_AB R84, R79, R83 ;  /* 0x000000534f54723e */ /* 0x008fe400000010ff */
[----:B----4-:R-:W-:Y:S02]  /*495c0*/  F2FP.BF16.F32.PACK_AB R87, R85, R92 ;  /* 0x0000005c5557723e */ /* 0x010fe400000010ff */
[----:B--2---:R-:W-:Y:S02]  /*495d0*/  F2FP.BF16.F32.PACK_AB R2, R0, R75 ;  /* 0x0000004b0002723e */ /* 0x004fe400000010ff */
[----:B------:R-:W2:Y:S04]  /*495e0*/  LDL.LU R75, [R1+0x118] ;  /* 0x00011800014b7983 */ /* 0x000ea80000300800 */
[----:B------:R-:W-:Y:S04]  /*495f0*/  STL [R1+0x148], R3 ;  /* 0x0001480301007387 */ /* 0x000fe80000100800 */
[----:B------:R-:W3:Y:S04]  /*49600*/  LDL.LU R0, [R1+0x8] ;  /* 0x0000080001007983 */ /* 0x000ee80000300800 */
[----:B------:R0:W-:Y:S04]  /*49610*/  STL [R1+0x144], R2 ;  /* 0x0001440201007387 */ /* 0x0001e80000100800 */
[----:B0-----:R-:W4:Y:S04]  /*49620*/  LDL.LU R2, [R1] ;  /* 0x0000000001027983 */ /* 0x001f280000300800 */
[----:B------:R-:W4:Y:S04]  /*49630*/  LDL.LU R3, [R1+0x100] ;  /* 0x0001000001037983 */ /* 0x000f280000300800 */
[----:B------:R-:W1:Y:S04]  /*49640*/  LDL.LU R68, [R1+0xfc] ;  /* 0x0000fc0001447983 */ /* 0x000e680000300800 */
        /* <DEDUP_REMOVED lines=8> */
[----:B------:R-:W2:Y:S04]  /*496d0*/  LDL.LU R79, [R1+0x2040] ;  /* 0x00204000014f7983 */ /* 0x000ea80000300800 */
[----:B------:R-:W2:Y:S04]  /*496e0*/  LDL.LU R83, [R1+0x203c] ;  /* 0x00203c0001537983 */ /* 0x000ea80000300800 */
[----:B------:R0:W-:Y:S04]  /*496f0*/  STL [R1+0x13c], R84 ;  /* 0x00013c5401007387 */ /* 0x0001e80000100800 */
[----:B0-----:R-:W2:Y:S04]  /*49700*/  LDL.LU R84, [R1+0xe4] ;  /* 0x0000e40001547983 */ /* 0x001ea80000300800 */
[----:B------:R-:W2:Y:S04]  /*49710*/  LDL.LU R85, [R1+0x2038] ;  /* 0x0020380001557983 */ /* 0x000ea80000300800 */
[----:B------:R-:W2:Y:S04]  /*49720*/  LDL.LU R92, [R1+0x2034] ;  /* 0x00203400015c7983 */ /* 0x000ea80000300800 */
[----:B------:R0:W-:Y:S04]  /*49730*/  STL [R1+0x138], R87 ;  /* 0x0001385701007387 */ /* 0x0001e80000100800 */
[----:B0-----:R-:W3:Y:S01]  /*49740*/  LDL.LU R87, [R1+0xe0] ;  /* 0x0000e00001577983 */ /* 0x001ee20000300800 */
[----:B--2---:R-:W-:-:S03]  /*49750*/  F2FP.BF16.F32.PACK_AB R89, R86, R92 ;  /* 0x0000005c5659723e */ /* 0x004fc600000010ff */
[----:B------:R-:W2:Y:S04]  /*49760*/  LDL.LU R86, [R1+0x2030] ;  /* 0x0020300001567983 */ /* 0x000ea80000300800 */
[----:B------:R0:W2:Y:S04]  /*49770*/  LDL.LU R92, [R1+0x202c] ;  /* 0x00202c00015c7983 */ /* 0x0000a80000300800 */
[----:B------:R0:W-:Y:S04]  /*49780*/  STL [R1+0x134], R89 ;  /* 0x0001345901007387 */ /* 0x0001e80000100800 */
[----:B0-----:R-:W3:Y:S01]  /*49790*/  LDL.LU R89, [R1+0xdc] ;  /* 0x0000dc0001597983 */ /* 0x001ee20000300800 */
[----:B--2---:R-:W-:-:S03]  /*497a0*/  F2FP.BF16.F32.PACK_AB R92, R88, R90 ;  /* 0x0000005a585c723e */ /* 0x004fc600000010ff */
        /* <DEDUP_REMOVED lines=26> */
[----:B------:R0:W2:Y:S02]  /*49950*/  LDL.LU R83, [R1+0x1ff8] ;  /* 0x001ff80001537983 */ /* 0x0000a40000300800 */
[----:B--2---:R-:W-:Y:S02]  /*49960*/  F2FP.BF16.F32.PACK_AB R83, R75, R79 ;  /* 0x0000004f4b53723e */ /* 0x004fe400000010ff */
[----:B------:R-:W2:Y:S04]  /*49970*/  LDL.LU R75, [R1+0x1ff4] ;  /* 0x001ff400014b7983 */ /* 0x000ea80000300800 */
[----:B------:R0:W2:Y:S02]  /*49980*/  LDL.LU R79, [R1+0x1ff0] ;  /* 0x001ff000014f7983 */ /* 0x0000a40000300800 */
[----:B--2---:R-:W-:-:S02]  /*49990*/  F2FP.BF16.F32.PACK_AB R79, R70, R75 ;  /* 0x0000004b464f723e */ /* 0x004fc400000010ff */
[----:B------:R-:W3:Y:S04]  /*499a0*/  LDL.LU R70, [R1+0x1fec] ;  /* 0x001fec0001467983 */ /* 0x000ee80000300800 */
[----:B------:R0:W3:Y:S02]  /*499b0*/  LDL.LU R75, [R1+0x1fe8] ;  /* 0x001fe800014b7983 */ /* 0x0000e40000300800 */
[----:B---3--:R-:W-:Y:S02]  /*499c0*/  F2FP.BF16.F32.PACK_AB R75, R0, R70 ;  /* 0x00000046004b723e */ /* 0x008fe400000010ff */
[----:B------:R-:W2:Y:S04]  /*499d0*/  LDL.LU R0, [R1+0x1fe4] ;  /* 0x001fe40001007983 */ /* 0x000ea80000300800 */
[----:B------:R0:W4:Y:S01]  /*499e0*/  LDL.LU R70, [R1+0x1fe0] ;  /* 0x001fe00001467983 */ /* 0x0001220000300800 */
[----:B-1----:R-:W-:-:S02]  /*499f0*/  F2FP.BF16.F32.PACK_AB R69, R67, R68 ;  /* 0x000000444345723e */ /* 0x002fc400000010ff */
[----:B------:R-:W-:Y:S02]  /*49a00*/  F2FP.BF16.F32.PACK_AB R72, R66, R71 ;  /* 0x000000474248723e */ /* 0x000fe400000010ff */
[----:B------:R-:W-:Y:S02]  /*49a10*/  F2FP.BF16.F32.PACK_AB R74, R65, R73 ;  /* 0x00000049414a723e */ /* 0x000fe400000010ff */
[----:B------:R-:W-:Y:S02]  /*49a20*/  F2FP.BF16.F32.PACK_AB R78, R64, R77 ;  /* 0x0000004d404e723e */ /* 0x000fe400000010ff */
[----:B------:R-:W-:Y:S02]  /*49a30*/  F2FP.BF16.F32.PACK_AB R63, R63, R81 ;  /* 0x000000513f3f723e */ /* 0x000fe400000010ff */
[----:B------:R-:W-:Y:S02]  /*49a40*/  F2FP.BF16.F32.PACK_AB R62, R62, R82 ;  /* 0x000000523e3e723e */ /* 0x000fe400000010ff */
[----:B------:R-:W-:-:S02]  /*49a50*/  F2FP.BF16.F32.PACK_AB R61, R61, R84 ;  /* 0x000000543d3d723e */ /* 0x000fc400000010ff */
[----:B------:R-:W-:Y:S02]  /*49a60*/  F2FP.BF16.F32.PACK_AB R60, R60, R87 ;  /* 0x000000573c3c723e */ /* 0x000fe400000010ff */
[----:B------:R-:W-:Y:S02]  /*49a70*/  F2FP.BF16.F32.PACK_AB R91, R59, R89 ;  /* 0x000000593b5b723e */ /* 0x000fe400000010ff */
[----:B----4-:R-:W-:Y:S02]  /*49a80*/  F2FP.BF16.F32.PACK_AB R70, R2, R3 ;  /* 0x000000030246723e */ /* 0x010fe400000010ff */
[----:B------:R-:W3:Y:S04]  /*49a90*/  LDL.LU R2, [R1+0x1fdc] ;  /* 0x001fdc0001027983 */ /* 0x000ee80000300800 */
[----:B------:R-:W4:Y:S04]  /*49aa0*/  LDL.LU R3, [R1+0x1fd8] ;  /* 0x001fd80001037983 */ /* 0x000f280000300800 */
[----:B------:R-:W2:Y:S04]  /*49ab0*/  LDL.LU R68, [R1+0x1fd4] ;  /* 0x001fd40001447983 */ /* 0x000ea80000300800 */
[----:B------:R1:W-:Y:S04]  /*49ac0*/  STL [R1+0xfc], R69 ;  /* 0x0000fc4501007387 */ /* 0x0003e80000100800 */
[----:B-1----:R-:W2:Y:S04]  /*49ad0*/  LDL.LU R69, [R1+0x1fd0] ;  /* 0x001fd00001457983 */ /* 0x002ea80000300800 */
        /* <DEDUP_REMOVED lines=21> */
[----:B------:R-:W3:Y:S04]  /*49c30*/  LDL.LU R89, [R1+0x1fa4] ;  /* 0x001fa40001597983 */ /* 0x000ee80000300800 */
[----:B------:R1:W-:Y:S04]  /*49c40*/  STL [R1+0xdc], R91 ;  /* 0x0000dc5b01007387 */ /* 0x0003e80000100800 */
[----:B-1----:R-:W3:Y:S01]  /*49c50*/  LDL.LU R91, [R1+0x1fa0] ;  /* 0x001fa000015b7983 */ /* 0x002ee20000300800 */
[----:B--2---:R-:W-:-:S02]  /*49c60*/  F2FP.BF16.F32.PACK_AB R59, R58, R60 ;  /* 0x0000003c3a3b723e */ /* 0x004fc400000010ff */
[----:B------:R-:W-:Y:S02]  /*49c70*/  F2FP.BF16.F32.PACK_AB R58, R57, R61 ;  /* 0x0000003d393a723e */ /* 0x000fe400000010ff */
        /* <DEDUP_REMOVED lines=8> */
[----:B------:R-:W-:Y:S04]  /*49d00*/  STL [R1+0xd0], R57 ;  /* 0x0000d03901007387 */ /* 0x000fe80000100800 */
[----:B------:R-:W-:Y:S01]  /*49d10*/  STL [R1+0xcc], R56 ;  /* 0x0000cc3801007387 */ /* 0x000fe20000100800 */
[----:B---3--:R-:W-:-:S03]  /*49d20*/  F2FP.BF16.F32.PACK_AB R51, R50, R91 ;  /* 0x0000005b3233723e */ /* 0x008fc600000010ff */
[----:B------:R-:W-:Y:S01]  /*49d30*/  STL [R1+0xc8], R55 ;  /* 0x0000c83701007387 */ /* 0x000fe20000100800 */
[----:B------:R-:W-:-:S03]  /*49d40*/  F2FP.BF16.F32.PACK_AB R50, R49, R89 ;  /* 0x000000593132723e */ /* 0x000fc600000010ff */
[----:B------:R-:W-:Y:S04]  /*49d50*/  STL [R1+0xc4], R54 ;  /* 0x0000c43601007387 */ /* 0x000fe80000100800 */
[----:B------:R-:W-:Y:S04]  /*49d60*/  STL [R1+0xc0], R53 ;  /* 0x0000c03501007387 */ /* 0x000fe80000100800 */
[----:B------:R0:W2:Y:S04]  /*49d70*/  LDL.LU R91, [R1+0x1f9c] ;  /* 0x001f9c00015b7983 */ /* 0x0000a80000300800 */
[----:B------:R-:W-:Y:S04]  /*49d80*/  STL [R1+0xbc], R52 ;  /* 0x0000bc3401007387 */ /* 0x000fe80000100800 */
[----:B------:R0:W3:Y:S01]  /*49d90*/  LDL.LU R89, [R1+0x1f98] ;  /* 0x001f980001597983 */ /* 0x0000e20000300800 */
[----:B------:R-:W-:-:S02]  /*49da0*/  F2FP.BF16.F32.PACK_AB R49, R48, R87 ;  /* 0x000000573031723e */ /* 0x000fc400000010ff */
[----:B------:R-:W-:Y:S01]  /*49db0*/  F2FP.BF16.F32.PACK_AB R48, R47, R84 ;  /* 0x000000542f30723e */ /* 0x000fe200000010ff */
[----:B------:R-:W-:Y:S01]  /*49dc0*/  STL [R1+0xb8], R51 ;  /* 0x0000b83301007387 */ /* 0x000fe20000100800 */
[----:B------:R-:W-:-:S03]  /*49dd0*/  F2FP.BF16.F32.PACK_AB R46, R46, R82 ;  /* 0x000000522e2e723e */ /* 0x000fc600000010ff */
[----:B------:R0:W4:Y:S04]  /*49de0*/  LDL.LU R87, [R1+0x1f94] ;  /* 0x001f940001577983 */ /* 0x0001280000300800 */
[----:B------:R-:W-:Y:S01]  /*49df0*/  STL [R1+0xb4], R50 ;  /* 0x0000b43201007387 */ /* 0x000fe20000100800 */
[----:B------:R-:W-:-:S03]  /*49e00*/  F2FP.BF16.F32.PACK_AB R47, R45, R81 ;  /* 0x000000512d2f723e */ /* 0x000fc600000010ff */
[----:B------:R0:W4:Y:S04]  /*49e10*/  LDL.LU R84, [R1+0x1f90] ;  /* 0x001f900001547983 */ /* 0x0001280000300800 */
[----:B------:R-:W-:Y:S04]  /*49e20*/  STL [R1+0xb0], R49 ;  /* 0x0000b03101007387 */ /* 0x000fe80000100800 */
[----:B------:R0:W4:Y:S04]  /*49e30*/  LDL.LU R82, [R1+0x1f8c] ;  /* 0x001f8c0001527983 */ /* 0x0001280000300800 */
[----:B------:R-:W-:Y:S04]  /*49e40*/  STL [R1+0x10], R48 ;  /* 0x0000103001007387 */ /* 0x000fe80000100800 */
[----:B------:R0:W4:Y:S04]  /*49e50*/  LDL.LU R81, [R1+0x1f88] ;  /* 0x001f880001517983 */ /* 0x0001280000300800 */
[----:B------:R1:W-:Y:S04]  /*49e60*/  STL [R1+0x8], R46 ;  /* 0x0000082e01007387 */ /* 0x0003e80000100800 */
[----:B------:R-:W4:Y:S04]  /*49e70*/  LDL.LU R45, [R1+0x60] ;  /* 0x00006000012d7983 */ /* 0x000f280000300800 */
[----:B-1----:R-:W4:Y:S04]  /*49e80*/  LDL.LU R46, [R1+0x5c] ;  /* 0x00005c00012e7983 */ /* 0x002f280000300800 */
[----:B------:R1:W-:Y:S04]  /*49e90*/  STL [R1], R47 ;  /* 0x0000002f01007387 */ /* 0x0003e80000100800 */
        /* <DEDUP_REMOVED lines=17> */
[----:B------:R-:W4:Y:S04]  /*49fb0*/  LDL.S16 R63, [R1+0x200] ;  /* 0x00020000013f7983 */ /* 0x000f280000100600 */
[----:B------:R-:W4:Y:S04]  /*49fc0*/  LDL R88, [R1+0xec0] ;  /* 0x000ec00001587983 */ /* 0x000f280000100800 */
[----:B------:R-:W4:Y:S04]  /*49fd0*/  LDL R90, [R1+0xec4] ;  /* 0x000ec400015a7983 */ /* 0x000f280000100800 */
[----:B------:R-:W4:Y:S01]  /*49fe0*/  LDL R92, [R1+0xeb8] ;  /* 0x000eb800015c7983 */ /* 0x000f220000100800 */
[----:B--2---:R-:W-:-:S03]  /*49ff0*/  F2FP.BF16.F32.PACK_AB R91, R44, R78 ;  /* 0x0000004e2c5b723e */ /* 0x004fc600000010ff */
[----:B------:R0:W2:Y:S04]  /*4a000*/  LDL.LU R78, [R1+0x1f84] ;  /* 0x001f8400014e7983 */ /* 0x0000a80000300800 */
[----:B------:R-:W2:Y:S01]  /*4a010*/  LDL.LU R44, [R1+0x64] ;  /* 0x00006400012c7983 */ /* 0x000ea20000300800 */
[----:B---3--:R-:W-:-:S03]  /*4a020*/  F2FP.BF16.F32.PACK_AB R89, R43, R77 ;  /* 0x0000004d2b59723e */ /* 0x008fc600000010ff */
[----:B------:R0:W3:Y:S04]  /*4a030*/  LDL.LU R77, [R1+0x1f80] ;  /* 0x001f8000014d7983 */ /* 0x0000e80000300800 */
[----:B------:R-:W3:Y:S01]  /*4a040*/  LDL.LU R43, [R1+0x68] ;  /* 0x00006800012b7983 */ /* 0x000ee20000300800 */
[----:B----4-:R-:W-:-:S03]  /*4a050*/  F2FP.BF16.F32.PACK_AB R87, R42, R74 ;  /* 0x0000004a2a57723e */ /* 0x010fc600000010ff */
[----:B------:R0:W4:Y:S04]  /*4a060*/  LDL.LU R74, [R1+0x1f7c] ;  /* 0x001f7c00014a7983 */ /* 0x0001280000300800 */
[----:B------:R-:W4:Y:S01]  /*4a070*/  LDL.LU R42, [R1+0x6c] ;  /* 0x00006c00012a7983 */ /* 0x000f220000300800 */
[----:B------:R-:W-:-:S03]  /*4a080*/  F2FP.BF16.F32.PACK_AB R84, R41, R73 ;  /* 0x000000492954723e */ /* 0x000fc600000010ff */
        /* <DEDUP_REMOVED lines=8> */
[----:B------:R-:W-:Y:S02]  /*4a110*/  F2FP.BF16.F32.PACK_AB R16, R16, R0 ;  /* 0x000000001010723e */ /* 0x000fe400000010ff */
[----:B------:R-:W-:Y:S02]  /*4a120*/  F2FP.BF16.F32.PACK_AB R15, R15, R76 ;  /* 0x0000004c0f0f723e */ /* 0x000fe400000010ff */
[----:B------:R-:W-:Y:S02]  /*4a130*/  F2FP.BF16.F32.PACK_AB R14, R14, R93 ;  /* 0x0000005d0e0e723e */ /* 0x000fe400000010ff */
[----:B------:R-:W-:-:S02]  /*4a140*/  F2FP.BF16.F32.PACK_AB R13, R13, R80 ;  /* 0x000000500d0d723e */ /* 0x000fc400000010ff */
[----:B--2---:R-:W-:Y:S02]  /*4a150*/  F2FP.BF16.F32.PACK_AB R78, R38, R69 ;  /* 0x00000045264e723e */ /* 0x004fe400000010ff */
[----:B------:R0:W2:Y:S04]  /*4a160*/  LDL.LU R69, [R1+0x1f6c] ;  /* 0x001f6c0001457983 */ /* 0x0000a80000300800 */
[----:B------:R-:W2:Y:S01]  /*4a170*/  LDL.LU R38, [R1+0x7c] ;  /* 0x00007c0001267983 */ /* 0x000ea20000300800 */
[----:B---3--:R-:W-:-:S03]  /*4a180*/  F2FP.BF16.F32.PACK_AB R77, R37, R68 ;  /* 0x00000044254d723e */ /* 0x008fc600000010ff */
[----:B------:R0:W3:Y:S04]  /*4a190*/  LDL.LU R68, [R1+0x1f68] ;  /* 0x001f680001447983 */ /* 0x0000e80000300800 */
[----:B------:R-:W2:Y:S04]  /*4a1a0*/  LDL.LU R37, [R1+0x80] ;  /* 0x0000800001257983 */ /* 0x000ea80000300800 */
[----:B------:R0:W2:Y:S04]  /*4a1b0*/  LDL.LU R0, [R1+0x1f64] ;  /* 0x001f640001007983 */ /* 0x0000a80000300800 */
[----:B------:R0:W2:Y:S04]  /*4a1c0*/  LDL.LU R76, [R1+0x1f60] ;  /* 0x001f6000014c7983 */ /* 0x0000a80000300800 */
[----:B------:R-:W2:Y:S04]  /*4a1d0*/  LDL.LU R93, [R1+0x1f5c] ;  /* 0x001f5c00015d7983 */ /* 0x000ea80000300800 */
[----:B------:R0:W2:Y:S01]  /*4a1e0*/  LDL.LU R80, [R1+0x1f58] ;  /* 0x001f580001507983 */ /* 0x0000a20000300800 */
[----:B------:R-:W-:-:S02]  /*4a1f0*/  F2FP.BF16.F32.PACK_AB R21, R21, R3 ;  /* 0x000000031515723e */ /* 0x000fc400000010ff */
[----:B------:R-:W-:Y:S02]  /*4a200*/  F2FP.BF16.F32.PACK_AB R20, R20, R2 ;  /* 0x000000021414723e */ /* 0x000fe400000010ff */
[----:B------:R-:W-:Y:S01]  /*4a210*/  F2FP.BF16.F32.PACK_AB R27, R27, R46 ;  /* 0x0000002e1b1b723e */ /* 0x000fe200000010ff */
[----:B------:R-:W1:Y:S01]  /*4a220*/  LDC.64 R2, c[0x0][0x398] ;  /* 0x0000e600ff027b82 */ /* 0x000e620000000a00 */
[----:B------:R-:W-:-:S07]  /*4a230*/  F2FP.BF16.F32.PACK_AB R67, R30, R43 ;  /* 0x0000002b1e43723e */ /* 0x000fce00000010ff */
[----:B------:R-:W0:Y:S01]  /*4a240*/  LDC R46, c[0x0][0x3b4] ;  /* 0x0000ed00ff2e7b82 */ /* 0x000e220000000800 */
[----:B------:R-:W-:Y:S02]  /*4a250*/  F2FP.BF16.F32.PACK_AB R66, R29, R44 ;  /* 0x0000002c1d42723e */ /* 0x000fe400000010ff */
[----:B------:R-:W-:Y:S02]  /*4a260*/  F2FP.BF16.F32.PACK_AB R65, R28, R45 ;  /* 0x0000002d1c41723e */ /* 0x000fe400000010ff */
[----:B----4-:R-:W-:-:S03]  /*4a270*/  F2FP.BF16.F32.PACK_AB R72, R34, R39 ;  /* 0x000000272248723e */ /* 0x010fc600000010ff */
[----:B------:R-:W4:Y:S01]  /*4a280*/  LDC.64 R28, c[0x0][0x398] ;  /* 0x0000e600ff1c7b82 */ /* 0x000f220000000a00 */
[----:B------:R-:W-:Y:S02]  /*4a290*/  F2FP.BF16.F32.PACK_AB R26, R26, R47 ;  /* 0x0000002f1a1a723e */ /* 0x000fe400000010ff */
[----:B------:R-:W-:-:S05]  /*4a2a0*/  F2FP.BF16.F32.PACK_AB R71, R33, R40 ;  /* 0x000000282147723e */ /* 0x000fca00000010ff */
[----:B------:R-:W0:Y:S01]  /*4a2b0*/  LDC R47, c[0x0][0x3b8] ;  /* 0x0000ee00ff2f7b82 */ /* 0x000e220000000800 */
[----:B-1----:R-:W-:Y:S02]  /*4a2c0*/  ISETP.GE.AND P0, PT, R92, R2, PT ;  /* 0x000000025c00720c */ /* 0x002fe40003f06270 */
[----:B------:R-:W-:Y:S02]  /*4a2d0*/  F2FP.BF16.F32.PACK_AB R25, R25, R48 ;  /* 0x000000301919723e */ /* 0x000fe400000010ff */
[----:B------:R-:W-:-:S03]  /*4a2e0*/  F2FP.BF16.F32.PACK_AB R24, R24, R49 ;  /* 0x000000311818723e */ /* 0x000fc600000010ff */
[----:B------:R-:W1:Y:S01]  /*4a2f0*/  LDC.64 R44, c[0x0][0x398] ;  /* 0x0000e600ff2c7b82 */ /* 0x000e620000000a00 */
[----:B---3--:R-:W-:-:S07]  /*4a300*/  F2FP.BF16.F32.PACK_AB R68, R31, R42 ;  /* 0x0000002a1f44723e */ /* 0x008fce00000010ff */
[----:B------:R-:W3:Y:S01]  /*4a310*/  LDC.64 R30, c[0x0][0x390] ;  /* 0x0000e400ff1e7b82 */ /* 0x000ee20000000a00 */
[----:B--2---:R-:W-:Y:S02]  /*4a320*/  F2FP.BF16.F32.PACK_AB R73, R35, R38 ;  /* 0x000000262349723e */ /* 0x004fe400000010ff */
[----:B------:R-:W-:-:S05]  /*4a330*/  F2FP.BF16.F32.PACK_AB R69, R32, R41 ;  /* 0x000000292045723e */ /* 0x000fca00000010ff */
[----:B------:R-:W2:Y:S01]  /*4a340*/  LDC.64 R34, c[0x0][0x398] ;  /* 0x0000e600ff227b82 */ /* 0x000ea20000000a00 */
[----:B------:R-:W-:Y:S01]  /*4a350*/  F2FP.BF16.F32.PACK_AB R76, R5, R62 ;  /* 0x0000003e054c723e */ /* 0x000fe200000010ff */
[----:B------:R-:W-:-:S06]  /*4a360*/  VIADD R5, R93, 0x1 ;  /* 0x000000015d057836 */ /* 0x000fcc0000000000 */
[----:B------:R-:W1:Y:S01]  /*4a370*/  LDC.64 R32, c[0x0][0x398] ;  /* 0x0000e600ff207b82 */ /* 0x000e620000000a00 */
[----:B------:R-:W-:Y:S02]  /*4a380*/  F2FP.BF16.F32.PACK_AB R80, R86, R4 ;  /* 0x000000045650723e */ /* 0x000fe400000010ff */
[----:B------:R-:W2:Y:S01]  /*4a390*/  LDL R86, [R1+0xebc] ;  /* 0x000ebc0001567983 */ /* 0x000ea20000100800 */
[----:B------:R-:W-:Y:S01]  /*4a3a0*/  ISETP.GE.AND P2, PT, R5, R3, PT ;  /* 0x000000030500720c */ /* 0x000fe20003f46270 */
[----:B0-----:R-:W-:-:S03]  /*4a3b0*/  IMAD R5, R92, R46, RZ ;  /* 0x0000002e5c057224 */ /* 0x001fc600078e02ff */
[----:B------:R-:W0:Y:S01]  /*4a3c0*/  LDC.64 R42, c[0x0][0x398] ;  /* 0x0000e600ff2a7b82 */ /* 0x000e220000000a00 */
[----:B------:R-:W-:Y:S01]  /*4a3d0*/  IMAD R2, R46, 0x80, R5 ;  /* 0x000000802e027824 */ /* 0x000fe200078e0205 */
[----:B---3--:R-:W-:Y:S02]  /*4a3e0*/  LEA R4, P6, R5, R30, 0x1 ;  /* 0x0000001e05047211 */ /* 0x008fe400078c08ff */
[----:B------:R-:W-:Y:S02]  /*4a3f0*/  ISETP.GE.AND P1, PT, R93, R3, PT ;  /* 0x000000035d00720c */ /* 0x000fe40003f26270 */
[----:B------:R-:W-:Y:S02]  /*4a400*/  F2FP.BF16.F32.PACK_AB R74, R36, R37 ;  /* 0x00000025244a723e */ /* 0x000fe400000010ff */
[----:B------:R-:W3:Y:S01]  /*4a410*/  LDC.64 R38, c[0x0][0x398] ;  /* 0x0000e600ff267b82 */ /* 0x000ee20000000a00 */
[----:B------:R-:W-:Y:S02]  /*4a420*/  LEA.HI.X.SX32 R5, R5, R31, 0x1, P6 ;  /* 0x0000001f05057211 */ /* 0x000fe400030f0eff */
[----:B----4-:R-:W-:-:S02]  /*4a430*/  ISETP.LT.AND P0, PT, R93, R29, !P0 ;  /* 0x0000001d5d00720c */ /* 0x010fc40004701270 */
[----:B------:R-:W-:Y:S02]  /*4a440*/  LEA R36, P6, R2, R30, 0x1 ;  /* 0x0000001e02247211 */ /* 0x000fe400078c08ff */
[----:B--2---:R-:W-:Y:S01]  /*4a450*/  ISETP.LT.AND P4, PT, R90, R34, !P1 ;  /* 0x000000225a00720c */ /* 0x004fe20004f81270 */
[----:B------:R-:W2:Y:S01]  /*4a460*/  LDC.64 R40, c[0x0][0x398] ;  /* 0x0000e600ff287b82 */ /* 0x000ea20000000a00 */
[----:B------:R-:W-:Y:S01]  /*4a470*/  F2FP.BF16.F32.PACK_AB R0, R7, R60 ;  /* 0x0000003c0700723e */ /* 0x000fe200000010ff */
[----:B------:R-:W-:Y:S01]  /*4a480*/  IMAD R7, R46, 0x80, R2 ;  /* 0x000000802e077824 */ /* 0x000fe200078e0202 */
[----:B------:R-:W-:Y:S01]  /*4a490*/  LEA.HI.X.SX32 R37, R2, R31, 0x1, P6 ;  /* 0x0000001f02257211 */ /* 0x000fe200030f0eff */
[----:B------:R-:W-:Y:S01]  /*4a4a0*/  IMAD R60, R93, R47, RZ ;  /* 0x0000002f5d3c7224 */ /* 0x000fe200078e02ff */
[----:B-1----:R-:W-:Y:S01]  /*4a4b0*/  ISETP.LT.AND P5, PT, R88, R32, !P1 ;  /* 0x000000205800720c */ /* 0x002fe20004fa1270 */
[----:B------:R-:W-:Y:S01]  /*4a4c0*/  IMAD R2, R46, 0x80, R7 ;  /* 0x000000802e027824 */ /* 0x000fe200078e0207 */
[----:B------:R-:W-:Y:S01]  /*4a4d0*/  PRMT R32, R63, 0x7610, R32 ;  /* 0x000076103f207816 */ /* 0x000fe20000000020 */
[----:B------:R-:W-:-:S04]  /*4a4e0*/  IMAD.WIDE R46, R60, 0x2, R4 ;  /* 0x000000023c2e7825 */ /* 0x000fc800078e0204 */
[----:B------:R-:W-:Y:S01]  /*4a4f0*/  IMAD.WIDE R48, R60, 0x2, R36 ;  /* 0x000000023c307825 */ /* 0x000fe200078e0224 */
[----:B------:R1:W-:Y:S01]  /*4a500*/  @P0 STG.E.U16 desc[UR6][R46.64], R32 ;  /* 0x000000202e000986 */ /* 0x0003e2000c101506 */
[----:B------:R-:W-:-:S03]  /*4a510*/  PRMT R34, R70, 0x7632, R34 ;  /* 0x0000763246227816 */ /* 0x000fc60000000022 */
[----:B------:R4:W-:Y:S01]  /*4a520*/  @P4 STG.E.U16 desc[UR6][R48.64], R70 ;  /* 0x0000004630004986 */ /* 0x0009e2000c101506 */
[----:B0-----:R-:W-:Y:S02]  /*4a530*/  ISETP.LT.AND P4, PT, R92, R42, !P2 ;  /* 0x0000002a5c00720c */ /* 0x001fe40005781270 */
[----:B------:R-:W-:Y:S02]  /*4a540*/  F2FP.BF16.F32.PACK_AB R64, R61, R6 ;  /* 0x000000063d40723e */ /* 0x000fe400000010ff */
[----:B------:R-:W-:Y:S02]  /*4a550*/  F2FP.BF16.F32.PACK_AB R23, R23, R50 ;  /* 0x000000321717723e */ /* 0x000fe400000010ff */
[----:B------:R-:W-:Y:S01]  /*4a560*/  F2FP.BF16.F32.PACK_AB R22, R22, R51 ;  /* 0x000000331616723e */ /* 0x000fe200000010ff */
[----:B-1----:R-:W0:Y:S01]  /*4a570*/  LDC.64 R46, c[0x0][0x398] ;  /* 0x0000e600ff2e7b82 */ /* 0x002e220000000a00 */
[----:B----4-:R-:W4:Y:S04]  /*4a580*/  LDL.S16 R70, [R1+0x208] ;  /* 0x0002080001467983 */ /* 0x010f280000100600 */
[----:B------:R-:W4:Y:S01]  /*4a590*/  LDL.LU.S16 R42, [R1+0x202] ;  /* 0x00020200012a7983 */ /* 0x000f220000300600 */
[----:B------:R-:W-:-:S02]  /*4a5a0*/  LEA R6, P6, R7, R30, 0x1 ;  /* 0x0000001e07067211 */ /* 0x000fc400078c08ff */
[----:B------:R-:W1:Y:S02]  /*4a5b0*/  LDC.64 R48, c[0x0][0x398] ;  /* 0x0000e600ff307b82 */ /* 0x000e640000000a00 */
[----:B------:R-:W-:-:S03]  /*4a5c0*/  LEA.HI.X.SX32 R7, R7, R31, 0x1, P6 ;  /* 0x0000001f07077211 */ /* 0x000fc600030f0eff */
[----:B------:R-:W-:Y:S01]  /*4a5d0*/  IMAD.WIDE R50, R60, 0x2, R6 ;  /* 0x000000023c327825 */ /* 0x000fe200078e0206 */
[----:B------:R-:W-:Y:S02]  /*4a5e0*/  F2FP.BF16.F32.PACK_AB R17, R17, R54 ;  /* 0x000000361111723e */ /* 0x000fe400000010ff */
[----:B------:R-:W-:Y:S02]  /*4a5f0*/  F2FP.BF16.F32.PACK_AB R12, R12, R55 ;  /* 0x000000370c0c723e */ /* 0x000fe400000010ff */
[----:B------:R3:W-:Y:S01]  /*4a600*/  @P5 STG.E.U16 desc[UR6][R50.64], R34 ;  /* 0x0000002232005986 */ /* 0x0007e2000c101506 */
[----:B------:R-:W-:Y:S01]  /*4a610*/  F2FP.BF16.F32.PACK_AB R19, R19, R52 ;  /* 0x000000341313723e */ /* 0x000fe200000010ff */
[----:B------:R-:W0:Y:S01]  /*4a620*/  LDC.64 R54, c[0x0][0x398] ;  /* 0x0000e600ff367b82 */ /* 0x000e220000000a00 */
[----:B------:R-:W-:Y:S02]  /*4a630*/  F2FP.BF16.F32.PACK_AB R18, R18, R53 ;  /* 0x000000351212723e */ /* 0x000fe400000010ff */
[----:B------:R-:W-:-:S05]  /*4a640*/  LEA R30, P6, R2, R30, 0x1 ;  /* 0x0000001e021e7211 */ /* 0x000fca00078c08ff */
[----:B------:R-:W0:Y:S08]  /*4a650*/  LDC.64 R52, c[0x0][0x398] ;  /* 0x0000e600ff347b82 */ /* 0x000e300000000a00 */
[----:B---3--:R-:W3:Y:S01]  /*4a660*/  LDC.64 R50, c[0x0][0x398] ;  /* 0x0000e600ff327b82 */ /* 0x008ee20000000a00 */
[----:B------:R-:W-:Y:S02]  /*4a670*/  LEA.HI.X.SX32 R31, R2, R31, 0x1, P6 ;  /* 0x0000001f021f7211 */ /* 0x000fe400030f0eff */
[----:B------:R-:W-:-:S02]  /*4a680*/  ISETP.LT.AND P5, PT, R90, R38, !P2 ;  /* 0x000000265a00720c */ /* 0x000fc400057a1270 */
[----:B--2---:R-:W-:Y:S01]  /*4a690*/  ISETP.LT.AND P6, PT, R88, R40, !P2 ;  /* 0x000000285800720c */ /* 0x004fe200057c1270 */
[----:B------:R-:W-:Y:S01]  /*4a6a0*/  VIADD R29, R93, 0x2 ;  /* 0x000000025d1d7836 */ /* 0x000fe20000000000 */
[----:B------:R-:W-:Y:S01]  /*4a6b0*/  F2FP.BF16.F32.PACK_AB R11, R11, R56 ;  /* 0x000000380b0b723e */ /* 0x000fe200000010ff */
[----:B------:R-:W2:Y:S01]  /*4a6c0*/  LDC R38, c[0x0][0x398] ;  /* 0x0000e600ff267b82 */ /* 0x000ea20000000800 */
[----:B------:R-:W-:Y:S02]  /*4a6d0*/  F2FP.BF16.F32.PACK_AB R10, R10, R57 ;  /* 0x000000390a0a723e */ /* 0x000fe400000010ff */
[----:B------:R-:W-:Y:S02]  /*4a6e0*/  F2FP.BF16.F32.PACK_AB R9, R9, R58 ;  /* 0x0000003a0909723e */ /* 0x000fe400000010ff */
[----:B------:R-:W-:Y:S02]  /*4a6f0*/  F2FP.BF16.F32.PACK_AB R8, R59, R8 ;  /* 0x000000083b08723e */ /* 0x000fe400000010ff */
[----:B------:R-:W-:Y:S01]  /*4a700*/  PRMT R32, R80, 0x7632, R32 ;  /* 0x0000763250207816 */ /* 0x000fe20000000020 */
[----:B------:R-:W0:Y:S01]  /*4a710*/  LDC R40, c[0x0][0x398] ;  /* 0x0000e600ff287b82 */ /* 0x000e220000000800 */
[----:B------:R-:W-:Y:S01]  /*4a720*/  ISETP.GE.AND P0, PT, R29, R3, PT ;  /* 0x000000031d00720c */ /* 0x000fe20003f06270 */
[----:B------:R-:W-:Y:S01]  /*4a730*/  VIADD R29, R93, 0x3 ;  /* 0x000000035d1d7836 */ /* 0x000fe20000000000 */
[----:B------:R-:W-:-:S05]  /*4a740*/  ISETP.LT.AND P1, PT, R86, R44, !P1 ;  /* 0x0000002c5600720c */ /* 0x000fca0004f21270 */
[----:B------:R-:W1:Y:S01]  /*4a750*/  LDC R44, c[0x0][0x3b8] ;  /* 0x0000ee00ff2c7b82 */ /* 0x000e620000000800 */
[----:B0-----:R-:W-:-:S07]  /*4a760*/  ISETP.LT.AND P2, PT, R86, R46, !P2 ;  /* 0x0000002e5600720c */ /* 0x001fce0005741270 */
[----:B------:R-:W0:Y:S01]  /*4a770*/  LDC R46, c[0x0][0x398] ;  /* 0x0000e600ff2e7b82 */ /* 0x000e220000000800 */
[C---:B-1----:R-:W-:Y:S02]  /*4a780*/  IMAD.IADD R2, R60.reuse, 0x1, R44 ;  /* 0x000000013c027824 */ /* 0x042fe400078e022c */
[----:B------:R-:W-:-:S04]  /*4a790*/  IMAD.WIDE R60, R60, 0x2, R30 ;  /* 0x000000023c3c7825 */ /* 0x000fc800078e021e */
[C---:B------:R-:W-:Y:S01]  /*4a7a0*/  IMAD.WIDE R56, R2.reuse, 0x2, R4 ;  /* 0x0000000202387825 */ /* 0x040fe200078e0204 */
[----:B------:R-:W-:Y:S03]  /*4a7b0*/  @P1 STG.E.U16 desc[UR6][R60.64], R80 ;  /* 0x000000503c001986 */ /* 0x000fe6000c101506 */
[----:B------:R-:W-:-:S04]  /*4a7c0*/  IMAD.WIDE R58, R2, 0x2, R36 ;  /* 0x00000002023a7825 */ /* 0x000fc800078e0224 */
[----:B------:R-:W-:Y:S01]  /*4a7d0*/  IMAD.WIDE R62, R2, 0x2, R6 ;  /* 0x00000002023e7825 */ /* 0x000fe200078e0206 */
[----:B------:R-:W-:Y:S02]  /*4a7e0*/  ISETP.GE.AND P1, PT, R29, R3, PT ;  /* 0x000000031d00720c */ /* 0x000fe40003f26270 */
[----:B----4-:R-:W-:Y:S02]  /*4a7f0*/  PRMT R34, R42, 0x7610, R34 ;  /* 0x000076102a227816 */ /* 0x010fe40000000022 */
[----:B------:R-:W-:Y:S01]  /*4a800*/  PRMT R29, R76, 0x7632, R29 ;  /* 0x000076324c1d7816 */ /* 0x000fe2000000001d */
[----:B------:R-:W1:Y:S02]  /*4a810*/  LDC R42, c[0x0][0x398] ;  /* 0x0000e600ff2a7b82 */ /* 0x000e640000000800 */
[----:B------:R4:W-:Y:S01]  /*4a820*/  @P4 STG.E.U16 desc[UR6][R56.64], R34 ;  /* 0x0000002238004986 */ /* 0x0009e2000c101506 */
[----:B---3--:R-:W-:-:S03]  /*4a830*/  ISETP.LT.AND P4, PT, R90, R50, !P0 ;  /* 0x000000325a00720c */ /* 0x008fc60004781270 */
[----:B------:R3:W-:Y:S01]  /*4a840*/  @P5 STG.E.U16 desc[UR6][R58.64], R32 ;  /* 0x000000203a005986 */ /* 0x0007e2000c101506 */
[----:B------:R-:W-:Y:S01]  /*4a850*/  ISETP.LT.AND P5, PT, R88, R54, !P0 ;  /* 0x000000365800720c */ /* 0x000fe200047a1270 */
[----:B------:R-:W0:Y:S02]  /*4a860*/  LDC R50, c[0x0][0x398] ;  /* 0x0000e600ff327b82 */ /* 0x000e240000000800 */
[----:B------:R-:W-:Y:S01]  /*4a870*/  @P6 STG.E.U16 desc[UR6][R62.64], R76 ;  /* 0x0000004c3e006986 */ /* 0x000fe2000c101506 */
[----:B------:R-:W-:Y:S02]  /*4a880*/  ISETP.LT.AND P6, PT, R92, R48, !P0 ;  /* 0x000000305c00720c */ /* 0x000fe400047c1270 */
[----:B------:R-:W-:Y:S02]  /*4a890*/  ISETP.LT.AND P0, PT, R86, R52, !P0 ;  /* 0x000000345600720c */ /* 0x000fe40004701270 */
[----:B----4-:R-:W-:Y:S01]  /*4a8a0*/  PRMT R34, R70, 0x7610, R34 ;  /* 0x0000761046227816 */ /* 0x010fe20000000022 */
[C---:B------:R-:W-:Y:S01]  /*4a8b0*/  IMAD.WIDE R56, R2.reuse, 0x2, R30 ;  /* 0x0000000202387825 */ /* 0x040fe200078e021e */
[----:B------:R-:W4:Y:S01]  /*4a8c0*/  LDL.LU.S16 R70, [R1+0x20a] ;  /* 0x00020a0001467983 */ /* 0x000f220000300600 */
[----:B------:R-:W0:Y:S03]  /*4a8d0*/  LDC R48, c[0x0][0x398] ;  /* 0x0000e600ff307b82 */ /* 0x000e260000000800 */
[----:B------:R-:W4:Y:S01]  /*4a8e0*/  LDL.LU R86, [R1+0x1f54] ;  /* 0x001f540001567983 */ /* 0x000f220000300800 */
[----:B---3--:R-:W-:-:S03]  /*4a8f0*/  IMAD.IADD R32, R2, 0x1, R44 ;  /* 0x0000000102207824 */ /* 0x008fc600078e022c */
[----:B------:R-:W0:Y:S01]  /*4a900*/  LDL.LU R52, [R1+0xebc] ;  /* 0x000ebc0001347983 */ /* 0x000e220000300800 */
[C---:B------:R-:W-:Y:S01]  /*4a910*/  IMAD.WIDE R58, R32.reuse, 0x2, R4 ;  /* 0x00000002203a7825 */ /* 0x040fe200078e0204 */
[----:B------:R-:W3:Y:S02]  /*4a920*/  LDC R44, c[0x0][0x398] ;  /* 0x0000e600ff2c7b82 */ /* 0x000ee40000000800 */
[----:B------:R2:W-:Y:S04]  /*4a930*/  @P2 STG.E.U16 desc[UR6][R56.64], R29 ;  /* 0x0000001d38002986 */ /* 0x0005e8000c101506 */
[----:B------:R-:W-:Y:S01]  /*4a940*/  @P6 STG.E.U16 desc[UR6][R58.64], R34 ;  /* 0x000000223a006986 */ /* 0x000fe2000c101506 */
[----:B--2---:R-:W-:-:S05]  /*4a950*/  IMAD.WIDE R56, R32, 0x2, R36 ;  /* 0x0000000220387825 */ /* 0x004fca00078e0224 */
[----:B------:R2:W-:Y:S01]  /*4a960*/  @P4 STG.E.U16 desc[UR6][R56.64], R75 ;  /* 0x0000004b38004986 */ /* 0x0005e2000c101506 */
[----:B------:R-:W-:-:S03]  /*4a970*/  ISETP.LT.AND P4, PT, R88, R38, !P1 ;  /* 0x000000265800720c */ /* 0x000fc60004f81270 */
[----:B------:R-:W3:Y:S04]  /*4a980*/  LDL.LU R88, [R1+0x1f50] ;  /* 0x001f500001587983 */ /* 0x000ee80000300800 */
[----:B------:R-:W3:Y:S01]  /*4a990*/  LDL.S16 R80, [R1+0x210] ;  /* 0x0002100001507983 */ /* 0x000ee20000100600 */
[----:B------:R-:W-:-:S05]  /*4a9a0*/  VIADD R2, R93, 0x4 ;  /* 0x000000045d027836 */ /* 0x000fca0000000000 */
[----:B------:R-:W-:Y:S02]  /*4a9b0*/  ISETP.GE.AND P2, PT, R2, R3, PT ;  /* 0x000000030200720c */ /* 0x000fe40003f46270 */
[----:B------:R-:W-:Y:S02]  /*4a9c0*/  PRMT R2, R75, 0x7632, R2 ;  /* 0x000076324b027816 */ /* 0x000fe40000000002 */
[----:B--2---:R-:W2:Y:S01]  /*4a9d0*/  LDC R75, c[0x0][0x3b8] ;  /* 0x0000ee00ff4b7b82 */ /* 0x004ea20000000800 */
[----:B------:R-:W-:Y:S01]  /*4a9e0*/  IMAD.WIDE R58, R32, 0x2, R6 ;  /* 0x00000002203a7825 */ /* 0x000fe200078e0206 */
[----:B------:R-:W-:-:S03]  /*4a9f0*/  ISETP.LT.AND P6, PT, R92, R28, !P1 ;  /* 0x0000001c5c00720c */ /* 0x000fc60004fc1270 */
[----:B------:R-:W-:Y:S01]  /*4aa00*/  IMAD.WIDE R28, R32, 0x2, R30 ;  /* 0x00000002201c7825 */ /* 0x000fe200078e021e */
[----:B------:R-:W-:Y:S01]  /*4aa10*/  @P5 STG.E.U16 desc[UR6][R58.64], R2 ;  /* 0x000000023a005986 */ /* 0x000fe2000c101506 */
[----:B------:R-:W-:Y:S02]  /*4aa20*/  ISETP.LT.AND P5, PT, R90, R40, !P1 ;  /* 0x000000285a00720c */ /* 0x000fe40004fa1270 */
[----:B------:R-:W-:Y:S01]  /*4aa30*/  PRMT R34, R64, 0x7632, R34 ;  /* 0x0000763240227816 */ /* 0x000fe20000000022 */
[----:B------:R1:W-:Y:S01]  /*4aa40*/  @P0 STG.E.U16 desc[UR6][R28.64], R64 ;  /* 0x000000401c000986 */ /* 0x0003e2000c101506 */
[----:B------:R-:W-:-:S03]  /*4aa50*/  PRMT R40, R0, 0x7632, R40 ;  /* 0x0000763200287816 */ /* 0x000fc60000000028 */
[----:B-1----:R-:W3:Y:S01]  /*4aa60*/  LDL.LU R64, [R1+0xec0] ;  /* 0x000ec00001407983 */ /* 0x002ee20000300800 */
[----:B--2---:R-:W-:-:S04]  /*4aa70*/  IMAD.IADD R32, R32, 0x1, R75 ;  /* 0x0000000120207824 */ /* 0x004fc800078e024b */
[----:B------:R-:W-:-:S04]  /*4aa80*/  IMAD.WIDE R28, R32, 0x2, R4 ;  /* 0x00000002201c7825 */ /* 0x000fc800078e0204 */
[----:B------:R-:W-:-:S04]  /*4aa90*/  IMAD.WIDE R56, R32, 0x2, R36 ;  /* 0x0000000220387825 */ /* 0x000fc800078e0224 */
[----:B------:R-:W-:-:S04]  /*4aaa0*/  IMAD.WIDE R58, R32, 0x2, R6 ;  /* 0x00000002203a7825 */ /* 0x000fc800078e0206 */
[----:B------:R-:W-:-:S04]  /*4aab0*/  IMAD.WIDE R60, R32, 0x2, R30 ;  /* 0x00000002203c7825 */ /* 0x000fc800078e021e */
[----:B------:R-:W-:Y:S02]  /*4aac0*/  IMAD.IADD R32, R32, 0x1, R75 ;  /* 0x0000000120207824 */ /* 0x000fe400078e024b */
[----:B------:R-:W-:-:S05]  /*4aad0*/  VIADD R2, R93, 0x5 ;  /* 0x000000055d027836 */ /* 0x000fca0000000000 */
[----:B------:R-:W-:Y:S02]  /*4aae0*/  ISETP.GE.AND P0, PT, R2, R3, PT ;  /* 0x000000030200720c */ /* 0x000fe40003f06270 */
[----:B------:R-:W-:Y:S02]  /*4aaf0*/  PRMT R2, R79, 0x7632, R2 ;  /* 0x000076324f027816 */ /* 0x000fe40000000002 */
[----:B----4-:R-:W-:Y:S02]  /*4ab00*/  PRMT R38, R70, 0x7610, R38 ;  /* 0x0000761046267816 */ /* 0x010fe40000000026 */
[----:B0-----:R-:W-:-:S03]  /*4ab10*/  ISETP.LT.AND P1, PT, R52, R46, !P1 ;  /* 0x0000002e3400720c */ /* 0x001fc60004f21270 */
[----:B------:R0:W-:Y:S01]  /*4ab20*/  @P6 STG.E.U16 desc[UR6][R28.64], R38 ;  /* 0x000000261c006986 */ /* 0x0001e2000c101506 */
[----:B---3--:R-:W-:Y:S01]  /*4ab30*/  ISETP.LT.AND P6, PT, R92, R44, !P2 ;  /* 0x0000002c5c00720c */ /* 0x008fe200057c1270 */
[----:B------:R-:W1:Y:S02]  /*4ab40*/  LDC R46, c[0x0][0x398] ;  /* 0x0000e600ff2e7b82 */ /* 0x000e640000000800 */
[----:B------:R2:W-:Y:S01]  /*4ab50*/  @P5 STG.E.U16 desc[UR6][R56.64], R34 ;  /* 0x0000002238005986 */ /* 0x0005e2000c101506 */
[----:B------:R-:W-:-:S03]  /*4ab60*/  ISETP.LT.AND P5, PT, R90, R42, !P2 ;  /* 0x0000002a5a00720c */ /* 0x000fc600057a1270 */
[----:B------:R3:W-:Y:S02]  /*4ab70*/  @P4 STG.E.U16 desc[UR6][R58.64], R0 ;  /* 0x000000003a004986 */ /* 0x0007e4000c101506 */
[----:B------:R-:W4:Y:S02]  /*4ab80*/  LDC R44, c[0x0][0x398] ;  /* 0x0000e600ff2c7b82 */ /* 0x000f240000000800 */
[----:B------:R3:W-:Y:S01]  /*4ab90*/  @P1 STG.E.U16 desc[UR6][R60.64], R40 ;  /* 0x000000283c001986 */ /* 0x0007e2000c101506 */
[----:B0-----:R-:W-:-:S03]  /*4aba0*/  IMAD.WIDE R28, R32, 0x2, R4 ;  /* 0x00000002201c7825 */ /* 0x001fc600078e0204 */
[----:B------:R-:W4:Y:S01]  /*4abb0*/  LDL.LU R90, [R1+0x1f4c] ;  /* 0x001f4c00015a7983 */ /* 0x000f220000300800 */
[----:B--2---:R-:W-:Y:S01]  /*4abc0*/  IMAD.WIDE R56, R32, 0x2, R36 ;  /* 0x0000000220387825 */ /* 0x004fe200078e0224 */
[----:B------:R-:W0:Y:S02]  /*4abd0*/  LDC R34, c[0x0][0x398] ;  /* 0x0000e600ff227b82 */ /* 0x000e240000000800 */
[----:B------:R-:W2:Y:S01]  /*4abe0*/  LDL.LU.S16 R70, [R1+0x212] ;  /* 0x0002120001467983 */ /* 0x000ea20000300600 */
[----:B---3--:R-:W-:-:S05]  /*4abf0*/  VIADD R0, R93, 0x6 ;  /* 0x000000065d007836 */ /* 0x008fca0000000000 */
[----:B------:R-:W-:Y:S01]  /*4ac00*/  ISETP.GE.AND P1, PT, R0, R3, PT ;  /* 0x000000030000720c */ /* 0x000fe20003f26270 */
[----:B------:R-:W3:Y:S01]  /*4ac10*/  LDC R40, c[0x0][0x398] ;  /* 0x0000e600ff287b82 */ /* 0x000ee20000000800 */
[----:B------:R-:W-:-:S05]  /*4ac20*/  PRMT R0, R80, 0x7610, R0 ;  /* 0x0000761050007816 */ /* 0x000fca0000000000 */
[----:B------:R-:W-:Y:S02]  /*4ac30*/  @P6 STG.E.U16 desc[UR6][R28.64], R0 ;  /* 0x000000001c006986 */ /* 0x000fe4000c101506 */
[----:B------:R-:W0:Y:S02]  /*4ac40*/  LDC R38, c[0x0][0x398] ;  /* 0x0000e600ff267b82 */ /* 0x000e240000000800 */
[----:B------:R1:W-:Y:S06]  /*4ac50*/  @P5 STG.E.U16 desc[UR6][R56.64], R79 ;  /* 0x0000004f38005986 */ /* 0x0003ec000c101506 */
[----:B------:R-:W2:Y:S01]  /*4ac60*/  LDC R42, c[0x0][0x398] ;  /* 0x0000e600ff2a7b82 */ /* 0x000ea20000000800 */
[----:B-1----:R-:W4:Y:S01]  /*4ac70*/  LDL.LU R79, [R1+0xec4] ;  /* 0x000ec400014f7983 */ /* 0x002f220000300800 */
[----:B------:R-:W-:Y:S01]  /*4ac80*/  IMAD.WIDE R58, R32, 0x2, R6 ;  /* 0x00000002203a7825 */ /* 0x000fe200078e0206 */
[----:B------:R-:W-:-:S02]  /*4ac90*/  ISETP.LT.AND P4, PT, R64, R50, !P2 ;  /* 0x000000324000720c */ /* 0x000fc40005781270 */
[----:B------:R-:W-:-:S03]  /*4aca0*/  ISETP.LT.AND P2, PT, R52, R46, !P2 ;  /* 0x0000002e3400720c */ /* 0x000fc60005741270 */
[----:B------:R-:W1:Y:S01]  /*4acb0*/  LDC R50, c[0x0][0x398] ;  /* 0x0000e600ff327b82 */ /* 0x000e620000000800 */
[----:B------:R-:W-:-:S07]  /*4acc0*/  IMAD.WIDE R60, R32, 0x2, R30 ;  /* 0x00000002203c7825 */ /* 0x000fce00078e021e */
[----:B------:R3:W-:Y:S01]  /*4acd0*/  @P4 STG.E.U16 desc[UR6][R58.64], R2 ;  /* 0x000000023a004986 */ /* 0x0007e2000c101506 */
[----:B0-----:R-:W-:Y:S01]  /*4ace0*/  ISETP.LT.AND P6, PT, R52, R38, !P0 ;  /* 0x000000263400720c */ /* 0x001fe200047c1270 */
[----:B------:R-:W-:Y:S01]  /*4acf0*/  IMAD.IADD R32, R32, 0x1, R75 ;  /* 0x0000000120207824 */ /* 0x000fe200078e024b */
[----:B---3--:R-:W-:Y:S01]  /*4ad00*/  ISETP.LT.AND P4, PT, R64, R40, !P0 ;  /* 0x000000284000720c */ /* 0x008fe20004781270 */
[----:B------:R0:W-:Y:S01]  /*4ad10*/  @P2 STG.E.U16 desc[UR6][R60.64], R8 ;  /* 0x000000083c002986 */ /* 0x0001e2000c101506 */
[----:B------:R-:W-:Y:S01]  /*4ad20*/  ISETP.LT.AND P2, PT, R92, R34, !P0 ;  /* 0x000000225c00720c */ /* 0x000fe20004741270 */
[C---:B------:R-:W-:Y:S01]  /*4ad30*/  IMAD.WIDE R28, R32.reuse, 0x2, R4 ;  /* 0x00000002201c7825 */ /* 0x040fe200078e0204 */
[----:B------:R-:W3:Y:S03]  /*4ad40*/  LDC R46, c[0x0][0x398] ;  /* 0x0000e600ff2e7b82 */ /* 0x000ee60000000800 */
[----:B------:R-:W-:-:S04]  /*4ad50*/  IMAD.WIDE R56, R32, 0x2, R36 ;  /* 0x0000000220387825 */ /* 0x000fc800078e0224 */
[C---:B------:R-:W-:Y:S01]  /*4ad60*/  IMAD.WIDE R58, R32.reuse, 0x2, R6 ;  /* 0x00000002203a7825 */ /* 0x040fe200078e0206 */
[----:B------:R-:W1:Y:S03]  /*4ad70*/  LDC R40, c[0x0][0x398] ;  /* 0x0000e600ff287b82 */ /* 0x000e660000000800 */
[----:B0-----:R-:W-:Y:S01]  /*4ad80*/  IMAD.WIDE R60, R32, 0x2, R30 ;  /* 0x00000002203c7825 */ /* 0x001fe200078e021e */
[----:B------:R-:W-:-:S03]  /*4ad90*/  PRMT R34, R9, 0x7632, R34 ;  /* 0x0000763209227816 */ /* 0x000fc60000000022 */
[----:B------:R-:W-:Y:S01]  /*4ada0*/  IMAD.IADD R32, R32, 0x1, R75 ;  /* 0x0000000120207824 */ /* 0x000fe200078e024b */
[----:B------:R-:W0:Y:S01]  /*4adb0*/  LDC R38, c[0x0][0x398] ;  /* 0x0000e600ff267b82 */ /* 0x000e220000000800 */
[----:B--2---:R-:W-:-:S05]  /*4adc0*/  PRMT R8, R70, 0x7610, R8 ;  /* 0x0000761046087816 */ /* 0x004fca0000000008 */
[----:B------:R-:W-:Y:S01]  /*4add0*/  @P2 STG.E.U16 desc[UR6][R28.64], R8 ;  /* 0x000000081c002986 */ /* 0x000fe2000c101506 */
[----:B-1----:R-:W-:Y:S02]  /*4ade0*/  ISETP.LT.AND P2, PT, R92, R50, !P1 ;  /* 0x000000325c00720c */ /* 0x002fe40004f41270 */
[----:B------:R-:W-:Y:S01]  /*4adf0*/  PRMT R2, R8, 0x7632, R2 ;  /* 0x0000763208027816 */ /* 0x000fe20000000002 */
[----:B------:R-:W2:Y:S04]  /*4ae00*/  LDL.LU R92, [R1+0x1f48] ;  /* 0x001f4800015c7983 */ /* 0x000ea80000300800 */
[----:B------:R-:W2:Y:S04]  /*4ae10*/  LDL.S16 R63, [R1+0x130] ;  /* 0x00013000013f7983 */ /* 0x000ea80000100600 */
[----:B------:R-:W2:Y:S04]  /*4ae20*/  LDL.LU.S16 R70, [R1+0x132] ;  /* 0x0001320001467983 */ /* 0x000ea80000300600 */
[----:B------:R-:W2:Y:S04]  /*4ae30*/  LDL.S16 R62, [R1+0x134] ;  /* 0x00013400013e7983 */ /* 0x000ea80000100600 */
[----:B------:R-:W2:Y:S01]  /*4ae40*/  LDL.LU.S16 R80, [R1+0x136] ;  /* 0x0001360001507983 */ /* 0x000ea20000300600 */
[----:B----4-:R-:W-:-:S02]  /*4ae50*/  ISETP.LT.AND P5, PT, R79, R48, !P0 ;  /* 0x000000304f00720c */ /* 0x010fc400047a1270 */
[----:B------:R-:W1:Y:S11]  /*4ae60*/  LDC R48, c[0x0][0x398] ;  /* 0x0000e600ff307b82 */ /* 0x000e760000000800 */
[----:B------:R-:W-:Y:S04]  /*4ae70*/  @P5 STG.E.U16 desc[UR6][R56.64], R2 ;  /* 0x0000000238005986 */ /* 0x000fe8000c101506 */
[----:B------:R4:W-:Y:S04]  /*4ae80*/  @P4 STG.E.U16 desc[UR6][R58.64], R9 ;  /* 0x000000093a004986 */ /* 0x0009e8000c101506 */
[----:B------:R-:W-:Y:S01]  /*4ae90*/  @P6 STG.E.U16 desc[UR6][R60.64], R34 ;  /* 0x000000223c006986 */ /* 0x000fe2000c101506 */
[----:B----4-:R-:W-:Y:S01]  /*4aea0*/  IMAD.WIDE R8, R32, 0x2, R4 ;  /* 0x0000000220087825 */ /* 0x010fe200078e0204 */
[----:B------:R-:W-:-:S04]  /*4aeb0*/  PRMT R2, R83, 0x7632, R2 ;  /* 0x0000763253027816 */ /* 0x000fc80000000002 */
[----:B------:R4:W-:Y:S04]  /*4aec0*/  @P2 STG.E.U16 desc[UR6][R8.64], R83 ;  /* 0x0000005308002986 */ /* 0x0009e8000c101506 */
[----:B----4-:R-:W4:Y:S01]  /*4aed0*/  LDL.LU R83, [R1+0xeb8] ;  /* 0x000eb80001537983 */ /* 0x010f220000300800 */
[----:B------:R-:W-:Y:S02]  /*4aee0*/  ISETP.LT.AND P5, PT, R79, R44, !P1 ;  /* 0x0000002c4f00720c */ /* 0x000fe40004fa1270 */
[----:B------:R-:W-:Y:S01]  /*4aef0*/  ISETP.LT.AND P4, PT, R64, R42, !P1 ;  /* 0x0000002a4000720c */ /* 0x000fe20004f81270 */
[----:B------:R-:W-:Y:S01]  /*4af00*/  IMAD.WIDE R28, R32, 0x2, R36 ;  /* 0x00000002201c7825 */ /* 0x000fe200078e0224 */
[----:B---3--:R-:W-:Y:S01]  /*4af10*/  ISETP.LT.AND P6, PT, R52, R46, !P1 ;  /* 0x0000002e3400720c */ /* 0x008fe20004fc1270 */
[----:B------:R-:W3:Y:S08]  /*4af20*/  LDC R42, c[0x0][0x398] ;  /* 0x0000e600ff2a7b82 */ /* 0x000ef00000000800 */
[----:B------:R-:W2:Y:S01]  /*4af30*/  LDC R46, c[0x0][0x398] ;  /* 0x0000e600ff2e7b82 */ /* 0x000ea20000000800 */
[----:B------:R-:W-:Y:S01]  /*4af40*/  IMAD.WIDE R56, R32, 0x2, R6 ;  /* 0x0000000220387825 */ /* 0x000fe200078e0206 */
[----:B------:R-:W-:-:S03]  /*4af50*/  PRMT R34, R10, 0x7632, R34 ;  /* 0x000076320a227816 */ /* 0x000fc60000000022 */
[----:B------:R-:W-:Y:S01]  /*4af60*/  IMAD.WIDE R58, R32, 0x2, R30 ;  /* 0x00000002203a7825 */ /* 0x000fe200078e021e */
[----:B------:R-:W-:Y:S02]  /*4af70*/  @P5 STG.E.U16 desc[UR6][R28.64], R2 ;  /* 0x000000021c005986 */ /* 0x000fe4000c101506 */
[----:B------:R-:W2:Y:S01]  /*4af80*/  LDC R44, c[0x0][0x398] ;  /* 0x0000e600ff2c7b82 */ /* 0x000ea20000000800 */
[C---:B------:R-:W-:Y:S01]  /*4af90*/  VIADD R0, R93.reuse, 0x7 ;  /* 0x000000075d007836 */ /* 0x040fe20000000000 */
[----:B------:R0:W-:Y:S04]  /*4afa0*/  @P4 STG.E.U16 desc[UR6][R56.64], R10 ;  /* 0x0000000a38004986 */ /* 0x0001e8000c101506 */
[----:B------:R1:W-:Y:S01]  /*4afb0*/  @P6 STG.E.U16 desc[UR6][R58.64], R34 ;  /* 0x000000223a006986 */ /* 0x0003e2000c101506 */
[----:B------:R-:W-:Y:S01]  /*4afc0*/  ISETP.GE.AND P0, PT, R0, R3, PT ;  /* 0x000000030000720c */ /* 0x000fe20003f06270 */
[----:B------:R-:W-:Y:S01]  /*4afd0*/  VIADD R0, R93, 0x8 ;  /* 0x000000085d007836 */ /* 0x000fe20000000000 */
[----:B0-----:R-:W0:Y:S08]  /*4afe0*/  LDC R10, c[0x0][0x398] ;  /* 0x0000e600ff0a7b82 */ /* 0x001e300000000800 */
[----:B-1----:R-:W1:Y:S01]  /*4aff0*/  LDC R34, c[0x0][0x398] ;  /* 0x0000e600ff227b82 */ /* 0x002e620000000800 */
[----:B------:R-:W-:-:S02]  /*4b000*/  ISETP.LT.AND P5, PT, R79, R38, !P0 ;  /* 0x000000264f00720c */ /* 0x000fc400047a1270 */
[-C--:B------:R-:W-:Y:S01]  /*4b010*/  ISETP.GE.AND P1, PT, R0, R3.reuse, PT ;  /* 0x000000030000720c */ /* 0x080fe20003f26270 */
[----:B------:R-:W-:Y:S01]  /*4b020*/  VIADD R0, R93, 0x9 ;  /* 0x000000095d007836 */ /* 0x000fe20000000000 */
[----:B------:R-:W-:Y:S01]  /*4b030*/  ISETP.LT.AND P4, PT, R64, R48, !P0 ;  /* 0x000000304000720c */ /* 0x000fe20004781270 */
[----:B------:R-:W-:Y:S01]  /*4b040*/  IMAD.IADD R32, R32, 0x1, R75 ;  /* 0x0000000120207824 */ /* 0x000fe200078e024b */
[----:B------:R-:W-:Y:S01]  /*4b050*/  PRMT R2, R11, 0x7632, R2 ;  /* 0x000076320b027816 */ /* 0x000fe20000000002 */
[----:B------:R-:W0:Y:S01]  /*4b060*/  LDC R38, c[0x0][0x398] ;  /* 0x0000e600ff267b82 */ /* 0x000e220000000800 */
[----:B------:R-:W-:Y:S01]  /*4b070*/  ISETP.GE.AND P2, PT, R0, R3, PT ;  /* 0x000000030000720c */ /* 0x000fe20003f46270 */
[----:B------:R-:W-:Y:S01]  /*4b080*/  IMAD.WIDE R8, R32, 0x2, R4 ;  /* 0x0000000220087825 */ /* 0x000fe200078e0204 */
[----:B------:R-:W-:-:S03]  /*4b090*/  PRMT R0, R85, 0x7632, R0 ;  /* 0x0000763255007816 */ /* 0x000fc60000000000 */
[C---:B------:R-:W-:Y:S02]  /*4b0a0*/  IMAD.WIDE R28, R32.reuse, 0x2, R36 ;  /* 0x00000002201c7825 */ /* 0x040fe400078e0224 */
[----:B------:R-:W0:Y:S02]  /*4b0b0*/  LDC R48, c[0x0][0x398] ;  /* 0x0000e600ff307b82 */ /* 0x000e240000000800 */
[----:B------:R-:W-:-:S04]  /*4b0c0*/  IMAD.WIDE R56, R32, 0x2, R6 ;  /* 0x0000000220387825 */ /* 0x000fc800078e0206 */
[C---:B------:R-:W-:Y:S01]  /*4b0d0*/  IMAD.WIDE R58, R32.reuse, 0x2, R30 ;  /* 0x00000002203a7825 */ /* 0x040fe200078e021e */
[----:B------:R-:W-:Y:S02]  /*4b0e0*/  IADD3 R32, PT, PT, R32, R75, RZ ;  /* 0x0000004b20207210 */ /* 0x000fe40007ffe0ff */
[----:B----4-:R-:W-:Y:S02]  /*4b0f0*/  ISETP.LT.AND P6, PT, R83, R40, !P0 ;  /* 0x000000285300720c */ /* 0x010fe400047c1270 */
[----:B--2---:R-:W-:Y:S01]  /*4b100*/  ISETP.LT.AND P0, PT, R52, R46, !P0 ;  /* 0x0000002e3400720c */ /* 0x004fe20004701270 */
[----:B------:R-:W2:Y:S08]  /*4b110*/  LDC R40, c[0x0][0x398] ;  /* 0x0000e600ff287b82 */ /* 0x000eb00000000800 */
[----:B------:R-:W4:Y:S02]  /*4b120*/  LDC R46, c[0x0][0x398] ;  /* 0x0000e600ff2e7b82 */ /* 0x000f240000000800 */
[----:B------:R1:W-:Y:S04]  /*4b130*/  @P6 STG.E.U16 desc[UR6][R8.64], R85 ;  /* 0x0000005508006986 */ /* 0x0003e8000c101506 */
[----:B------:R1:W-:Y:S01]  /*4b140*/  @P5 STG.E.U16 desc[UR6][R28.64], R0 ;  /* 0x000000001c005986 */ /* 0x0003e2000c101506 */
[----:B0-----:R-:W-:-:S03]  /*4b150*/  ISETP.LT.AND P5, PT, R79, R10, !P1 ;  /* 0x0000000a4f00720c */ /* 0x001fc60004fa1270 */
[----:B------:R0:W-:Y:S01]  /*4b160*/  @P4 STG.E.U16 desc[UR6][R56.64], R11 ;  /* 0x0000000b38004986 */ /* 0x0001e2000c101506 */
[----:B---3--:R-:W-:Y:S01]  /*4b170*/  ISETP.LT.AND P4, PT, R64, R42, !P1 ;  /* 0x0000002a4000720c */ /* 0x008fe20004f81270 */
[----:B-1----:R-:W-:Y:S02]  /*4b180*/  IMAD.WIDE R8, R32, 0x2, R4 ;  /* 0x0000000220087825 */ /* 0x002fe400078e0204 */
[----:B------:R1:W-:Y:S01]  /*4b190*/  @P0 STG.E.U16 desc[UR6][R58.64], R2 ;  /* 0x000000023a000986 */ /* 0x0003e2000c101506 */
[----:B------:R-:W-:Y:S01]  /*4b1a0*/  ISETP.LT.AND P0, PT, R83, R34, !P1 ;  /* 0x000000225300720c */ /* 0x000fe20004f01270 */
[----:B------:R-:W3:Y:S01]  /*4b1b0*/  LDC R42, c[0x0][0x398] ;  /* 0x0000e600ff2a7b82 */ /* 0x000ee20000000800 */
[----:B------:R-:W-:Y:S01]  /*4b1c0*/  ISETP.LT.AND P6, PT, R52, R44, !P1 ;  /* 0x0000002c3400720c */ /* 0x000fe20004fc1270 */
[----:B------:R-:W-:-:S04]  /*4b1d0*/  IMAD.WIDE R28, R32, 0x2, R6 ;  /* 0x00000002201c7825 */ /* 0x000fc800078e0206 */
[----:B0-----:R-:W-:Y:S01]  /*4b1e0*/  IMAD.WIDE R10, R32, 0x2, R36 ;  /* 0x00000002200a7825 */ /* 0x001fe200078e0224 */
[----:B-1----:R-:W-:Y:S01]  /*4b1f0*/  PRMT R2, R86, 0x7632, R2 ;  /* 0x0000763256027816 */ /* 0x002fe20000000002 */
[----:B------:R-:W0:Y:S04]  /*4b200*/  LDC R44, c[0x0][0x398] ;  /* 0x0000e600ff2c7b82 */ /* 0x000e280000000800 */
[----:B------:R-:W-:Y:S01]  /*4b210*/  @P0 STG.E.U16 desc[UR6][R8.64], R86 ;  /* 0x0000005608000986 */ /* 0x000fe2000c101506 */
[----:B------:R-:W-:-:S03]  /*4b220*/  PRMT R34, R12, 0x7632, R34 ;  /* 0x000076320c227816 */ /* 0x000fc60000000022 */
[----:B------:R-:W-:Y:S01]  /*4b230*/  @P5 STG.E.U16 desc[UR6][R10.64], R2 ;  /* 0x000000020a005986 */ /* 0x000fe2000c101506 */
[----:B------:R-:W-:-:S03]  /*4b240*/  IMAD.WIDE R56, R32, 0x2, R30 ;  /* 0x0000000220387825 */ /* 0x000fc600078e021e */
[----:B------:R1:W-:Y:S01]  /*4b250*/  @P4 STG.E.U16 desc[UR6][R28.64], R12 ;  /* 0x0000000c1c004986 */ /* 0x0003e2000c101506 */
[----:B------:R-:W-:Y:S02]  /*4b260*/  ISETP.LT.AND P5, PT, R64, R38, !P2 ;  /* 0x000000264000720c */ /* 0x000fe400057a1270 */
[----:B------:R-:W3:Y:S01]  /*4b270*/  LDC R38, c[0x0][0x398] ;  /* 0x0000e600ff267b82 */ /* 0x000ee20000000800 */
[----:B------:R4:W-:Y:S01]  /*4b280*/  @P6 STG.E.U16 desc[UR6][R56.64], R34 ;  /* 0x0000002238006986 */ /* 0x0009e2000c101506 */
[----:B------:R-:W-:-:S06]  /*4b290*/  ISETP.LT.AND P0, PT, R83, R48, !P2 ;  /* 0x000000305300720c */ /* 0x000fcc0005701270 */
[----:B-1----:R-:W1:Y:S01]  /*4b2a0*/  LDC R12, c[0x0][0x398] ;  /* 0x0000e600ff0c7b82 */ /* 0x002e620000000800 */
[----:B--2---:R-:W-:Y:S01]  /*4b2b0*/  ISETP.LT.AND P6, PT, R79, R40, !P2 ;  /* 0x000000284f00720c */ /* 0x004fe200057c1270 */
[----:B------:R-:W-:Y:S02]  /*4b2c0*/  VIADD R0, R93, 0xa ;  /* 0x0000000a5d007836 */ /* 0x000fe40000000000 */
[----:B------:R-:W-:Y:S01]  /*4b2d0*/  IMAD.IADD R32, R32, 0x1, R75 ;  /* 0x0000000120207824 */ /* 0x000fe200078e024b */
[----:B----4-:R-:W-:Y:S02]  /*4b2e0*/  ISETP.LT.AND P2, PT, R52, R46, !P2 ;  /* 0x0000002e3400720c */ /* 0x010fe40005741270 */
[----:B------:R-:W-:Y:S01]  /*4b2f0*/  ISETP.GE.AND P1, PT, R0, R3, PT ;  /* 0x000000030000720c */ /* 0x000fe20003f26270 */
[----:B------:R-:W-:Y:S01]  /*4b300*/  IMAD.WIDE R8, R32, 0x2, R4 ;  /* 0x0000000220087825 */ /* 0x000fe200078e0204 */
[----:B------:R-:W-:Y:S01]  /*4b310*/  PRMT R0, R88, 0x7632, R0 ;  /* 0x0000763258007816 */ /* 0x000fe20000000000 */
[----:B------:R-:W2:Y:S02]  /*4b320*/  LDC R34, c[0x0][0x398] ;  /* 0x0000e600ff227b82 */ /* 0x000ea40000000800 */
[C---:B------:R-:W-:Y:S01]  /*4b330*/  IMAD.WIDE R10, R32.reuse, 0x2, R36 ;  /* 0x00000002200a7825 */ /* 0x040fe200078e0224 */
[----:B------:R4:W-:Y:S03]  /*4b340*/  @P0 STG.E.U16 desc[UR6][R8.64], R88 ;  /* 0x0000005808000986 */ /* 0x0009e6000c101506 */
[----:B------:R-:W-:Y:S01]  /*4b350*/  IMAD.WIDE R28, R32, 0x2, R6 ;  /* 0x00000002201c7825 */ /* 0x000fe200078e0206 */
[----:B------:R1:W-:Y:S01]  /*4b360*/  @P6 STG.E.U16 desc[UR6][R10.64], R0 ;  /* 0x000000000a006986 */ /* 0x0003e2000c101506 */
[----:B0-----:R-:W-:Y:S01]  /*4b370*/  ISETP.LT.AND P0, PT, R83, R44, !P1 ;  /* 0x0000002c5300720c */ /* 0x001fe20004f01270 */
[----:B------:R-:W0:Y:S02]  /*4b380*/  LDC R46, c[0x0][0x398] ;  /* 0x0000e600ff2e7b82 */ /* 0x000e240000000800 */
[----:B------:R1:W-:Y:S01]  /*4b390*/  @P5 STG.E.U16 desc[UR6][R28.64], R13 ;  /* 0x0000000d1c005986 */ /* 0x0003e2000c101506 */
[----:B---3--:R-:W-:-:S02]  /*4b3a0*/  ISETP.LT.AND P5, PT, R79, R42, !P1 ;  /* 0x0000002a4f00720c */ /* 0x008fc40004fa1270 */
[----:B-1----:R-:W-:Y:S01]  /*4b3b0*/  ISETP.LT.AND P6, PT, R64, R12, !P1 ;  /* 0x0000000c4000720c */ /* 0x002fe20004fc1270 */
[C---:B----4-:R-:W-:Y:S02]  /*4b3c0*/  IMAD.WIDE R8, R32.reuse, 0x2, R30 ;  /* 0x0000000220087825 */ /* 0x050fe400078e021e */
[----:B------:R-:W1:Y:S01]  /*4b3d0*/  LDC R42, c[0x0][0x398] ;  /* 0x0000e600ff2a7b82 */ /* 0x000e620000000800 */
[----:B------:R-:W-:Y:S01]  /*4b3e0*/  PRMT R0, R13, 0x7632, R0 ;  /* 0x000076320d007816 */ /* 0x000fe20000000000 */
[----:B------:R-:W-:Y:S01]  /*4b3f0*/  IMAD.IADD R32, R32, 0x1, R75 ;  /* 0x0000000120207824 */ /* 0x000fe200078e024b */
[----:B------:R-:W-:-:S03]  /*4b400*/  ISETP.LT.AND P1, PT, R52, R38, !P1 ;  /* 0x000000263400720c */ /* 0x000fc60004f21270 */
[----:B------:R3:W-:Y:S01]  /*4b410*/  @P2 STG.E.U16 desc[UR6][R8.64], R0 ;  /* 0x0000000008002986 */ /* 0x0007e2000c101506 */
[----:B------:R-:W-:Y:S01]  /*4b420*/  PRMT R28, R90, 0x7632, R28 ;  /* 0x000076325a1c7816 */ /* 0x000fe2000000001c */
[C---:B------:R-:W-:Y:S01]  /*4b430*/  IMAD.WIDE R10, R32.reuse, 0x2, R36 ;  /* 0x00000002200a7825 */ /* 0x040fe200078e0224 */
[----:B------:R-:W4:Y:S03]  /*4b440*/  LDC R29, c[0x0][0x398] ;  /* 0x0000e600ff1d7b82 */ /* 0x000f260000000800 */
[----:B------:R-:W-:-:S04]  /*4b450*/  IMAD.WIDE R12, R32, 0x2, R6 ;  /* 0x00000002200c7825 */ /* 0x000fc800078e0206 */
[----:B------:R-:W-:Y:S01]  /*4b460*/  VIADD R2, R93, 0xb ;  /* 0x0000000b5d027836 */ /* 0x000fe20000000000 */
[----:B------:R-:W0:Y:S01]  /*4b470*/  LDC R40, c[0x0][0x398] ;  /* 0x0000e600ff287b82 */ /* 0x000e220000000800 */
[----:B---3--:R-:W-:-:S05]  /*4b480*/  IMAD.WIDE R8, R32, 0x2, R4 ;  /* 0x0000000220087825 */ /* 0x008fca00078e0204 */
[----:B------:R3:W-:Y:S02]  /*4b490*/  @P0 STG.E.U16 desc[UR6][R8.64], R90 ;  /* 0x0000005a08000986 */ /* 0x0007e4000c101506 */
[----:B------:R-:W0:Y:S02]  /*4b4a0*/  LDC R44, c[0x0][0x398] ;  /* 0x0000e600ff2c7b82 */ /* 0x000e240000000800 */
[----:B------:R-:W-:Y:S04]  /*4b4b0*/  @P5 STG.E.U16 desc[UR6][R10.64], R28 ;  /* 0x0000001c0a005986 */ /* 0x000fe8000c101506 */
[----:B------:R2:W-:Y:S02]  /*4b4c0*/  @P6 STG.E.U16 desc[UR6][R12.64], R14 ;  /* 0x0000000e0c006986 */ /* 0x0005e4000c101506 */
[----:B------:R-:W0:Y:S01]  /*4b4d0*/  LDC R38, c[0x0][0x398] ;  /* 0x0000e600ff267b82 */ /* 0x000e220000000800 */
[----:B---3--:R-:W-:Y:S01]  /*4b4e0*/  IMAD.WIDE R8, R32, 0x2, R30 ;  /* 0x0000000220087825 */ /* 0x008fe200078e021e */
[----:B--2---:R-:W-:-:S05]  /*4b4f0*/  PRMT R14, R14, 0x7632, R14 ;  /* 0x000076320e0e7816 */ /* 0x004fca000000000e */
[----:B------:R2:W-:Y:S01]  /*4b500*/  @P1 STG.E.U16 desc[UR6][R8.64], R14 ;  /* 0x0000000e08001986 */ /* 0x0005e2000c101506 */
[----:B------:R-:W-:-:S03]  /*4b510*/  PRMT R28, R63, 0x7610, R28 ;  /* 0x000076103f1c7816 */ /* 0x000fc6000000001c */
[----:B------:R-:W3:Y:S01]  /*4b520*/  LDL.S16 R63, [R1+0x138] ;  /* 0x00013800013f7983 */ /* 0x000ee20000100600 */
[----:B--2---:R-:W-:-:S05]  /*4b530*/  VIADD R14, R93, 0xe ;  /* 0x0000000e5d0e7836 */ /* 0x004fca0000000000 */
[-C--:B------:R-:W-:Y:S02]  /*4b540*/  ISETP.GE.AND P1, PT, R14, R3.reuse, PT ;  /* 0x000000030e00720c */ /* 0x080fe40003f26270 */
[----:B------:R-:W-:Y:S02]  /*4b550*/  PRMT R14, R70, 0x7610, R14 ;  /* 0x00007610460e7816 */ /* 0x000fe4000000000e */
[----:B------:R-:W2:Y:S01]  /*4b560*/  LDL.LU.S16 R70, [R1+0x13a] ;  /* 0x00013a0001467983 */ /* 0x000ea20000300600 */
[----:B------:R-:W-:Y:S01]  /*4b570*/  ISETP.GE.AND P4, PT, R2, R3, PT ;  /* 0x000000030200720c */ /* 0x000fe20003f86270 */
[----:B------:R-:W-:-:S03]  /*4b580*/  VIADD R2, R93, 0xd ;  /* 0x0000000d5d027836 */ /* 0x000fc60000000000 */
[----:B------:R-:W-:Y:S02]  /*4b590*/  ISETP.LT.AND P5, PT, R83, R34, !P4 ;  /* 0x000000225300720c */ /* 0x000fe400067a1270 */
[----:B------:R-:W-:Y:S01]  /*4b5a0*/  ISETP.GE.AND P0, PT, R2, R3, PT ;  /* 0x000000030200720c */ /* 0x000fe20003f06270 */
[----:B------:R-:W-:Y:S01]  /*4b5b0*/  IMAD.IADD R2, R32, 0x1, R75 ;  /* 0x0000000120027824 */ /* 0x000fe200078e024b */
[----:B----4-:R-:W-:Y:S01]  /*4b5c0*/  ISETP.LT.AND P6, PT, R79, R29, !P4 ;  /* 0x0000001d4f00720c */ /* 0x010fe200067c1270 */
[----:B------:R-:W-:Y:S01]  /*4b5d0*/  VIADD R0, R93, 0xc ;  /* 0x0000000c5d007836 */ /* 0x000fe20000000000 */
[----:B------:R-:W4:Y:S01]  /*4b5e0*/  LDC R34, c[0x0][0x398] ;  /* 0x0000e600ff227b82 */ /* 0x000f220000000800 */
[----:B------:R-:W-:-:S03]  /*4b5f0*/  IMAD.WIDE R10, R2, 0x2, R4 ;  /* 0x00000002020a7825 */ /* 0x000fc600078e0204 */
[----:B------:R-:W-:Y:S01]  /*4b600*/  ISETP.GE.AND P2, PT, R0, R3, PT ;  /* 0x000000030000720c */ /* 0x000fe20003f46270 */
[----:B------:R-:W-:Y:S01]  /*4b610*/  IMAD.WIDE R12, R2, 0x2, R36 ;  /* 0x00000002020c7825 */ /* 0x000fe200078e0224 */
[----:B------:R-:W-:Y:S01]  /*4b620*/  PRMT R0, R92, 0x7632, R0 ;  /* 0x000076325c007816 */ /* 0x000fe20000000000 */
[----:B------:R1:W-:Y:S01]  /*4b630*/  @P5 STG.E.U16 desc[UR6][R10.64], R92 ;  /* 0x0000005c0a005986 */ /* 0x0003e2000c101506 */
[----:B0-----:R-:W-:Y:S01]  /*4b640*/  ISETP.LT.AND P5, PT, R64, R46, !P4 ;  /* 0x0000002e4000720c */ /* 0x001fe200067a1270 */
[----:B------:R-:W0:Y:S01]  /*4b650*/  LDC R32, c[0x0][0x398] ;  /* 0x0000e600ff207b82 */ /* 0x000e220000000800 */
[----:B-1----:R-:W-:Y:S01]  /*4b660*/  ISETP.LT.AND P4, PT, R52, R42, !P4 ;  /* 0x0000002a3400720c */ /* 0x002fe20006781270 */
[----:B------:R1:W-:Y:S01]  /*4b670*/  @P6 STG.E.U16 desc[UR6][R12.64], R0 ;  /* 0x000000000c006986 */ /* 0x0003e2000c101506 */
[----:B------:R-:W-:Y:S01]  /*4b680*/  ISETP.LT.AND P6, PT, R83, R40, !P2 ;  /* 0x000000285300720c */ /* 0x000fe200057c1270 */
[----:B------:R-:W-:-:S04]  /*4b690*/  IMAD.WIDE R8, R2, 0x2, R6 ;  /* 0x0000000202087825 */ /* 0x000fc800078e0206 */
[----:B------:R-:W0:Y:S01]  /*4b6a0*/  LDC R42, c[0x0][0x398] ;  /* 0x0000e600ff2a7b82 */ /* 0x000e220000000800 */
[----:B------:R-:W-:Y:S01]  /*4b6b0*/  PRMT R29, R15, 0x7632, R29 ;  /* 0x000076320f1d7816 */ /* 0x000fe2000000001d */
[----:B------:R-:W-:-:S04]  /*4b6c0*/  IMAD.WIDE R10, R2, 0x2, R30 ;  /* 0x00000002020a7825 */ /* 0x000fc800078e021e */
[----:B-1----:R-:W-:Y:S01]  /*4b6d0*/  IMAD.IADD R0, R2, 0x1, R75 ;  /* 0x0000000102007824 */ /* 0x002fe200078e024b */
[----:B------:R1:W-:Y:S01]  /*4b6e0*/  @P5 STG.E.U16 desc[UR6][R8.64], R15 ;  /* 0x0000000f08005986 */ /* 0x0003e2000c101506 */
[----:B------:R-:W0:Y:S02]  /*4b6f0*/  LDC R40, c[0x0][0x398] ;  /* 0x0000e600ff287b82 */ /* 0x000e240000000800 */
[----:B------:R-:W-:Y:S01]  /*4b700*/  IMAD.WIDE R12, R0, 0x2, R4 ;  /* 0x00000002000c7825 */ /* 0x000fe200078e0204 */
[----:B------:R1:W-:Y:S01]  /*4b710*/  @P4 STG.E.U16 desc[UR6][R10.64], R29 ;  /* 0x0000001d0a004986 */ /* 0x0003e2000c101506 */
[----:B------:R-:W-:Y:S02]  /*4b720*/  ISETP.LT.AND P4, PT, R79, R44, !P2 ;  /* 0x0000002c4f00720c */ /* 0x000fe40005781270 */
[----:B------:R-:W-:Y:S01]  /*4b730*/  ISETP.LT.AND P5, PT, R64, R38, !P2 ;  /* 0x000000264000720c */ /* 0x000fe200057a1270 */
[----:B------:R1:W-:Y:S01]  /*4b740*/  @P6 STG.E.U16 desc[UR6][R12.64], R28 ;  /* 0x0000001c0c006986 */ /* 0x0003e2000c101506 */
[----:B----4-:R-:W-:Y:S01]  /*4b750*/  ISETP.LT.AND P6, PT, R52, R34, !P2 ;  /* 0x000000223400720c */ /* 0x010fe200057c1270 */
[----:B------:R-:W-:Y:S01]  /*4b760*/  VIADD R2, R93, 0xf ;  /* 0x0000000f5d027836 */ /* 0x000fe20000000000 */
[----:B------:R-:W4:Y:S01]  /*4b770*/  LDC R38, c[0x0][0x398] ;  /* 0x0000e600ff267b82 */ /* 0x000f220000000800 */
[----:B-1----:R-:W-:-:S07]  /*4b780*/  IMAD.WIDE R8, R0, 0x2, R6 ;  /* 0x0000000200087825 */ /* 0x002fce00078e0206 */
[----:B------:R-:W1:Y:S01]  /*4b790*/  LDC R29, c[0x0][0x398] ;  /* 0x0000e600ff1d7b82 */ /* 0x000e620000000800 */
[----:B------:R-:W-:Y:S01]  /*4b7a0*/  IMAD.WIDE R10, R0, 0x2, R36 ;  /* 0x00000002000a7825 */ /* 0x000fe200078e0224 */
[----:B------:R-:W-:-:S03]  /*4b7b0*/  PRMT R15, R16, 0x7632, R15 ;  /* 0x00007632100f7816 */ /* 0x000fc6000000000f */
[C---:B------:R-:W-:Y:S01]  /*4b7c0*/  IMAD.WIDE R12, R0.reuse, 0x2, R30 ;  /* 0x00000002000c7825 */ /* 0x040fe200078e021e */
[----:B------:R0:W-:Y:S02]  /*4b7d0*/  @P4 STG.E.U16 desc[UR6][R10.64], R14 ;  /* 0x0000000e0a004986 */ /* 0x0001e4000c101506 */
[----:B0-----:R-:W-:Y:S01]  /*4b7e0*/  ISETP.LT.AND P4, PT, R83, R42, !P0 ;  /* 0x0000002a5300720c */ /* 0x001fe20004781270 */
[----:B------:R-:W0:Y:S01]  /*4b7f0*/  LDC R28, c[0x0][0x398] ;  /* 0x0000e600ff1c7b82 */ /* 0x000e220000000800 */
[----:B------:R4:W-:Y:S01]  /*4b800*/  @P5 STG.E.U16 desc[UR6][R8.64], R16 ;  /* 0x0000001008005986 */ /* 0x0009e2000c101506 */
[----:B------:R-:W-:-:S03]  /*4b810*/  IMAD.IADD R0, R0, 0x1, R75 ;  /* 0x0000000100007824 */ /* 0x000fc600078e024b */
[----:B------:R4:W-:Y:S01]  /*4b820*/  @P6 STG.E.U16 desc[UR6][R12.64], R15 ;  /* 0x0000000f0c006986 */ /* 0x0009e2000c101506 */
[----:B------:R-:W-:Y:S02]  /*4b830*/  ISETP.LT.AND P6, PT, R79, R40, !P0 ;  /* 0x000000284f00720c */ /* 0x000fe400047c1270 */
[----:B------:R-:W0:Y:S01]  /*4b840*/  LDC R42, c[0x0][0x398] ;  /* 0x0000e600ff2a7b82 */ /* 0x000e220000000800 */
[----:B------:R-:W-:-:S07]  /*4b850*/  IMAD.WIDE R10, R0, 0x2, R4 ;  /* 0x00000002000a7825 */ /* 0x000fce00078e0204 */
[----:B----4-:R-:W4:Y:S01]  /*4b860*/  LDC R16, c[0x0][0x398] ;  /* 0x0000e600ff107b82 */ /* 0x010f220000000800 */
[----:B------:R-:W-:-:S07]  /*4b870*/  PRMT R12, R62, 0x7610, R12 ;  /* 0x000076103e0c7816 */ /* 0x000fce000000000c */
[----:B------:R-:W4:Y:S08]  /*4b880*/  LDC R14, c[0x0][0x398] ;  /* 0x0000e600ff0e7b82 */ /* 0x000f300000000800 */
[----:B------:R-:W4:Y:S01]  /*4b890*/  LDC R15, c[0x0][0x398] ;  /* 0x0000e600ff0f7b82 */ /* 0x000f220000000800 */
[----:B------:R-:W-:Y:S01]  /*4b8a0*/  ISETP.LT.AND P5, PT, R64, R32, !P0 ;  /* 0x000000204000720c */ /* 0x000fe200047a1270 */
[----:B------:R1:W-:Y:S02]  /*4b8b0*/  @P4 STG.E.U16 desc[UR6][R10.64], R12 ;  /* 0x0000000c0a004986 */ /* 0x0003e4000c101506 */
[----:B-1----:R-:W-:Y:S01]  /*4b8c0*/  ISETP.LT.AND P4, PT, R52, R29, !P0 ;  /* 0x0000001d3400720c */ /* 0x002fe20004781270 */
[----:B------:R-:W-:Y:S01]  /*4b8d0*/  IMAD.WIDE R8, R0, 0x2, R36 ;  /* 0x0000000200087825 */ /* 0x000fe200078e0224 */
[----:B------:R-:W-:Y:S01]  /*4b8e0*/  ISETP.GE.AND P2, PT, R2, R3, PT ;  /* 0x000000030200720c */ /* 0x000fe20003f46270 */
[----:B------:R-:W3:Y:S01]  /*4b8f0*/  LDL.S16 R62, [R1+0x13c] ;  /* 0x00013c00013e7983 */ /* 0x000ee20000100600 */
[----:B------:R-:W-:Y:S01]  /*4b900*/  PRMT R2, R80, 0x7610, R2 ;  /* 0x0000761050027816 */ /* 0x000fe20000000002 */
[----:B------:R-:W1:Y:S02]  /*4b910*/  LDC R13, c[0x0][0x398] ;  /* 0x0000e600ff0d7b82 */ /* 0x000e640000000800 */
[----:B------:R-:W3:Y:S01]  /*4b920*/  LDL.LU.S16 R80, [R1+0x13e] ;  /* 0x00013e0001507983 */ /* 0x000ee20000300600 */
[----:B------:R-:W-:-:S03]  /*4b930*/  VIADD R12, R93, 0x10 ;  /* 0x000000105d0c7836 */ /* 0x000fc60000000000 */
[----:B------:R0:W-:Y:S01]  /*4b940*/  @P6 STG.E.U16 desc[UR6][R8.64], R2 ;  /* 0x0000000208006986 */ /* 0x0001e2000c101506 */
[----:B------:R-:W-:Y:S01]  /*4b950*/  IMAD.WIDE R10, R0, 0x2, R6 ;  /* 0x00000002000a7825 */ /* 0x000fe200078e0206 */
[----:B------:R-:W1:Y:S01]  /*4b960*/  LDC R32, c[0x0][0x398] ;  /* 0x0000e600ff207b82 */ /* 0x000e620000000800 */
[----:B------:R-:W-:Y:S01]  /*4b970*/  ISETP.GE.AND P0, PT, R12, R3, PT ;  /* 0x000000030c00720c */ /* 0x000fe20003f06270 */
[----:B------:R-:W3:Y:S01]  /*4b980*/  LDL.S16 R76, [R1+0x140] ;  /* 0x00014000014c7983 */ /* 0x000ee20000100600 */
[----:B------:R-:W-:-:S05]  /*4b990*/  PRMT R12, R17, 0x7632, R12 ;  /* 0x00007632110c7816 */ /* 0x000fca000000000c */
[----:B------:R-:W1:Y:S01]  /*4b9a0*/  LDC R29, c[0x0][0x398] ;  /* 0x0000e600ff1d7b82 */ /* 0x000e620000000800 */
[----:B0-----:R-:W-:Y:S01]  /*4b9b0*/  IMAD.WIDE R2, R0, 0x2, R30 ;  /* 0x0000000200027825 */ /* 0x001fe200078e021e */
[----:B------:R0:W-:Y:S01]  /*4b9c0*/  @P5 STG.E.U16 desc[UR6][R10.64], R17 ;  /* 0x000000110a005986 */ /* 0x0001e2000c101506 */
[----:B------:R-:W-:Y:S02]  /*4b9d0*/  ISETP.LT.AND P6, PT, R83, R28, !P1 ;  /* 0x0000001c5300720c */ /* 0x000fe40004fc1270 */
[----:B----4-:R-:W-:Y:S01]  /*4b9e0*/  ISETP.LT.AND P5, PT, R79, R16, !P1 ;  /* 0x000000104f00720c */ /* 0x010fe20004fa1270 */
[----:B------:R4:W-:Y:S01]  /*4b9f0*/  @P4 STG.E.U16 desc[UR6][R2.64], R12 ;  /* 0x0000000c02004986 */ /* 0x0009e2000c101506 */
[----:B------:R-:W-:Y:S01]  /*4ba00*/  ISETP.LT.AND P4, PT, R64, R15, !P1 ;  /* 0x0000000f4000720c */ /* 0x000fe20004f81270 */
[----:B------:R-:W1:Y:S01]  /*4ba10*/  LDC R28, c[0x0][0x398] ;  /* 0x0000e600ff1c7b82 */ /* 0x000e620000000800 */
[----:B------:R-:W-:-:S07]  /*4ba20*/  ISETP.LT.AND P1, PT, R52, R14, !P1 ;  /* 0x0000000e3400720c */ /* 0x000fce0004f21270 */
[----:B0-----:R-:W0:Y:S08]  /*4ba30*/  LDC R17, c[0x0][0x398] ;  /* 0x0000e600ff117b82 */ /* 0x001e300000000800 */
[----:B------:R-:W0:Y:S08]  /*4ba40*/  LDC R40, c[0x0][0x398] ;  /* 0x0000e600ff287b82 */ /* 0x000e300000000800 */
[----:B------:R-:W0:Y:S01]  /*4ba50*/  LDC R34, c[0x0][0x398] ;  /* 0x0000e600ff227b82 */ /* 0x000e220000000800 */
[----:B--2---:R-:W-:-:S02]  /*4ba60*/  PRMT R14, R70, 0x7610, R14 ;  /* 0x00007610460e7816 */ /* 0x004fc4000000000e */
[----:B------:R-:W2:Y:S01]  /*4ba70*/  LDL.LU.S16 R70, [R1+0x142] ;  /* 0x0001420001467983 */ /* 0x000ea20000300600 */
[----:B------:R-:W-:Y:S01]  /*4ba80*/  IMAD.IADD R10, R0, 0x1, R75 ;  /* 0x00000001000a7824 */ /* 0x000fe200078e024b */
[----:B---3--:R-:W-:Y:S02]  /*4ba90*/  PRMT R11, R63, 0x7610, R11 ;  /* 0x000076103f0b7816 */ /* 0x008fe4000000000b */
[----:B------:R-:W-:Y:S01]  /*4baa0*/  PRMT R15, R18, 0x7632, R15 ;  /* 0x00007632120f7816 */ /* 0x000fe2000000000f */
[C---:B------:R-:W-:Y:S01]  /*4bab0*/  IMAD.WIDE R8, R10.reuse, 0x2, R4 ;  /* 0x000000020a087825 */ /* 0x040fe200078e0204 */
[----:B------:R-:W3:Y:S03]  /*4bac0*/  LDL.S16 R63, [R1+0x144] ;  /* 0x00014400013f7983 */ /* 0x000ee60000100600 */
[C---:B----4-:R-:W-:Y:S01]  /*4bad0*/  IMAD.WIDE R2, R10.reuse, 0x2, R36 ;  /* 0x000000020a027825 */ /* 0x050fe200078e0224 */
[----:B------:R4:W-:Y:S03]  /*4bae0*/  @P6 STG.E.U16 desc[UR6][R8.64], R11 ;  /* 0x0000000b08006986 */ /* 0x0009e6000c101506 */
[C---:B------:R-:W-:Y:S01]  /*4baf0*/  IMAD.IADD R0, R10.reuse, 0x1, R75 ;  /* 0x000000010a007824 */ /* 0x040fe200078e024b */
[----:B------:R0:W-:Y:S01]  /*4bb00*/  @P5 STG.E.U16 desc[UR6][R2.64], R14 ;  /* 0x0000000e02005986 */ /* 0x0001e2000c101506 */
[----:B-1----:R-:W-:Y:S01]  /*4bb10*/  ISETP.LT.AND P6, PT, R83, R13, !P2 ;  /* 0x0000000d5300720c */ /* 0x002fe200057c1270 */
[----:B----4-:R-:W-:-:S04]  /*4bb20*/  IMAD.WIDE R8, R10, 0x2, R6 ;  /* 0x000000020a087825 */ /* 0x010fc800078e0206 */
[----:B------:R-:W-:Y:S01]  /*4bb30*/  IMAD.WIDE R10, R10, 0x2, R30 ;  /* 0x000000020a0a7825 */ /* 0x000fe200078e021e */
[----:B------:R1:W-:Y:S04]  /*4bb40*/  @P4 STG.E.U16 desc[UR6][R8.64], R18 ;  /* 0x0000001208004986 */ /* 0x0003e8000c101506 */
[----:B------:R4:W-:Y:S01]  /*4bb50*/  @P1 STG.E.U16 desc[UR6][R10.64], R15 ;  /* 0x0000000f0a001986 */ /* 0x0009e2000c101506 */
[----:B------:R-:W-:Y:S01]  /*4bb60*/  ISETP.LT.AND P1, PT, R79, R32, !P2 ;  /* 0x000000204f00720c */ /* 0x000fe20005721270 */
[----:B------:R-:W-:-:S04]  /*4bb70*/  IMAD.WIDE R12, R0, 0x2, R4 ;  /* 0x00000002000c7825 */ /* 0x000fc800078e0204 */
[----:B0-----:R-:W-:Y:S01]  /*4bb80*/  IMAD.WIDE R2, R0, 0x2, R36 ;  /* 0x0000000200027825 */ /* 0x001fe200078e0224 */
[----:B------:R-:W-:Y:S01]  /*4bb90*/  PRMT R16, R62, 0x7610, R16 ;  /* 0x000076103e107816 */ /* 0x000fe20000000010 */
[----:B-1----:R-:W0:Y:S01]  /*4bba0*/  LDC R18, c[0x0][0x39c] ;  /* 0x0000e700ff127b82 */ /* 0x002e220000000800 */
[----:B----4-:R-:W-:Y:S02]  /*4bbb0*/  PRMT R15, R80, 0x7610, R15 ;  /* 0x00007610500f7816 */ /* 0x010fe4000000000f */
[----:B------:R-:W4:Y:S01]  /*4bbc0*/  LDL.LU.S16 R80, [R1+0x146] ;  /* 0x0001460001507983 */ /* 0x000f220000300600 */
[----:B------:R-:W-:Y:S01]  /*4bbd0*/  ISETP.LT.AND P4, PT, R64, R29, !P2 ;  /* 0x0000001d4000720c */ /* 0x000fe20005781270 */
[C---:B------:R-:W-:Y:S01]  /*4bbe0*/  IMAD.WIDE R8, R0.reuse, 0x2, R6 ;  /* 0x0000000200087825 */ /* 0x040fe200078e0206 */
[----:B------:R-:W-:Y:S01]  /*4bbf0*/  ISETP.LT.AND P5, PT, R83, R17, !P0 ;  /* 0x000000115300720c */ /* 0x000fe200047a1270 */
[----:B------:R-:W-:Y:S01]  /*4bc00*/  @P6 STG.E.U16 desc[UR6][R12.64], R16 ;  /* 0x000000100c006986 */ /* 0x000fe2000c101506 */
[----:B------:R-:W1:Y:S03]  /*4bc10*/  LDC R29, c[0x0][0x398] ;  /* 0x0000e600ff1d7b82 */ /* 0x000e660000000800 */
[----:B------:R2:W-:Y:S04]  /*4bc20*/  @P1 STG.E.U16 desc[UR6][R2.64], R15 ;  /* 0x0000000f02001986 */ /* 0x0005e8000c101506 */
[----:B------:R-:W4:Y:S01]  /*4bc30*/  LDL.S16 R62, [R1+0x148] ;  /* 0x00014800013e7983 */ /* 0x000f220000100600 */
[----:B------:R-:W-:Y:S01]  /*4bc40*/  IMAD.WIDE R10, R0, 0x2, R30 ;  /* 0x00000002000a7825 */ /* 0x000fe200078e021e */
[----:B------:R-:W0:Y:S01]  /*4bc50*/  LDC R32, c[0x0][0x39c] ;  /* 0x0000e700ff207b82 */ /* 0x000e220000000800 */
[----:B--2---:R-:W-:-:S02]  /*4bc60*/  PRMT R15, R70, 0x7610, R15 ;  /* 0x00007610460f7816 */ /* 0x004fc4000000000f */
[----:B------:R-:W2:Y:S01]  /*4bc70*/  LDL.LU.S16 R70, [R1+0x14a] ;  /* 0x00014a0001467983 */ /* 0x000ea20000300600 */
[----:B------:R-:W-:Y:S02]  /*4bc80*/  ISETP.LT.AND P2, PT, R52, R28, !P2 ;  /* 0x0000001c3400720c */ /* 0x000fe40005741270 */
[----:B------:R-:W-:Y:S01]  /*4bc90*/  PRMT R17, R19, 0x7632, R17 ;  /* 0x0000763213117816 */ /* 0x000fe20000000011 */
[----:B------:R0:W-:Y:S01]  /*4bca0*/  @P4 STG.E.U16 desc[UR6][R8.64], R19 ;  /* 0x0000001308004986 */ /* 0x0001e2000c101506 */
[----:B------:R-:W-:Y:S01]  /*4bcb0*/  ISETP.LT.AND P4, PT, R64, R40, !P0 ;  /* 0x000000284000720c */ /* 0x000fe20004781270 */
[----:B------:R-:W-:Y:S01]  /*4bcc0*/  IMAD.IADD R14, R0, 0x1, R75 ;  /* 0x00000001000e7824 */ /* 0x000fe200078e024b */
[----:B------:R-:W-:Y:S01]  /*4bcd0*/  PRMT R16, R76, 0x7610, R16 ;  /* 0x000076104c107816 */ /* 0x000fe20000000010 */
[----:B------:R-:W-:Y:S01]  /*4bce0*/  VIADD R0, R93, 0x11 ;  /* 0x000000115d007836 */ /* 0x000fe20000000000 */
[----:B------:R-:W2:Y:S01]  /*4bcf0*/  LDL.S16 R76, [R1+0x14c] ;  /* 0x00014c00014c7983 */ /* 0x000ea20000100600 */
[----:B------:R-:W2:Y:S04]  /*4bd00*/  LDC R28, c[0x0][0x398] ;  /* 0x0000e600ff1c7b82 */ /* 0x000ea80000000800 */
[----:B------:R1:W-:Y:S01]  /*4bd10*/  @P2 STG.E.U16 desc[UR6][R10.64], R17 ;  /* 0x000000110a002986 */ /* 0x0003e2000c101506 */
[----:B------:R-:W-:Y:S01]  /*4bd20*/  ISETP.LT.AND P2, PT, R79, R42, !P0 ;  /* 0x0000002a4f00720c */ /* 0x000fe20004741270 */
[----:B------:R-:W-:Y:S01]  /*4bd30*/  IMAD.WIDE R12, R14, 0x2, R4 ;  /* 0x000000020e0c7825 */ /* 0x000fe200078e0204 */
[----:B------:R-:W-:Y:S01]  /*4bd40*/  ISETP.LT.AND P0, PT, R52, R38, !P0 ;  /* 0x000000263400720c */ /* 0x000fe20004701270 */
[----:B0-----:R-:W0:Y:S01]  /*4bd50*/  LDC R19, c[0x0][0x398] ;  /* 0x0000e600ff137b82 */ /* 0x001e220000000800 */
[----:B------:R-:W-:Y:S01]  /*4bd60*/  ISETP.GE.AND P1, PT, R0, R18, PT ;  /* 0x000000120000720c */ /* 0x000fe20003f26270 */
[C---:B------:R-:W-:Y:S01]  /*4bd70*/  IMAD.WIDE R8, R14.reuse, 0x2, R36 ;  /* 0x000000020e087825 */ /* 0x040fe200078e0224 */
[----:B------:R3:W-:Y:S03]  /*4bd80*/  @P5 STG.E.U16 desc[UR6][R12.64], R16 ;  /* 0x000000100c005986 */ /* 0x0007e6000c101506 */
[C---:B------:R-:W-:Y:S01]  /*4bd90*/  IMAD.WIDE R2, R14.reuse, 0x2, R6 ;  /* 0x000000020e027825 */ /* 0x040fe200078e0206 */
[----:B------:R-:W-:Y:S01]  /*4bda0*/  ISETP.LT.AND P5, PT, R83, R34, !P1 ;  /* 0x000000225300720c */ /* 0x000fe20004fa1270 */
[----:B------:R-:W0:Y:S02]  /*4bdb0*/  LDC R18, c[0x0][0x398] ;  /* 0x0000e600ff127b82 */ /* 0x000e240000000800 */
[----:B------:R-:W-:Y:S01]  /*4bdc0*/  @P2 STG.E.U16 desc[UR6][R8.64], R15 ;  /* 0x0000000f08002986 */ /* 0x000fe2000c101506 */
[----:B-1----:R-:W-:Y:S01]  /*4bdd0*/  ISETP.LT.AND P2, PT, R79, R29, !P1 ;  /* 0x0000001d4f00720c */ /* 0x002fe20004f41270 */
[----:B------:R-:W-:Y:S01]  /*4bde0*/  IMAD.WIDE R10, R14, 0x2, R30 ;  /* 0x000000020e0a7825 */ /* 0x000fe200078e021e */
[----:B------:R-:W-:Y:S01]  /*4bdf0*/  PRMT R17, R20, 0x7632, R17 ;  /* 0x0000763214117816 */ /* 0x000fe20000000011 */
[----:B------:R1:W-:Y:S02]  /*4be00*/  @P4 STG.E.U16 desc[UR6][R2.64], R20 ;  /* 0x0000001402004986 */ /* 0x0003e4000c101506 */
[----:B------:R-:W-:Y:S01]  /*4be10*/  IMAD.IADD R0, R14, 0x1, R75 ;  /* 0x000000010e007824 */ /* 0x000fe200078e024b */
[----:B---3--:R-:W-:Y:S01]  /*4be20*/  PRMT R16, R63, 0x7610, R16 ;  /* 0x000076103f107816 */ /* 0x008fe20000000010 */
[----:B------:R-:W-:Y:S01]  /*4be30*/  @P0 STG.E.U16 desc[UR6][R10.64], R17 ;  /* 0x000000110a000986 */ /* 0x000fe2000c101506 */
[----:B------:R-:W3:Y:S01]  /*4be40*/  LDC R38, c[0x0][0x398] ;  /* 0x0000e600ff267b82 */ /* 0x000ee20000000800 */
[----:B------:R-:W-:-:S04]  /*4be50*/  IMAD.WIDE R12, R0, 0x2, R4 ;  /* 0x00000002000c7825 */ /* 0x000fc800078e0204 */
[----:B-1----:R-:W-:-:S03]  /*4be60*/  VIADD R2, R93, 0x12 ;  /* 0x000000125d027836 */ /* 0x002fc60000000000 */
[----:B------:R-:W1:Y:S02]  /*4be70*/  LDC R34, c[0x0][0x398] ;  /* 0x0000e600ff227b82 */ /* 0x000e640000000800 */
[----:B------:R-:W-:Y:S01]  /*4be80*/  ISETP.GE.AND P0, PT, R2, R32, PT ;  /* 0x000000200200720c */ /* 0x000fe20003f06270 */
[----:B------:R-:W-:Y:S01]  /*4be90*/  IMAD.WIDE R2, R0, 0x2, R36 ;  /* 0x0000000200027825 */ /* 0x000fe200078e0224 */
[----:B------:R-:W-:Y:S01]  /*4bea0*/  @P5 STG.E.U16 desc[UR6][R12.64], R16 ;  /* 0x000000100c005986 */ /* 0x000fe2000c101506 */
[----:B----4-:R-:W-:-:S03]  /*4beb0*/  PRMT R15, R80, 0x7610, R15 ;  /* 0x00007610500f7816 */ /* 0x010fc6000000000f */
[----:B------:R-:W4:Y:S01]  /*4bec0*/  LDC R32, c[0x0][0x398] ;  /* 0x0000e600ff207b82 */ /* 0x000f220000000800 */
[----:B------:R-:W4:Y:S04]  /*4bed0*/  LDL.LU.S16 R80, [R1+0x14e] ;  /* 0x00014e0001507983 */ /* 0x000f280000300600 */
[----:B------:R2:W-:Y:S03]  /*4bee0*/  @P2 STG.E.U16 desc[UR6][R2.64], R15 ;  /* 0x0000000f02002986 */ /* 0x0005e6000c101506 */
[----:B------:R-:W0:Y:S01]  /*4bef0*/  LDC R20, c[0x0][0x39c] ;  /* 0x0000e700ff147b82 */ /* 0x000e220000000800 */
[----:B------:R-:W4:Y:S07]  /*4bf00*/  LDL.S16 R63, [R1+0x150] ;  /* 0x00015000013f7983 */ /* 0x000f2e0000100600 */
[----:B------:R-:W0:Y:S01]  /*4bf10*/  LDC R29, c[0x0][0x398] ;  /* 0x0000e600ff1d7b82 */ /* 0x000e220000000800 */
[----:B--2---:R-:W-:-:S02]  /*4bf20*/  PRMT R15, R70, 0x7610, R15 ;  /* 0x00007610460f7816 */ /* 0x004fc4000000000f */
[----:B------:R-:W2:Y:S01]  /*4bf30*/  LDL.LU.S16 R70, [R1+0x152] ;  /* 0x0001520001467983 */ /* 0x000ea20000300600 */
[----:B------:R-:W-:Y:S01]  /*4bf40*/  ISETP.LT.AND P4, PT, R64, R28, !P1 ;  /* 0x0000001c4000720c */ /* 0x000fe20004f81270 */
[----:B------:R-:W-:Y:S01]  /*4bf50*/  IMAD.WIDE R8, R0, 0x2, R6 ;  /* 0x0000000200087825 */ /* 0x000fe200078e0206 */
[----:B------:R-:W-:Y:S02]  /*4bf60*/  PRMT R17, R21, 0x7632, R17 ;  /* 0x0000763215117816 */ /* 0x000fe40000000011 */
[----:B------:R-:W4:Y:S01]  /*4bf70*/  LDC R28, c[0x0][0x39c] ;  /* 0x0000e700ff1c7b82 */ /* 0x000f220000000800 */
[----:B0-----:R-:W-:Y:S02]  /*4bf80*/  ISETP.LT.AND P1, PT, R52, R19, !P1 ;  /* 0x000000133400720c */ /* 0x001fe40004f21270 */
[----:B------:R-:W-:Y:S02]  /*4bf90*/  ISETP.LT.AND P5, PT, R83, R18, !P0 ;  /* 0x000000125300720c */ /* 0x000fe400047a1270 */
[----:B---3--:R-:W-:Y:S01]  /*4bfa0*/  ISETP.LT.AND P2, PT, R79, R38, !P0 ;  /* 0x000000264f00720c */ /* 0x008fe20004741270 */
[----:B------:R-:W-:-:S02]  /*4bfb0*/  IMAD.IADD R14, R0, 0x1, R75 ;  /* 0x00000001000e7824 */ /* 0x000fc400078e024b */
[----:B------:R-:W-:Y:S01]  /*4bfc0*/  IMAD.WIDE R10, R0, 0x2, R30 ;  /* 0x00000002000a7825 */ /* 0x000fe200078e021e */
[----:B------:R-:W-:Y:S01]  /*4bfd0*/  PRMT R16, R62, 0x7610, R16 ;  /* 0x000076103e107816 */ /* 0x000fe20000000010 */
[----:B------:R0:W-:Y:S01]  /*4bfe0*/  @P4 STG.E.U16 desc[UR6][R8.64], R21 ;  /* 0x0000001508004986 */ /* 0x0001e2000c101506 */
[----:B------:R-:W3:Y:S01]  /*4bff0*/  LDC R19, c[0x0][0x398] ;  /* 0x0000e600ff137b82 */ /* 0x000ee20000000800 */
[----:B------:R-:W-:Y:S02]  /*4c000*/  VIADD R0, R93, 0x13 ;  /* 0x000000135d007836 */ /* 0x000fe40000000000 */
[----:B------:R-:W-:Y:S01]  /*4c010*/  IMAD.WIDE R12, R14, 0x2, R4 ;  /* 0x000000020e0c7825 */ /* 0x000fe200078e0204 */
[----:B------:R-:W3:Y:S04]  /*4c020*/  LDL.S16 R62, [R1+0x154] ;  /* 0x00015400013e7983 */ /* 0x000ee80000100600 */
[----:B------:R-:W2:Y:S08]  /*4c030*/  LDC R18, c[0x0][0x398] ;  /* 0x0000e600ff127b82 */ /* 0x000eb00000000800 */
[----:B0-----:R-:W0:Y:S01]  /*4c040*/  LDC R21, c[0x0][0x398] ;  /* 0x0000e600ff157b82 */ /* 0x001e220000000800 */
[----:B-1----:R-:W-:Y:S01]  /*4c050*/  ISETP.LT.AND P4, PT, R64, R34, !P0 ;  /* 0x000000224000720c */ /* 0x002fe20004781270 */
[----:B------:R1:W-:Y:S01]  /*4c060*/  @P1 STG.E.U16 desc[UR6][R10.64], R17 ;  /* 0x000000110a001986 */ /* 0x0003e2000c101506 */
[----:B----4-:R-:W-:Y:S01]  /*4c070*/  ISETP.LT.AND P0, PT, R52, R32, !P0 ;  /* 0x000000203400720c */ /* 0x010fe20004701270 */
[----:B------:R-:W-:Y:S01]  /*4c080*/  IMAD.WIDE R8, R14, 0x2, R36 ;  /* 0x000000020e087825 */ /* 0x000fe200078e0224 */
[----:B------:R-:W-:Y:S01]  /*4c090*/  ISETP.GE.AND P1, PT, R0, R20, PT ;  /* 0x000000140000720c */ /* 0x000fe20003f26270 */
[----:B------:R4:W-:Y:S02]  /*4c0a0*/  @P5 STG.E.U16 desc[UR6][R12.64], R16 ;  /* 0x000000100c005986 */ /* 0x0009e4000c101506 */
[C---:B------:R-:W-:Y:S01]  /*4c0b0*/  IMAD.WIDE R2, R14.reuse, 0x2, R6 ;  /* 0x000000020e027825 */ /* 0x040fe200078e0206 */
[----:B------:R-:W-:Y:S01]  /*4c0c0*/  ISETP.LT.AND P5, PT, R83, R29, !P1 ;  /* 0x0000001d5300720c */ /* 0x000fe20004fa1270 */
[----:B------:R-:W-:Y:S01]  /*4c0d0*/  @P2 STG.E.U16 desc[UR6][R8.64], R15 ;  /* 0x0000000f08002986 */ /* 0x000fe2000c101506 */
[----:B------:R-:W4:Y:S01]  /*4c0e0*/  LDC R20, c[0x0][0x398] ;  /* 0x0000e600ff147b82 */ /* 0x000f220000000800 */
[----:B------:R-:W-:Y:S01]  /*4c0f0*/  IMAD.IADD R0, R14, 0x1, R75 ;  /* 0x000000010e007824 */ /* 0x000fe200078e024b */
[----:B-1----:R-:W-:Y:S01]  /*4c100*/  PRMT R17, R22, 0x7632, R17 ;  /* 0x0000763216117816 */ /* 0x002fe20000000011 */
[----:B------:R-:W-:Y:S01]  /*4c110*/  IMAD.WIDE R10, R14, 0x2, R30 ;  /* 0x000000020e0a7825 */ /* 0x000fe200078e021e */
[----:B------:R1:W-:Y:S01]  /*4c120*/  @P4 STG.E.U16 desc[UR6][R2.64], R22 ;  /* 0x0000001602004986 */ /* 0x0003e2000c101506 */
[----:B----4-:R-:W-:-:S03]  /*4c130*/  PRMT R16, R76, 0x7610, R16 ;  /* 0x000076104c107816 */ /* 0x010fc60000000010 */
[----:B------:R-:W4:Y:S01]  /*4c140*/  LDC R34, c[0x0][0x398] ;  /* 0x0000e600ff227b82 */ /* 0x000f220000000800 */
[----:B0-----:R-:W-:-:S07]  /*4c150*/  ISETP.LT.AND P2, PT, R79, R21, !P1 ;  /* 0x000000154f00720c */ /* 0x001fce0004f41270 */
[----:B------:R-:W0:Y:S01]  /*4c160*/  LDC R32, c[0x0][0x398] ;  /* 0x0000e600ff207b82 */ /* 0x000e220000000800 */
[----:B-1----:R-:W-:Y:S01]  /*4c170*/  VIADD R2, R93, 0x14 ;  /* 0x000000145d027836 */ /* 0x002fe20000000000 */
[----:B------:R-:W-:Y:S01]  /*4c180*/  @P0 STG.E.U16 desc[UR6][R10.64], R17 ;  /* 0x000000110a000986 */ /* 0x000fe2000c101506 */
[----:B------:R-:W-:-:S03]  /*4c190*/  IMAD.WIDE R12, R0, 0x2, R4 ;  /* 0x00000002000c7825 */ /* 0x000fc600078e0204 */
[----:B------:R-:W-:Y:S01]  /*4c1a0*/  ISETP.GE.AND P0, PT, R2, R28, PT ;  /* 0x0000001c0200720c */ /* 0x000fe20003f06270 */
[----:B------:R-:W-:Y:S01]  /*4c1b0*/  IMAD.WIDE R2, R0, 0x2, R36 ;  /* 0x0000000200027825 */ /* 0x000fe200078e0224 */
[----:B------:R-:W-:Y:S01]  /*4c1c0*/  @P5 STG.E.U16 desc[UR6][R12.64], R16 ;  /* 0x000000100c005986 */ /* 0x000fe2000c101506 */
[----:B------:R-:W1:Y:S08]  /*4c1d0*/  LDC R22, c[0x0][0x39c] ;  /* 0x0000e700ff167b82 */ /* 0x000e700000000800 */
[----:B------:R-:W0:Y:S01]  /*4c1e0*/  LDC R29, c[0x0][0x398] ;  /* 0x0000e600ff1d7b82 */ /* 0x000e220000000800 */
[----:B------:R-:W-:-:S07]  /*4c1f0*/  PRMT R15, R80, 0x7610, R15 ;  /* 0x00007610500f7816 */ /* 0x000fce000000000f */
[----:B------:R-:W0:Y:S01]  /*4c200*/  LDC R28, c[0x0][0x398] ;  /* 0x0000e600ff1c7b82 */ /* 0x000e220000000800 */
[----:B------:R-:W3:Y:S04]  /*4c210*/  LDL.LU.S16 R80, [R1+0x156] ;  /* 0x0001560001507983 */ /* 0x000ee80000300600 */
[----:B------:R2:W-:Y:S01]  /*4c220*/  @P2 STG.E.U16 desc[UR6][R2.64], R15 ;  /* 0x0000000f02002986 */ /* 0x0005e2000c101506 */
[----:B------:R-:W-:Y:S01]  /*4c230*/  ISETP.LT.AND P4, PT, R64, R20, !P1 ;  /* 0x000000144000720c */ /* 0x000fe20004f81270 */
[----:B------:R-:W-:Y:S01]  /*4c240*/  IMAD.WIDE R8, R0, 0x2, R6 ;  /* 0x0000000200087825 */ /* 0x000fe200078e0206 */
[----:B------:R-:W0:Y:S01]  /*4c250*/  LDC R21, c[0x0][0x398] ;  /* 0x0000e600ff157b82 */ /* 0x000e220000000800 */
[----:B------:R-:W3:Y:S01]  /*4c260*/  LDL.S16 R76, [R1+0x158] ;  /* 0x00015800014c7983 */ /* 0x000ee20000100600 */
[----:B--2---:R-:W-:Y:S01]  /*4c270*/  PRMT R15, R70, 0x7610, R15 ;  /* 0x00007610460f7816 */ /* 0x004fe2000000000f */
[----:B------:R-:W-:-:S02]  /*4c280*/  IMAD.IADD R14, R0, 0x1, R75 ;  /* 0x00000001000e7824 */ /* 0x000fc400078e024b */
[----:B------:R-:W2:Y:S01]  /*4c290*/  LDL.LU.S16 R70, [R1+0x15a] ;  /* 0x00015a0001467983 */ /* 0x000ea20000300600 */
[----:B---3--:R-:W-:Y:S01]  /*4c2a0*/  ISETP.LT.AND P1, PT, R52, R19, !P1 ;  /* 0x000000133400720c */ /* 0x008fe20004f21270 */
[----:B------:R-:W-:Y:S01]  /*4c2b0*/  IMAD.WIDE R10, R0, 0x2, R30 ;  /* 0x00000002000a7825 */ /* 0x000fe200078e021e */
[----:B------:R-:W-:-:S03]  /*4c2c0*/  PRMT R17, R23, 0x7632, R17 ;  /* 0x0000763217117816 */ /* 0x000fc60000000011 */
[----:B------:R3:W-:Y:S01]  /*4c2d0*/  @P4 STG.E.U16 desc[UR6][R8.64], R23 ;  /* 0x0000001708004986 */ /* 0x0007e2000c101506 */
[----:B------:R-:W-:Y:S01]  /*4c2e0*/  ISETP.LT.AND P5, PT, R83, R18, !P0 ;  /* 0x000000125300720c */ /* 0x000fe200047a1270 */
[----:B------:R-:W-:Y:S01]  /*4c2f0*/  VIADD R0, R93, 0x15 ;  /* 0x000000155d007836 */ /* 0x000fe20000000000 */
[----:B----4-:R-:W-:Y:S01]  /*4c300*/  ISETP.LT.AND P2, PT, R79, R34, !P0 ;  /* 0x000000224f00720c */ /* 0x010fe20004741270 */
[----:B------:R-:W-:Y:S01]  /*4c310*/  IMAD.WIDE R12, R14, 0x2, R4 ;  /* 0x000000020e0c7825 */ /* 0x000fe200078e0204 */
[----:B0-----:R-:W-:Y:S01]  /*4c320*/  ISETP.LT.AND P4, PT, R64, R32, !P0 ;  /* 0x000000204000720c */ /* 0x001fe20004781270 */
[----:B------:R-:W0:Y:S02]  /*4c330*/  LDC R20, c[0x0][0x398] ;  /* 0x0000e600ff147b82 */ /* 0x000e240000000800 */
[----:B------:R4:W-:Y:S01]  /*4c340*/  @P1 STG.E.U16 desc[UR6][R10.64], R17 ;  /* 0x000000110a001986 */ /* 0x0009e2000c101506 */
[----:B-1----:R-:W-:-:S05]  /*4c350*/  ISETP.GE.AND P1, PT, R0, R22, PT ;  /* 0x000000160000720c */ /* 0x002fca0003f26270 */
[----:B------:R-:W1:Y:S01]  /*4c360*/  LDC R22, c[0x0][0x39c] ;  /* 0x0000e700ff167b82 */ /* 0x000e620000000800 */
[----:B------:R-:W-:Y:S01]  /*4c370*/  PRMT R16, R63, 0x7610, R16 ;  /* 0x000076103f107816 */ /* 0x000fe20000000010 */
[----:B---3--:R-:W-:Y:S01]  /*4c380*/  IMAD.WIDE R8, R14, 0x2, R36 ;  /* 0x000000020e087825 */ /* 0x008fe200078e0224 */
[----:B------:R-:W-:Y:S01]  /*4c390*/  ISETP.LT.AND P0, PT, R52, R29, !P0 ;  /* 0x0000001d3400720c */ /* 0x000fe20004701270 */
[----:B------:R-:W3:Y:S02]  /*4c3a0*/  LDL.S16 R63, [R1+0x15c] ;  /* 0x00015c00013f7983 */ /* 0x000ee40000100600 */
[C---:B------:R-:W-:Y:S02]  /*4c3b0*/  IMAD.WIDE R2, R14.reuse, 0x2, R6 ;  /* 0x000000020e027825 */ /* 0x040fe400078e0206 */
[----:B------:R4:W-:Y:S01]  /*4c3c0*/  @P5 STG.E.U16 desc[UR6][R12.64], R16 ;  /* 0x000000100c005986 */ /* 0x0009e2000c101506 */
[----:B------:R-:W-:Y:S01]  /*4c3d0*/  ISETP.LT.AND P5, PT, R83, R28, !P1 ;  /* 0x0000001c5300720c */ /* 0x000fe20004fa1270 */
[----:B----4-:R-:W-:Y:S01]  /*4c3e0*/  IMAD.WIDE R10, R14, 0x2, R30 ;  /* 0x000000020e0a7825 */ /* 0x010fe200078e021e */
[----:B------:R-:W-:Y:S01]  /*4c3f0*/  PRMT R17, R24, 0x7632, R17 ;  /* 0x0000763218117816 */ /* 0x000fe20000000011 */
[----:B------:R-:W-:Y:S01]  /*4c400*/  @P2 STG.E.U16 desc[UR6][R8.64], R15 ;  /* 0x0000000f08002986 */ /* 0x000fe2000c101506 */
[----:B------:R-:W-:Y:S01]  /*4c410*/  ISETP.LT.AND P2, PT, R79, R21, !P1 ;  /* 0x000000154f00720c */ /* 0x000fe20004f41270 */
[----:B------:R-:W-:Y:S01]  /*4c420*/  IMAD.IADD R0, R14, 0x1, R75 ;  /* 0x000000010e007824 */ /* 0x000fe200078e024b */
[----:B------:R-:W4:Y:S01]  /*4c430*/  LDC R19, c[0x0][0x398] ;  /* 0x0000e600ff137b82 */ /* 0x000f220000000800 */
[----:B------:R0:W-:Y:S04]  /*4c440*/  @P4 STG.E.U16 desc[UR6][R2.64], R24 ;  /* 0x0000001802004986 */ /* 0x0001e8000c101506 */
[----:B------:R-:W-:Y:S01]  /*4c450*/  @P0 STG.E.U16 desc[UR6][R10.64], R17 ;  /* 0x000000110a000986 */ /* 0x000fe2000c101506 */
[----:B------:R-:W-:Y:S01]  /*4c460*/  PRMT R16, R62, 0x7610, R16 ;  /* 0x000076103e107816 */ /* 0x000fe20000000010 */
[----:B------:R-:W-:Y:S01]  /*4c470*/  IMAD.WIDE R12, R0, 0x2, R4 ;  /* 0x00000002000c7825 */ /* 0x000fe200078e0204 */
[----:B------:R-:W2:Y:S03]  /*4c480*/  LDC R18, c[0x0][0x398] ;  /* 0x0000e600ff127b82 */ /* 0x000ea60000000800 */
[----:B0-----:R-:W-:-:S05]  /*4c490*/  VIADD R2, R93, 0x16 ;  /* 0x000000165d027836 */ /* 0x001fca0000000000 */
[----:B------:R-:W0:Y:S01]  /*4c4a0*/  LDC R29, c[0x0][0x398] ;  /* 0x0000e600ff1d7b82 */ /* 0x000e220000000800 */
[----:B-1----:R-:W-:Y:S01]  /*4c4b0*/  ISETP.GE.AND P0, PT, R2, R22, PT ;  /* 0x000000160200720c */ /* 0x002fe20003f06270 */
[----:B------:R-:W-:Y:S01]  /*4c4c0*/  IMAD.WIDE R2, R0, 0x2, R36 ;  /* 0x0000000200027825 */ /* 0x000fe200078e0224 */
[----:B------:R-:W-:Y:S05]  /*4c4d0*/  @P5 STG.E.U16 desc[UR6][R12.64], R16 ;  /* 0x000000100c005986 */ /* 0x000fea000c101506 */
[----:B------:R-:W1:Y:S08]  /*4c4e0*/  LDC R28, c[0x0][0x398] ;  /* 0x0000e600ff1c7b82 */ /* 0x000e700000000800 */
[----:B------:R-:W0:Y:S08]  /*4c4f0*/  LDC R32, c[0x0][0x39c] ;  /* 0x0000e700ff207b82 */ /* 0x000e300000000800 */
[----:B------:R-:W0:Y:S01]  /*4c500*/  LDC R23, c[0x0][0x398] ;  /* 0x0000e600ff177b82 */ /* 0x000e220000000800 */
[----:B------:R-:W-:-:S07]  /*4c510*/  PRMT R15, R80, 0x7610, R15 ;  /* 0x00007610500f7816 */ /* 0x000fce000000000f */
[----:B------:R-:W0:Y:S01]  /*4c520*/  LDC R24, c[0x0][0x398] ;  /* 0x0000e600ff187b82 */ /* 0x000e220000000800 */
[----:B------:R-:W3:Y:S04]  /*4c530*/  LDL.LU.S16 R80, [R1+0x15e] ;  /* 0x00015e0001507983 */ /* 0x000ee80000300600 */
[----:B------:R2:W-:Y:S01]  /*4c540*/  @P2 STG.E.U16 desc[UR6][R2.64], R15 ;  /* 0x0000000f02002986 */ /* 0x0005e2000c101506 */
[----:B------:R-:W-:Y:S02]  /*4c550*/  ISETP.LT.AND P4, PT, R64, R20, !P1 ;  /* 0x000000144000720c */ /* 0x000fe40004f81270 */
[----:B------:R-:W0:Y:S01]  /*4c560*/  LDC R21, c[0x0][0x398] ;  /* 0x0000e600ff157b82 */ /* 0x000e220000000800 */
[----:B------:R-:W3:Y:S01]  /*4c570*/  LDL.S16 R62, [R1+0x160] ;  /* 0x00016000013e7983 */ /* 0x000ee20000100600 */
[----:B------:R-:W-:-:S06]  /*4c580*/  IMAD.WIDE R8, R0, 0x2, R6 ;  /* 0x0000000200087825 */ /* 0x000fcc00078e0206 */
[----:B------:R-:W0:Y:S01]  /*4c590*/  LDC R22, c[0x0][0x39c] ;  /* 0x0000e700ff167b82 */ /* 0x000e220000000800 */
[----:B--2---:R-:W-:Y:S01]  /*4c5a0*/  PRMT R15, R70, 0x7610, R15 ;  /* 0x00007610460f7816 */ /* 0x004fe2000000000f */
[----:B------:R-:W-:Y:S01]  /*4c5b0*/  IMAD.IADD R14, R0, 0x1, R75 ;  /* 0x00000001000e7824 */ /* 0x000fe200078e024b */
[----:B------:R-:W2:Y:S01]  /*4c5c0*/  LDL.LU.S16 R70, [R1+0x162] ;  /* 0x0001620001467983 */ /* 0x000ea20000300600 */
[----:B----4-:R-:W-:Y:S01]  /*4c5d0*/  ISETP.LT.AND P1, PT, R52, R19, !P1 ;  /* 0x000000133400720c */ /* 0x010fe20004f21270 */
[----:B------:R-:W-:Y:S01]  /*4c5e0*/  IMAD.WIDE R10, R0, 0x2, R30 ;  /* 0x00000002000a7825 */ /* 0x000fe200078e021e */
[----:B------:R-:W-:Y:S02]  /*4c5f0*/  ISETP.LT.AND P5, PT, R83, R18, !P0 ;  /* 0x000000125300720c */ /* 0x000fe400047a1270 */
[----:B0-----:R-:W-:Y:S01]  /*4c600*/  ISETP.LT.AND P2, PT, R79, R29, !P0 ;  /* 0x0000001d4f00720c */ /* 0x001fe20004741270 */
[----:B------:R0:W-:Y:S01]  /*4c610*/  @P4 STG.E.U16 desc[UR6][R8.64], R25 ;  /* 0x0000001908004986 */ /* 0x0001e2000c101506 */
[----:B------:R-:W-:Y:S01]  /*4c620*/  PRMT R17, R25, 0x7632, R17 ;  /* 0x0000763219117816 */ /* 0x000fe20000000011 */
[----:B------:R-:W-:Y:S01]  /*4c630*/  VIADD R0, R93, 0x17 ;  /* 0x000000175d007836 */ /* 0x000fe20000000000 */
[----:B-1----:R-:W-:Y:S01]  /*4c640*/  ISETP.LT.AND P4, PT, R64, R28, !P0 ;  /* 0x0000001c4000720c */ /* 0x002fe20004781270 */
[----:B------:R-:W-:Y:S01]  /*4c650*/  IMAD.WIDE R12, R14, 0x2, R4 ;  /* 0x000000020e0c7825 */ /* 0x000fe200078e0204 */
[----:B------:R-:W-:Y:S01]  /*4c660*/  PRMT R16, R76, 0x7610, R16 ;  /* 0x000076104c107816 */ /* 0x000fe20000000010 */
[----:B------:R-:W1:Y:S01]  /*4c670*/  LDC R20, c[0x0][0x398] ;  /* 0x0000e600ff147b82 */ /* 0x000e620000000800 */
[----:B------:R-:W-:Y:S01]  /*4c680*/  ISETP.LT.AND P0, PT, R52, R24, !P0 ;  /* 0x000000183400720c */ /* 0x000fe20004701270 */
[----:B------:R4:W-:Y:S01]  /*4c690*/  @P1 STG.E.U16 desc[UR6][R10.64], R17 ;  /* 0x000000110a001986 */ /* 0x0009e2000c101506 */
[----:B------:R-:W-:Y:S01]  /*4c6a0*/  ISETP.GE.AND P1, PT, R0, R32, PT ;  /* 0x000000200000720c */ /* 0x000fe20003f26270 */
[----:B0-----:R-:W-:-:S02]  /*4c6b0*/  IMAD.WIDE R8, R14, 0x2, R36 ;  /* 0x000000020e087825 */ /* 0x001fc400078e0224 */
[----:B------:R3:W-:Y:S01]  /*4c6c0*/  @P5 STG.E.U16 desc[UR6][R12.64], R16 ;  /* 0x000000100c005986 */ /* 0x0007e2000c101506 */
[----:B------:R-:W-:Y:S01]  /*4c6d0*/  ISETP.LT.AND P5, PT, R83, R23, !P1 ;  /* 0x000000175300720c */ /* 0x000fe20004fa1270 */
[----:B------:R-:W0:Y:S01]  /*4c6e0*/  LDC R19, c[0x0][0x398] ;  /* 0x0000e600ff137b82 */ /* 0x000e220000000800 */
[----:B------:R-:W-:Y:S01]  /*4c6f0*/  IMAD.WIDE R2, R14, 0x2, R6 ;  /* 0x000000020e027825 */ /* 0x000fe200078e0206 */
[----:B------:R-:W-:Y:S01]  /*4c700*/  @P2 STG.E.U16 desc[UR6][R8.64], R15 ;  /* 0x0000000f08002986 */ /* 0x000fe2000c101506 */
[----:B------:R-:W-:Y:S02]  /*4c710*/  ISETP.LT.AND P2, PT, R79, R21, !P1 ;  /* 0x000000154f00720c */ /* 0x000fe40004f41270 */
[----:B----4-:R-:W-:Y:S01]  /*4c720*/  PRMT R17, R26, 0x7632, R17 ;  /* 0x000076321a117816 */ /* 0x010fe20000000011 */
[C---:B------:R-:W-:Y:S01]  /*4c730*/  IMAD.WIDE R10, R14.reuse, 0x2, R30 ;  /* 0x000000020e0a7825 */ /* 0x040fe200078e021e */
[----:B------:R4:W-:Y:S01]  /*4c740*/  @P4 STG.E.U16 desc[UR6][R2.64], R26 ;  /* 0x0000001a02004986 */ /* 0x0009e2000c101506 */
[----:B------:R-:W0:Y:S02]  /*4c750*/  LDC R18, c[0x0][0x398] ;  /* 0x0000e600ff127b82 */ /* 0x000e240000000800 */
[----:B------:R-:W-:Y:S01]  /*4c760*/  IMAD.IADD R0, R14, 0x1, R75 ;  /* 0x000000010e007824 */ /* 0x000fe200078e024b */
[----:B------:R-:W-:Y:S01]  /*4c770*/  @P0 STG.E.U16 desc[UR6][R10.64], R17 ;  /* 0x000000110a000986 */ /* 0x000fe2000c101506 */
[----:B---3--:R-:W-:-:S02]  /*4c780*/  PRMT R16, R63, 0x7610, R16 ;  /* 0x000076103f107816 */ /* 0x008fc40000000010 */
[----:B------:R-:W-:Y:S01]  /*4c790*/  IMAD.WIDE R12, R0, 0x2, R4 ;  /* 0x00000002000c7825 */ /* 0x000fe200078e0204 */
[----:B------:R-:W3:Y:S01]  /*4c7a0*/  LDL.S16 R76, [R1+0x164] ;  /* 0x00016400014c7983 */ /* 0x000ee20000100600 */
[----:B------:R-:W0:Y:S01]  /*4c7b0*/  LDC R25, c[0x0][0x398] ;  /* 0x0000e600ff197b82 */ /* 0x000e220000000800 */
[----:B----4-:R-:W-:Y:S02]  /*4c7c0*/  IADD3 R2, PT, PT, R93, 0x18, RZ ;  /* 0x000000185d027810 */ /* 0x010fe40007ffe0ff */
[----:B------:R-:W4:Y:S02]  /*4c7d0*/  LDL.LU.S16 R63, [R1+0x166] ;  /* 0x00016600013f7983 */ /* 0x000f240000300600 */
[----:B------:R-:W-:Y:S01]  /*4c7e0*/  ISETP.GE.AND P0, PT, R2, R22, PT ;  /* 0x000000160200720c */ /* 0x000fe20003f06270 */
[----:B------:R-:W-:Y:S01]  /*4c7f0*/  IMAD.WIDE R2, R0, 0x2, R36 ;  /* 0x0000000200027825 */ /* 0x000fe200078e0224 */
[----:B------:R-:W-:Y:S01]  /*4c800*/  @P5 STG.E.U16 desc[UR6][R12.64], R16 ;  /* 0x000000100c005986 */ /* 0x000fe2000c101506 */
[----:B------:R-:W0:Y:S08]  /*4c810*/  LDC R26, c[0x0][0x398] ;  /* 0x0000e600ff1a7b82 */ /* 0x000e300000000800 */
[----:B------:R-:W0:Y:S08]  /*4c820*/  LDC R24, c[0x0][0x398] ;  /* 0x0000e600ff187b82 */ /* 0x000e300000000800 */
[----:B------:R-:W0:Y:S08]  /*4c830*/  LDC R28, c[0x0][0x39c] ;  /* 0x0000e700ff1c7b82 */ /* 0x000e300000000800 */
[----:B------:R-:W0:Y:S01]  /*4c840*/  LDC R23, c[0x0][0x398] ;  /* 0x0000e600ff177b82 */ /* 0x000e220000000800 */
[----:B------:R-:W-:-:S07]  /*4c850*/  PRMT R15, R80, 0x7610, R15 ;  /* 0x00007610500f7816 */ /* 0x000fce000000000f */
[----:B------:R-:W0:Y:S01]  /*4c860*/  LDC R21, c[0x0][0x398] ;  /* 0x0000e600ff157b82 */ /* 0x000e220000000800 */
[----:B------:R-:W4:Y:S04]  /*4c870*/  LDL.S16 R80, [R1+0x168] ;  /* 0x0001680001507983 */ /* 0x000f280000100600 */
[----:B------:R2:W-:Y:S01]  /*4c880*/  @P2 STG.E.U16 desc[UR6][R2.64], R15 ;  /* 0x0000000f02002986 */ /* 0x0005e2000c101506 */
[----:B-1----:R-:W-:Y:S01]  /*4c890*/  ISETP.LT.AND P4, PT, R64, R20, !P1 ;  /* 0x000000144000720c */ /* 0x002fe20004f81270 */
[----:B------:R-:W-:Y:S01]  /*4c8a0*/  IMAD.WIDE R8, R0, 0x2, R6 ;  /* 0x0000000200087825 */ /* 0x000fe200078e0206 */
[----:B------:R-:W1:Y:S01]  /*4c8b0*/  LDC R22, c[0x0][0x39c] ;  /* 0x0000e700ff167b82 */ /* 0x000e620000000800 */
[----:B--2---:R-:W-:Y:S02]  /*4c8c0*/  PRMT R15, R70, 0x7610, R15 ;  /* 0x00007610460f7816 */ /* 0x004fe4000000000f */
[----:B------:R-:W-:Y:S01]  /*4c8d0*/  IMAD.IADD R14, R0, 0x1, R75 ;  /* 0x00000001000e7824 */ /* 0x000fe200078e024b */
[----:B------:R-:W2:Y:S01]  /*4c8e0*/  LDL.LU.S16 R70, [R1+0x16a] ;  /* 0x00016a0001467983 */ /* 0x000ea20000300600 */
[----:B0-----:R-:W-:Y:S01]  /*4c8f0*/  ISETP.LT.AND P1, PT, R52, R19, !P1 ;  /* 0x000000133400720c */ /* 0x001fe20004f21270 */
[----:B------:R-:W-:Y:S01]  /*4c900*/  IMAD.WIDE R10, R0, 0x2, R30 ;  /* 0x00000002000a7825 */ /* 0x000fe200078e021e */
[----:B------:R-:W-:-:S04]  /*4c910*/  ISETP.LT.AND P5, PT, R83, R18, !P0 ;  /* 0x000000125300720c */ /* 0x000fc800047a1270 */
[----:B------:R0:W-:Y:S01]  /*4c920*/  @P4 STG.E.U16 desc[UR6][R8.64], R27 ;  /* 0x0000001b08004986 */ /* 0x0001e2000c101506 */
[----:B------:R-:W-:Y:S01]  /*4c930*/  ISETP.LT.AND P2, PT, R79, R26, !P0 ;  /* 0x0000001a4f00720c */ /* 0x000fe20004741270 */
[----:B------:R-:W-:Y:S01]  /*4c940*/  VIADD R0, R93, 0x19 ;  /* 0x000000195d007836 */ /* 0x000fe20000000000 */
[----:B------:R-:W-:Y:S02]  /*4c950*/  ISETP.LT.AND P4, PT, R64, R25, !P0 ;  /* 0x000000194000720c */ /* 0x000fe40004781270 */
[----:B------:R-:W-:Y:S01]  /*4c960*/  PRMT R17, R27, 0x7632, R17 ;  /* 0x000076321b117816 */ /* 0x000fe20000000011 */
[----:B------:R-:W-:Y:S01]  /*4c970*/  IMAD.WIDE R12, R14, 0x2, R4 ;  /* 0x000000020e0c7825 */ /* 0x000fe200078e0204 */
[----:B------:R-:W-:Y:S01]  /*4c980*/  PRMT R16, R62, 0x7610, R16 ;  /* 0x000076103e107816 */ /* 0x000fe20000000010 */
[----:B------:R-:W4:Y:S01]  /*4c990*/  LDC R20, c[0x0][0x398] ;  /* 0x0000e600ff147b82 */ /* 0x000f220000000800 */
[----:B------:R-:W-:Y:S01]  /*4c9a0*/  ISETP.LT.AND P0, PT, R52, R24, !P0 ;  /* 0x000000183400720c */ /* 0x000fe20004701270 */
[----:B------:R1:W-:Y:S01]  /*4c9b0*/  @P1 STG.E.U16 desc[UR6][R10.64], R17 ;  /* 0x000000110a001986 */ /* 0x0003e2000c101506 */
[----:B------:R-:W-:Y:S01]  /*4c9c0*/  ISETP.GE.AND P1, PT, R0, R28, PT ;  /* 0x0000001c0000720c */ /* 0x000fe20003f26270 */
[----:B0-----:R-:W-:-:S02]  /*4c9d0*/  IMAD.WIDE R8, R14, 0x2, R36 ;  /* 0x000000020e087825 */ /* 0x001fc400078e0224 */
[----:B------:R0:W-:Y:S02]  /*4c9e0*/  @P5 STG.E.U16 desc[UR6][R12.64], R16 ;  /* 0x000000100c005986 */ /* 0x0001e4000c101506 */
[C---:B------:R-:W-:Y:S01]  /*4c9f0*/  IMAD.WIDE R2, R14.reuse, 0x2, R6 ;  /* 0x000000020e027825 */ /* 0x040fe200078e0206 */
[----:B------:R-:W-:Y:S01]  /*4ca00*/  ISETP.LT.AND P5, PT, R83, R23, !P1 ;  /* 0x000000175300720c */ /* 0x000fe20004fa1270 */
[----:B------:R-:W-:Y:S01]  /*4ca10*/  @P2 STG.E.U16 desc[UR6][R8.64], R15 ;  /* 0x0000000f08002986 */ /* 0x000fe2000c101506 */
[----:B------:R-:W-:Y:S01]  /*4ca20*/  ISETP.LT.AND P2, PT, R79, R21, !P1 ;  /* 0x000000154f00720c */ /* 0x000fe20004f41270 */
[C---:B------:R-:W-:Y:S01]  /*4ca30*/  IMAD.IADD R0, R14.reuse, 0x1, R75 ;  /* 0x000000010e007824 */ /* 0x040fe200078e024b */
[----:B------:R-:W2:Y:S01]  /*4ca40*/  LDC R19, c[0x0][0x398] ;  /* 0x0000e600ff137b82 */ /* 0x000ea20000000800 */
[----:B-1----:R-:W-:Y:S01]  /*4ca50*/  PRMT R17, R65, 0x7632, R17 ;  /* 0x0000763241117816 */ /* 0x002fe20000000011 */
[----:B------:R-:W-:Y:S01]  /*4ca60*/  IMAD.WIDE R10, R14, 0x2, R30 ;  /* 0x000000020e0a7825 */ /* 0x000fe200078e021e */
[----:B------:R1:W-:Y:S04]  /*4ca70*/  @P4 STG.E.U16 desc[UR6][R2.64], R65 ;  /* 0x0000004102004986 */ /* 0x0003e8000c101506 */
[----:B------:R-:W2:Y:S01]  /*4ca80*/  LDL.S16 R62, [R1+0x16c] ;  /* 0x00016c00013e7983 */ /* 0x000ea20000100600 */
[----:B0-----:R-:W-:Y:S01]  /*4ca90*/  IMAD.WIDE R12, R0, 0x2, R4 ;  /* 0x00000002000c7825 */ /* 0x001fe200078e0204 */
[----:B---3--:R-:W-:Y:S01]  /*4caa0*/  PRMT R16, R76, 0x7610, R16 ;  /* 0x000076104c107816 */ /* 0x008fe20000000010 */
[----:B------:R-:W0:Y:S01]  /*4cab0*/  LDC R18, c[0x0][0x398] ;  /* 0x0000e600ff127b82 */ /* 0x000e220000000800 */
[----:B------:R3:W-:Y:S01]  /*4cac0*/  @P0 STG.E.U16 desc[UR6][R10.64], R17 ;  /* 0x000000110a000986 */ /* 0x0007e2000c101506 */
[----:B-1----:R-:W-:Y:S01]  /*4cad0*/  VIADD R2, R93, 0x1a ;  /* 0x0000001a5d027836 */ /* 0x002fe20000000000 */
[----:B----4-:R-:W-:-:S02]  /*4cae0*/  PRMT R15, R63, 0x7610, R15 ;  /* 0x000076103f0f7816 */ /* 0x010fc4000000000f */
[----:B------:R-:W4:Y:S03]  /*4caf0*/  LDL.LU.S16 R63, [R1+0x16e] ;  /* 0x00016e00013f7983 */ /* 0x000f260000300600 */
[----:B------:R-:W1:Y:S01]  /*4cb00*/  LDC R26, c[0x0][0x398] ;  /* 0x0000e600ff1a7b82 */ /* 0x000e620000000800 */
[----:B------:R-:W-:Y:S01]  /*4cb10*/  ISETP.GE.AND P0, PT, R2, R22, PT ;  /* 0x000000160200720c */ /* 0x000fe20003f06270 */
[----:B------:R-:W-:Y:S01]  /*4cb20*/  IMAD.WIDE R2, R0, 0x2, R36 ;  /* 0x0000000200027825 */ /* 0x000fe200078e0224 */
[----:B------:R0:W-:Y:S04]  /*4cb30*/  @P5 STG.E.U16 desc[UR6][R12.64], R16 ;  /* 0x000000100c005986 */ /* 0x0001e8000c101506 */
[----:B------:R2:W-:Y:S01]  /*4cb40*/  @P2 STG.E.U16 desc[UR6][R2.64], R15 ;  /* 0x0000000f02002986 */ /* 0x0005e2000c101506 */
[----:B------:R-:W0:Y:S01]  /*4cb50*/  LDC R27, c[0x0][0x39c] ;  /* 0x0000e700ff1b7b82 */ /* 0x000e220000000800 */
[----:B------:R-:W-:-:S07]  /*4cb60*/  ISETP.LT.AND P4, PT, R64, R20, !P1 ;  /* 0x000000144000720c */ /* 0x000fce0004f81270 */
[----:B------:R-:W0:Y:S08]  /*4cb70*/  LDC R25, c[0x0][0x398] ;  /* 0x0000e600ff197b82 */ /* 0x000e300000000800 */
[----:B------:R-:W0:Y:S08]  /*4cb80*/  LDC R24, c[0x0][0x398] ;  /* 0x0000e600ff187b82 */ /* 0x000e300000000800 */
[----:B------:R-:W0:Y:S01]  /*4cb90*/  LDC R23, c[0x0][0x398] ;  /* 0x0000e600ff177b82 */ /* 0x000e220000000800 */
[----:B------:R-:W-:-:S07]  /*4cba0*/  IMAD.WIDE R8, R0, 0x2, R6 ;  /* 0x0000000200087825 */ /* 0x000fce00078e0206 */
[----:B------:R-:W0:Y:S01]  /*4cbb0*/  LDC R21, c[0x0][0x398] ;  /* 0x0000e600ff157b82 */ /* 0x000e220000000800 */
[----:B------:R-:W-:Y:S01]  /*4cbc0*/  IMAD.IADD R14, R0, 0x1, R75 ;  /* 0x00000001000e7824 */ /* 0x000fe200078e024b */
[----:B---3--:R-:W-:Y:S01]  /*4cbd0*/  PRMT R17, R66, 0x7632, R17 ;  /* 0x0000763242117816 */ /* 0x008fe20000000011 */
[----:B------:R-:W-:-:S05]  /*4cbe0*/  IMAD.WIDE R10, R0, 0x2, R30 ;  /* 0x00000002000a7825 */ /* 0x000fca00078e021e */
[----:B------:R-:W3:Y:S01]  /*4cbf0*/  LDC R22, c[0x0][0x39c] ;  /* 0x0000e700ff167b82 */ /* 0x000ee20000000800 */
[----:B0-----:R-:W-:-:S07]  /*4cc00*/  PRMT R16, R80, 0x7610, R16 ;  /* 0x0000761050107816 */ /* 0x001fce0000000010 */
[----:B------:R-:W0:Y:S01]  /*4cc10*/  LDC R20, c[0x0][0x398] ;  /* 0x0000e600ff147b82 */ /* 0x000e220000000800 */
[----:B------:R-:W4:Y:S01]  /*4cc20*/  LDL.S16 R80, [R1+0x170] ;  /* 0x0001700001507983 */ /* 0x000f220000100600 */
[----:B--2---:R-:W-:-:S03]  /*4cc30*/  PRMT R15, R70, 0x7610, R15 ;  /* 0x00007610460f7816 */ /* 0x004fc6000000000f */
[----:B------:R-:W2:Y:S01]  /*4cc40*/  LDL.LU.S16 R70, [R1+0x172] ;  /* 0x0001720001467983 */ /* 0x000ea20000300600 */
[----:B------:R-:W-:Y:S02]  /*4cc50*/  ISETP.LT.AND P1, PT, R52, R19, !P1 ;  /* 0x000000133400720c */ /* 0x000fe40004f21270 */
[----:B------:R-:W-:Y:S01]  /*4cc60*/  ISETP.LT.AND P5, PT, R83, R18, !P0 ;  /* 0x000000125300720c */ /* 0x000fe200047a1270 */
[----:B------:R-:W-:Y:S01]  /*4cc70*/  VIADD R0, R93, 0x1b ;  /* 0x0000001b5d007836 */ /* 0x000fe20000000000 */
[----:B-1----:R-:W-:Y:S01]  /*4cc80*/  ISETP.LT.AND P2, PT, R79, R26, !P0 ;  /* 0x0000001a4f00720c */ /* 0x002fe20004741270 */
[----:B------:R-:W-:Y:S01]  /*4cc90*/  IMAD.WIDE R12, R14, 0x2, R4 ;  /* 0x000000020e0c7825 */ /* 0x000fe200078e0204 */
[----:B------:R1:W-:Y:S01]  /*4cca0*/  @P4 STG.E.U16 desc[UR6][R8.64], R66 ;  /* 0x0000004208004986 */ /* 0x0003e2000c101506 */
[----:B------:R-:W-:Y:S01]  /*4ccb0*/  ISETP.LT.AND P4, PT, R64, R25, !P0 ;  /* 0x000000194000720c */ /* 0x000fe20004781270 */
[----:B------:R-:W4:Y:S01]  /*4ccc0*/  LDC R18, c[0x0][0x398] ;  /* 0x0000e600ff127b82 */ /* 0x000f220000000800 */
[----:B------:R-:W-:Y:S01]  /*4ccd0*/  ISETP.LT.AND P0, PT, R52, R24, !P0 ;  /* 0x000000183400720c */ /* 0x000fe20004701270 */
[----:B------:R-:W-:Y:S01]  /*4cce0*/  IMAD.WIDE R2, R14, 0x2, R36 ;  /* 0x000000020e027825 */ /* 0x000fe200078e0224 */
[----:B------:R-:W2:Y:S04]  /*4ccf0*/  LDL.S16 R76, [R1+0x174] ;  /* 0x00017400014c7983 */ /* 0x000ea80000100600 */
[----:B------:R0:W-:Y:S01]  /*4cd00*/  @P1 STG.E.U16 desc[UR6][R10.64], R17 ;  /* 0x000000110a001986 */ /* 0x0001e2000c101506 */
[----:B------:R-:W-:Y:S01]  /*4cd10*/  ISETP.GE.AND P1, PT, R0, R27, PT ;  /* 0x0000001b0000720c */ /* 0x000fe20003f26270 */
[----:B------:R-:W2:Y:S02]  /*4cd20*/  LDC R19, c[0x0][0x398] ;  /* 0x0000e600ff137b82 */ /* 0x000ea40000000800 */
[----:B------:R3:W-:Y:S01]  /*4cd30*/  @P5 STG.E.U16 desc[UR6][R12.64], R16 ;  /* 0x000000100c005986 */ /* 0x0007e2000c101506 */
[----:B------:R-:W-:Y:S01]  /*4cd40*/  ISETP.LT.AND P5, PT, R83, R23, !P1 ;  /* 0x000000175300720c */ /* 0x000fe20004fa1270 */
[----:B------:R-:W-:-:S02]  /*4cd50*/  IMAD.IADD R0, R14, 0x1, R75 ;  /* 0x000000010e007824 */ /* 0x000fc400078e024b */
[----:B------:R3:W-:Y:S01]  /*4cd60*/  @P2 STG.E.U16 desc[UR6][R2.64], R15 ;  /* 0x0000000f02002986 */ /* 0x0007e2000c101506 */
[C---:B-1----:R-:W-:Y:S01]  /*4cd70*/  IMAD.WIDE R8, R14.reuse, 0x2, R6 ;  /* 0x000000020e087825 */ /* 0x042fe200078e0206 */
[----:B------:R-:W-:Y:S01]  /*4cd80*/  ISETP.LT.AND P2, PT, R79, R21, !P1 ;  /* 0x000000154f00720c */ /* 0x000fe20004f41270 */
[----:B------:R-:W1:Y:S01]  /*4cd90*/  LDC R23, c[0x0][0x398] ;  /* 0x0000e600ff177b82 */ /* 0x000e620000000800 */
[----:B0-----:R-:W-:Y:S01]  /*4cda0*/  PRMT R17, R67, 0x7632, R17 ;  /* 0x0000763243117816 */ /* 0x001fe20000000011 */
[----:B------:R-:W-:Y:S01]  /*4cdb0*/  IMAD.WIDE R10, R14, 0x2, R30 ;  /* 0x000000020e0a7825 */ /* 0x000fe200078e021e */
[----:B---3--:R-:W-:-:S03]  /*4cdc0*/  PRMT R16, R62, 0x7610, R16 ;  /* 0x000076103e107816 */ /* 0x008fc60000000010 */
[----:B------:R-:W-:Y:S01]  /*4cdd0*/  IMAD.WIDE R12, R0, 0x2, R4 ;  /* 0x00000002000c7825 */ /* 0x000fe200078e0204 */
[----:B------:R-:W-:Y:S01]  /*4cde0*/  @P4 STG.E.U16 desc[UR6][R8.64], R67 ;  /* 0x0000004308004986 */ /* 0x000fe2000c101506 */
[----:B------:R-:W0:Y:S02]  /*4cdf0*/  LDC R14, c[0x0][0x398] ;  /* 0x0000e600ff0e7b82 */ /* 0x000e240000000800 */
[----:B------:R-:W-:Y:S01]  /*4ce00*/  VIADD R2, R93, 0x1c ;  /* 0x0000001c5d027836 */ /* 0x000fe20000000000 */
[----:B------:R-:W-:Y:S04]  /*4ce10*/  @P0 STG.E.U16 desc[UR6][R10.64], R17 ;  /* 0x000000110a000986 */ /* 0x000fe8000c101506 */
[----:B------:R4:W-:Y:S01]  /*4ce20*/  @P5 STG.E.U16 desc[UR6][R12.64], R16 ;  /* 0x000000100c005986 */ /* 0x0009e2000c101506 */
[----:B------:R-:W-:Y:S01]  /*4ce30*/  ISETP.GE.AND P0, PT, R2, R22, PT ;  /* 0x000000160200720c */ /* 0x000fe20003f06270 */
[----:B------:R-:W-:Y:S01]  /*4ce40*/  IMAD.WIDE R2, R0, 0x2, R36 ;  /* 0x0000000200027825 */ /* 0x000fe200078e0224 */
[----:B------:R-:W-:Y:S01]  /*4ce50*/  ISETP.LT.AND P4, PT, R64, R20, !P1 ;  /* 0x000000144000720c */ /* 0x000fe20004f81270 */
[----:B------:R-:W3:Y:S01]  /*4ce60*/  LDC R15, c[0x0][0x398] ;  /* 0x0000e600ff0f7b82 */ /* 0x000ee20000000800 */
[----:B----4-:R-:W-:-:S07]  /*4ce70*/  PRMT R12, R63, 0x7610, R12 ;  /* 0x000076103f0c7816 */ /* 0x010fce000000000c */
[----:B------:R-:W4:Y:S01]  /*4ce80*/  LDC R17, c[0x0][0x398] ;  /* 0x0000e600ff117b82 */ /* 0x000f220000000800 */
[----:B------:R2:W-:Y:S01]  /*4ce90*/  @P2 STG.E.U16 desc[UR6][R2.64], R12 ;  /* 0x0000000c02002986 */ /* 0x0005e2000c101506 */
[----:B------:R-:W-:-:S06]  /*4cea0*/  ISETP.LT.AND P6, PT, R83, R18, !P0 ;  /* 0x000000125300720c */ /* 0x000fcc00047c1270 */
[----:B------:R-:W0:Y:S01]  /*4ceb0*/  LDC R18, c[0x0][0x398] ;  /* 0x0000e600ff127b82 */ /* 0x000e220000000800 */
[----:B------:R-:W-:Y:S01]  /*4cec0*/  IMAD.WIDE R8, R0, 0x2, R6 ;  /* 0x0000000200087825 */ /* 0x000fe200078e0206 */
[----:B-1----:R-:W-:Y:S02]  /*4ced0*/  ISETP.LT.AND P5, PT, R79, R23, !P0 ;  /* 0x000000174f00720c */ /* 0x002fe400047a1270 */
[----:B------:R-:W-:Y:S01]  /*4cee0*/  PRMT R13, R68, 0x7632, R13 ;  /* 0x00007632440d7816 */ /* 0x000fe2000000000d */
[----:B------:R-:W-:-:S03]  /*4cef0*/  IMAD.WIDE R10, R0, 0x2, R30 ;  /* 0x00000002000a7825 */ /* 0x000fc600078e021e */
[----:B------:R-:W1:Y:S08]  /*4cf00*/  LDC R16, c[0x0][0x398] ;  /* 0x0000e600ff107b82 */ /* 0x000e700000000800 */
[----:B------:R-:W0:Y:S08]  /*4cf10*/  LDC R20, c[0x0][0x398] ;  /* 0x0000e600ff147b82 */ /* 0x000e300000000800 */
[----:B------:R-:W0:Y:S08]  /*4cf20*/  LDC R22, c[0x0][0x398] ;  /* 0x0000e600ff167b82 */ /* 0x000e300000000800 */
[----:B------:R-:W0:Y:S08]  /*4cf30*/  LDC R21, c[0x0][0x398] ;  /* 0x0000e600ff157b82 */ /* 0x000e300000000800 */
[----:B------:R-:W0:Y:S08]  /*4cf40*/  LDC R27, c[0x0][0x398] ;  /* 0x0000e600ff1b7b82 */ /* 0x000e300000000800 */
[----:B------:R-:W0:Y:S08]  /*4cf50*/  LDC R26, c[0x0][0x398] ;  /* 0x0000e600ff1a7b82 */ /* 0x000e300000000800 */
[----:B------:R-:W0:Y:S08]  /*4cf60*/  LDC R24, c[0x0][0x39c] ;  /* 0x0000e700ff187b82 */ /* 0x000e300000000800 */
[----:B------:R-:W0:Y:S01]  /*4cf70*/  LDC R25, c[0x0][0x398] ;  /* 0x0000e600ff197b82 */ /* 0x000e220000000800 */
[----:B--2---:R-:W-:-:S02]  /*4cf80*/  PRMT R12, R70, 0x7610, R12 ;  /* 0x00007610460c7816 */ /* 0x004fc4000000000c */
[----:B------:R-:W-:Y:S01]  /*4cf90*/  ISETP.LT.AND P1, PT, R52, R19, !P1 ;  /* 0x000000133400720c */ /* 0x000fe20004f21270 */
[----:B------:R-:W2:Y:S01]  /*4cfa0*/  LDL.LU.S16 R70, [R1+0x176] ;  /* 0x0001760001467983 */ /* 0x000ea20000300600 */
[----:B------:R-:W-:Y:S01]  /*4cfb0*/  IMAD.IADD R0, R0, 0x1, R75 ;  /* 0x0000000100007824 */ /* 0x000fe200078e024b */
[----:B0-----:R-:W-:Y:S02]  /*4cfc0*/  ISETP.LT.AND P2, PT, R64, R18, !P0 ;  /* 0x000000124000720c */ /* 0x001fe40004741270 */
[----:B------:R-:W0:Y:S01]  /*4cfd0*/  LDC R19, c[0x0][0x39c] ;  /* 0x0000e700ff137b82 */ /* 0x000e220000000800 */
[----:B------:R1:W-:Y:S01]  /*4cfe0*/  @P4 STG.E.U16 desc[UR6][R8.64], R68 ;  /* 0x0000004408004986 */ /* 0x0003e2000c101506 */
[----:B----4-:R-:W-:Y:S01]  /*4cff0*/  ISETP.LT.AND P0, PT, R52, R17, !P0 ;  /* 0x000000113400720c */ /* 0x010fe20004701270 */
[C---:B------:R-:W-:Y:S02]  /*4d000*/  IMAD.WIDE R2, R0.reuse, 0x2, R4 ;  /* 0x0000000200027825 */ /* 0x040fe400078e0204 */
[----:B------:R-:W4:Y:S03]  /*4d010*/  LDL.S16 R62, [R1+0x178] ;  /* 0x00017800013e7983 */ /* 0x000f260000100600 */
[----:B------:R-:W0:Y:S01]  /*4d020*/  LDC R18, c[0x0][0x398] ;  /* 0x0000e600ff127b82 */ /* 0x000e220000000800 */
[----:B------:R3:W-:Y:S01]  /*4d030*/  @P1 STG.E.U16 desc[UR6][R10.64], R13 ;  /* 0x0000000d0a001986 */ /* 0x0007e2000c101506 */
[----:B-1----:R-:W-:-:S03]  /*4d040*/  IMAD.WIDE R8, R0, 0x2, R36 ;  /* 0x0000000200087825 */ /* 0x002fc600078e0224 */
[----:B------:R-:W4:Y:S03]  /*4d050*/  LDL.LU.S16 R63, [R1+0x17a] ;  /* 0x00017a00013f7983 */ /* 0x000f260000300600 */
[----:B------:R-:W1:Y:S01]  /*4d060*/  LDC R17, c[0x0][0x398] ;  /* 0x0000e600ff117b82 */ /* 0x000e620000000800 */
[----:B---3--:R-:W-:Y:S02]  /*4d070*/  PRMT R11, R80, 0x7610, R11 ;  /* 0x00007610500b7816 */ /* 0x008fe4000000000b */
[----:B------:R-:W-:Y:S01]  /*4d080*/  PRMT R13, R69, 0x7632, R13 ;  /* 0x00007632450d7816 */ /* 0x000fe2000000000d */
[----:B------:R-:W3:Y:S04]  /*4d090*/  LDL.S16 R80, [R1+0x17c] ;  /* 0x00017c0001507983 */ /* 0x000ee80000100600 */
[----:B------:R-:W0:Y:S01]  /*4d0a0*/  LDC R23, c[0x0][0x39c] ;  /* 0x0000e700ff177b82 */ /* 0x000e220000000800 */
[----:B------:R1:W-:Y:S04]  /*4d0b0*/  @P6 STG.E.U16 desc[UR6][R2.64], R11 ;  /* 0x0000000b02006986 */ /* 0x0003e8000c101506 */
[----:B------:R1:W-:Y:S02]  /*4d0c0*/  @P5 STG.E.U16 desc[UR6][R8.64], R12 ;  /* 0x0000000c08005986 */ /* 0x0003e4000c101506 */
[----:B-1----:R-:W-:-:S04]  /*4d0d0*/  IMAD.WIDE R2, R0, 0x2, R6 ;  /* 0x0000000200027825 */ /* 0x002fc800078e0206 */
[----:B------:R-:W-:Y:S01]  /*4d0e0*/  IMAD.WIDE R8, R0, 0x2, R30 ;  /* 0x0000000200087825 */ /* 0x000fe200078e021e */
[----:B------:R-:W-:Y:S04]  /*4d0f0*/  @P2 STG.E.U16 desc[UR6][R2.64], R69 ;  /* 0x0000004502002986 */ /* 0x000fe8000c101506 */
[----:B------:R2:W-:Y:S01]  /*4d100*/  @P0 STG.E.U16 desc[UR6][R8.64], R13 ;  /* 0x0000000d08000986 */ /* 0x0005e2000c101506 */
[----:B------:R-:W-:Y:S01]  /*4d110*/  VIADD R10, R93, 0x1d ;  /* 0x0000001d5d0a7836 */ /* 0x000fe20000000000 */
[----:B--2---:R-:W-:Y:S02]  /*4d120*/  PRMT R13, R70, 0x7610, R13 ;  /* 0x00007610460d7816 */ /* 0x004fe4000000000d */
[----:B------:R-:W2:Y:S02]  /*4d130*/  LDL.LU.S16 R70, [R1+0x17e] ;  /* 0x00017e0001467983 */ /* 0x000ea40000300600 */
[----:B0-----:R-:W-:-:S02]  /*4d140*/  ISETP.GE.AND P1, PT, R10, R19, PT ;  /* 0x000000130a00720c */ /* 0x001fc40003f26270 */
[----:B------:R-:W0:Y:S02]  /*4d150*/  LDC R19, c[0x0][0x39c] ;  /* 0x0000e700ff137b82 */ /* 0x000e240000000800 */
[----:B------:R-:W-:-:S06]  /*4d160*/  ISETP.LT.AND P5, PT, R79, R15, !P1 ;  /* 0x0000000f4f00720c */ /* 0x000fcc0004fa1270 */
[----:B------:R-:W1:Y:S01]  /*4d170*/  LDC R15, c[0x0][0x39c] ;  /* 0x0000e700ff0f7b82 */ /* 0x000e620000000800 */
[----:B------:R-:W-:Y:S01]  /*4d180*/  ISETP.LT.AND P4, PT, R83, R16, !P1 ;  /* 0x000000105300720c */ /* 0x000fe20004f81270 */
[----:B------:R-:W-:Y:S01]  /*4d190*/  IMAD.IADD R12, R0, 0x1, R75 ;  /* 0x00000001000c7824 */ /* 0x000fe200078e024b */
[----:B------:R-:W-:-:S05]  /*4d1a0*/  PRMT R0, R76, 0x7610, R0 ;  /* 0x000076104c007816 */ /* 0x000fca0000000000 */
[----:B------:R-:W0:Y:S01]  /*4d1b0*/  LDC R16, c[0x0][0x398] ;  /* 0x0000e600ff107b82 */ /* 0x000e220000000800 */
[----:B------:R-:W-:Y:S01]  /*4d1c0*/  IMAD.WIDE R10, R12, 0x2, R4 ;  /* 0x000000020c0a7825 */ /* 0x000fe200078e0204 */
[----:B------:R-:W-:Y:S02]  /*4d1d0*/  ISETP.LT.AND P2, PT, R64, R20, !P1 ;  /* 0x000000144000720c */ /* 0x000fe40004f41270 */
[----:B------:R-:W-:Y:S02]  /*4d1e0*/  ISETP.LT.AND P1, PT, R52, R14, !P1 ;  /* 0x0000000e3400720c */ /* 0x000fe40004f21270 */
[----:B------:R3:W-:Y:S01]  /*4d1f0*/  @P4 STG.E.U16 desc[UR6][R10.64], R0 ;  /* 0x000000000a004986 */ /* 0x0007e2000c101506 */
[C---:B------:R-:W-:Y:S01]  /*4d200*/  IMAD.WIDE R8, R12.reuse, 0x2, R36 ;  /* 0x000000020c087825 */ /* 0x040fe200078e0224 */
[----:B------:R-:W-:Y:S01]  /*4d210*/  PRMT R14, R71, 0x7632, R14 ;  /* 0x00007632470e7816 */ /* 0x000fe2000000000e */
[----:B------:R-:W4:Y:S02]  /*4d220*/  LDC R20, c[0x0][0x398] ;  /* 0x0000e600ff147b82 */ /* 0x000f240000000800 */
[----:B------:R-:W-:-:S04]  /*4d230*/  IMAD.WIDE R2, R12, 0x2, R6 ;  /* 0x000000020c027825 */ /* 0x000fc800078e0206 */
[----:B---3--:R-:W-:Y:S02]  /*4d240*/  VIADD R0, R93, 0x1e ;  /* 0x0000001e5d007836 */ /* 0x008fe40000000000 */
[----:B------:R-:W-:-:S03]  /*4d250*/  IMAD.WIDE R10, R12, 0x2, R30 ;  /* 0x000000020c0a7825 */ /* 0x000fc600078e021e */
[----:B-1----:R-:W-:Y:S01]  /*4d260*/  ISETP.GE.AND P0, PT, R0, R15, PT ;  /* 0x0000000f0000720c */ /* 0x002fe20003f06270 */
[----:B------:R-:W-:Y:S01]  /*4d270*/  VIADD R0, R93, 0x1f ;  /* 0x0000001f5d007836 */ /* 0x000fe20000000000 */
[----:B------:R-:W-:Y:S02]  /*4d280*/  @P5 STG.E.U16 desc[UR6][R8.64], R13 ;  /* 0x0000000d08005986 */ /* 0x000fe4000c101506 */
[----:B------:R-:W-:Y:S02]  /*4d290*/  ISETP.LT.AND P5, PT, R83, R18, !P0 ;  /* 0x000000125300720c */ /* 0x000fe400047a1270 */
[----:B------:R1:W-:Y:S01]  /*4d2a0*/  @P2 STG.E.U16 desc[UR6][R2.64], R71 ;  /* 0x0000004702002986 */ /* 0x0003e2000c101506 */
[----:B------:R-:W-:-:S03]  /*4d2b0*/  ISETP.LT.AND P4, PT, R79, R17, !P0 ;  /* 0x000000114f00720c */ /* 0x000fc60004781270 */
[----:B------:R3:W-:Y:S01]  /*4d2c0*/  @P1 STG.E.U16 desc[UR6][R10.64], R14 ;  /* 0x0000000e0a001986 */ /* 0x0007e2000c101506 */
[----:B0-----:R-:W-:Y:S02]  /*4d2d0*/  ISETP.GE.AND P1, PT, R0, R19, PT ;  /* 0x000000130000720c */ /* 0x001fe40003f26270 */
[----:B------:R-:W-:Y:S01]  /*4d2e0*/  ISETP.LT.AND P2, PT, R64, R16, !P0 ;  /* 0x000000104000720c */ /* 0x000fe20004741270 */
[----:B------:R-:W-:Y:S01]  /*4d2f0*/  IMAD.IADD R12, R12, 0x1, R75 ;  /* 0x000000010c0c7824 */ /* 0x000fe200078e024b */
[----:B------:R-:W-:Y:S02]  /*4d300*/  ISETP.LT.AND P0, PT, R52, R22, !P0 ;  /* 0x000000163400720c */ /* 0x000fe40004701270 */
[----:B------:R-:W-:Y:S02]  /*4d310*/  ISETP.LT.AND P6, PT, R83, R21, !P1 ;  /* 0x000000155300720c */ /* 0x000fe40004fc1270 */
[----:B----4-:R-:W-:Y:S01]  /*4d320*/  PRMT R17, R62, 0x7610, R17 ;  /* 0x000076103e117816 */ /* 0x010fe20000000011 */
[C---:B------:R-:W-:Y:S01]  /*4d330*/  IMAD.IADD R0, R12.reuse, 0x1, R75 ;  /* 0x000000010c007824 */ /* 0x040fe200078e024b */
[----:B------:R-:W4:Y:S01]  /*4d340*/  LDL.S16 R62, [R1+0x180] ;  /* 0x00018000013e7983 */ /* 0x000f220000100600 */
[C---:B-1----:R-:W-:Y:S01]  /*4d350*/  IMAD.WIDE R2, R12.reuse, 0x2, R4 ;  /* 0x000000020c027825 */ /* 0x042fe200078e0204 */
[----:B------:R-:W-:Y:S01]  /*4d360*/  PRMT R16, R63, 0x7610, R16 ;  /* 0x000076103f107816 */ /* 0x000fe20000000010 */
[----:B------:R-:W0:Y:S01]  /*4d370*/  LDC R22, c[0x0][0x398] ;  /* 0x0000e600ff167b82 */ /* 0x000e220000000800 */
[----:B------:R-:W4:Y:S01]  /*4d380*/  LDL.LU.S16 R63, [R1+0x182] ;  /* 0x00018200013f7983 */ /* 0x000f220000300600 */
[----:B------:R-:W-:Y:S01]  /*4d390*/  IMAD.WIDE R8, R12, 0x2, R36 ;  /* 0x000000020c087825 */ /* 0x000fe200078e0224 */
[----:B------:R-:W-:-:S03]  /*4d3a0*/  PRMT R19, R72, 0x7632, R19 ;  /* 0x0000763248137816 */ /* 0x000fc60000000013 */
[----:B---3--:R-:W-:Y:S01]  /*4d3b0*/  IMAD.WIDE R10, R12, 0x2, R6 ;  /* 0x000000020c0a7825 */ /* 0x008fe200078e0206 */
[----:B------:R-:W-:Y:S01]  /*4d3c0*/  PRMT R18, R80, 0x7610, R18 ;  /* 0x0000761050127816 */ /* 0x000fe20000000012 */
[----:B------:R1:W-:Y:S01]  /*4d3d0*/  @P5 STG.E.U16 desc[UR6][R2.64], R17 ;  /* 0x0000001102005986 */ /* 0x0003e2000c101506 */
[----:B------:R-:W3:Y:S01]  /*4d3e0*/  LDC R21, c[0x0][0x398] ;  /* 0x0000e600ff157b82 */ /* 0x000ee20000000800 */
[----:B------:R-:W-:Y:S02]  /*4d3f0*/  IMAD.WIDE R12, R12, 0x2, R30 ;  /* 0x000000020c0c7825 */ /* 0x000fe400078e021e */
[----:B------:R1:W-:Y:S02]  /*4d400*/  @P4 STG.E.U16 desc[UR6][R8.64], R16 ;  /* 0x0000001008004986 */ /* 0x0003e4000c101506 */
[----:B------:R-:W-:Y:S02]  /*4d410*/  IMAD.WIDE R14, R0, 0x2, R4 ;  /* 0x00000002000e7825 */ /* 0x000fe400078e0204 */
[----:B------:R1:W-:Y:S04]  /*4d420*/  @P2 STG.E.U16 desc[UR6][R10.64], R72 ;  /* 0x000000480a002986 */ /* 0x0003e8000c101506 */
[----:B------:R1:W-:Y:S04]  /*4d430*/  @P0 STG.E.U16 desc[UR6][R12.64], R19 ;  /* 0x000000130c000986 */ /* 0x0003e8000c101506 */
[----:B------:R0:W-:Y:S04]  /*4d440*/  @P6 STG.E.U16 desc[UR6][R14.64], R18 ;  /* 0x000000120e006986 */ /* 0x0001e8000c101506 */
[----:B------:R-:W4:Y:S01]  /*4d450*/  LDL.S16 R80, [R1+0x184] ;  /* 0x0001840001507983 */ /* 0x000f220000100600 */
[----:B------:R-:W-:-:S02]  /*4d460*/  ISETP.LT.AND P0, PT, R79, R20, !P1 ;  /* 0x000000144f00720c */ /* 0x000fc40004f01270 */
[----:B------:R-:W2:Y:S01]  /*4d470*/  LDC R20, c[0x0][0x398] ;  /* 0x0000e600ff147b82 */ /* 0x000ea20000000800 */
[----:B-1----:R-:W-:Y:S01]  /*4d480*/  VIADD R2, R93, 0x20 ;  /* 0x000000205d027836 */ /* 0x002fe20000000000 */
[----:B------:R-:W-:Y:S01]  /*4d490*/  ISETP.LT.AND P4, PT, R64, R27, !P1 ;  /* 0x0000001b4000720c */ /* 0x000fe20004f81270 */
[----:B------:R-:W-:Y:S01]  /*4d4a0*/  IMAD.WIDE R8, R0, 0x2, R6 ;  /* 0x0000000200087825 */ /* 0x000fe200078e0206 */
[----:B------:R-:W-:-:S03]  /*4d4b0*/  PRMT R17, R73, 0x7632, R17 ;  /* 0x0000763249117816 */ /* 0x000fc60000000011 */
[----:B------:R-:W-:Y:S01]  /*4d4c0*/  IMAD.WIDE R10, R0, 0x2, R30 ;  /* 0x00000002000a7825 */ /* 0x000fe200078e021e */
[----:B------:R-:W1:Y:S08]  /*4d4d0*/  LDC R19, c[0x0][0x398] ;  /* 0x0000e600ff137b82 */ /* 0x000e700000000800 */
[----:B0-----:R-:W0:Y:S01]  /*4d4e0*/  LDC R18, c[0x0][0x398] ;  /* 0x0000e600ff127b82 */ /* 0x001e220000000800 */
[----:B--2---:R-:W-:-:S02]  /*4d4f0*/  PRMT R15, R70, 0x7610, R15 ;  /* 0x00007610460f7816 */ /* 0x004fc4000000000f */
[----:B------:R-:W2:Y:S01]  /*4d500*/  LDL.LU.S16 R70, [R1+0x186] ;  /* 0x0001860001467983 */ /* 0x000ea20000300600 */
[----:B------:R-:W-:Y:S02]  /*4d510*/  ISETP.LT.AND P1, PT, R52, R26, !P1 ;  /* 0x0000001a3400720c */ /* 0x000fe40004f21270 */
[----:B------:R-:W-:Y:S01]  /*4d520*/  ISETP.GE.AND P2, PT, R2, R24, PT ;  /* 0x000000180200720c */ /* 0x000fe20003f46270 */
[C---:B------:R-:W-:Y:S01]  /*4d530*/  IMAD.WIDE R2, R0.reuse, 0x2, R36 ;  /* 0x0000000200027825 */ /* 0x040fe200078e0224 */
[----:B------:R-:W2:Y:S01]  /*4d540*/  LDL.S16 R76, [R1+0x188] ;  /* 0x00018800014c7983 */ /* 0x000ea20000100600 */
[----:B------:R-:W0:Y:S01]  /*4d550*/  LDC R24, c[0x0][0x398] ;  /* 0x0000e600ff187b82 */ /* 0x000e220000000800 */
[----:B------:R-:W-:Y:S01]  /*4d560*/  ISETP.LT.AND P5, PT, R83, R25, !P2 ;  /* 0x000000195300720c */ /* 0x000fe200057a1270 */
[----:B------:R-:W-:Y:S01]  /*4d570*/  IMAD.IADD R14, R0, 0x1, R75 ;  /* 0x00000001000e7824 */ /* 0x000fe200078e024b */
[----:B------:R1:W-:Y:S04]  /*4d580*/  @P0 STG.E.U16 desc[UR6][R2.64], R15 ;  /* 0x0000000f02000986 */ /* 0x0003e8000c101506 */
[----:B------:R1:W-:Y:S01]  /*4d590*/  @P4 STG.E.U16 desc[UR6][R8.64], R73 ;  /* 0x0000004908004986 */ /* 0x0003e2000c101506 */
[----:B---3--:R-:W-:Y:S01]  /*4d5a0*/  ISETP.LT.AND P4, PT, R64, R21, !P2 ;  /* 0x000000154000720c */ /* 0x008fe20005781270 */
[----:B------:R-:W-:Y:S01]  /*4d5b0*/  IMAD.WIDE R12, R14, 0x2, R4 ;  /* 0x000000020e0c7825 */ /* 0x000fe200078e0204 */
[----:B------:R-:W3:Y:S01]  /*4d5c0*/  LDC R21, c[0x0][0x398] ;  /* 0x0000e600ff157b82 */ /* 0x000ee20000000800 */
[----:B------:R1:W-:Y:S01]  /*4d5d0*/  @P1 STG.E.U16 desc[UR6][R10.64], R17 ;  /* 0x000000110a001986 */ /* 0x0003e2000c101506 */
[----:B------:R-:W-:-:S02]  /*4d5e0*/  ISETP.LT.AND P1, PT, R79, R22, !P2 ;  /* 0x000000164f00720c */ /* 0x000fc40005721270 */
[----:B------:R-:W-:Y:S01]  /*4d5f0*/  ISETP.LT.AND P2, PT, R52, R20, !P2 ;  /* 0x000000143400720c */ /* 0x000fe20005741270 */
[----:B-1----:R-:W-:-:S03]  /*4d600*/  IMAD.WIDE R2, R14, 0x2, R6 ;  /* 0x000000020e027825 */ /* 0x002fc600078e0206 */
[----:B------:R-:W1:Y:S01]  /*4d610*/  LDC R20, c[0x0][0x39c] ;  /* 0x0000e700ff147b82 */ /* 0x000e620000000800 */
[----:B------:R-:W-:-:S04]  /*4d620*/  IMAD.WIDE R8, R14, 0x2, R36 ;  /* 0x000000020e087825 */ /* 0x000fc800078e0224 */
[----:B------:R-:W-:-:S03]  /*4d630*/  IMAD.WIDE R10, R14, 0x2, R30 ;  /* 0x000000020e0a7825 */ /* 0x000fc600078e021e */
[----:B------:R-:W0:Y:S01]  /*4d640*/  LDC R17, c[0x0][0x398] ;  /* 0x0000e600ff117b82 */ /* 0x000e220000000800 */
[----:B----4-:R-:W-:Y:S01]  /*4d650*/  PRMT R16, R62, 0x7610, R16 ;  /* 0x000076103e107816 */ /* 0x010fe20000000010 */
[----:B------:R-:W-:-:S06]  /*4d660*/  VIADD R0, R93, 0x21 ;  /* 0x000000215d007836 */ /* 0x000fcc0000000000 */
[----:B------:R-:W4:Y:S01]  /*4d670*/  LDC R15, c[0x0][0x398] ;  /* 0x0000e600ff0f7b82 */ /* 0x000f220000000800 */
[----:B------:R0:W-:Y:S07]  /*4d680*/  @P5 STG.E.U16 desc[UR6][R12.64], R16 ;  /* 0x000000100c005986 */ /* 0x0001ee000c101506 */
[----:B------:R-:W1:Y:S01]  /*4d690*/  LDC R22, c[0x0][0x39c] ;  /* 0x0000e700ff167b82 */ /* 0x000e620000000800 */
[----:B0-----:R-:W-:-:S07]  /*4d6a0*/  PRMT R13, R63, 0x7610, R13 ;  /* 0x000076103f0d7816 */ /* 0x001fce000000000d */
[----:B------:R-:W0:Y:S01]  /*4d6b0*/  LDC R16, c[0x0][0x398] ;  /* 0x0000e600ff107b82 */ /* 0x000e220000000800 */
[----:B------:R-:W-:Y:S01]  /*4d6c0*/  PRMT R12, R74, 0x7632, R12 ;  /* 0x000076324a0c7816 */ /* 0x000fe2000000000c */
[----:B------:R-:W-:Y:S04]  /*4d6d0*/  @P1 STG.E.U16 desc[UR6][R8.64], R13 ;  /* 0x0000000d08001986 */ /* 0x000fe8000c101506 */
[----:B------:R-:W-:Y:S04]  /*4d6e0*/  @P4 STG.E.U16 desc[UR6][R2.64], R74 ;  /* 0x0000004a02004986 */ /* 0x000fe8000c101506 */
[----:B------:R2:W-:Y:S02]  /*4d6f0*/  @P2 STG.E.U16 desc[UR6][R10.64], R12 ;  /* 0x0000000c0a002986 */ /* 0x0005e4000c101506 */
[----:B--2---:R-:W-:-:S02]  /*4d700*/  PRMT R11, R70, 0x7610, R11 ;  /* 0x00007610460b7816 */ /* 0x004fc4000000000b */
[----:B------:R-:W2:Y:S01]  /*4d710*/  LDL.LU.S16 R70, [R1+0x18a] ;  /* 0x00018a0001467983 */ /* 0x000ea20000300600 */
[----:B------:R-:W-:Y:S01]  /*4d720*/  ISETP.GE.AND P0, PT, R0, R23, PT ;  /* 0x000000170000720c */ /* 0x000fe20003f06270 */
[----:B------:R-:W-:Y:S01]  /*4d730*/  IMAD.IADD R0, R14, 0x1, R75 ;  /* 0x000000010e007824 */ /* 0x000fe200078e024b */
[----:B------:R-:W-:Y:S01]  /*4d740*/  PRMT R13, R80, 0x7610, R13 ;  /* 0x00007610500d7816 */ /* 0x000fe2000000000d */
[----:B------:R-:W3:Y:S01]  /*4d750*/  LDL.S16 R62, [R1+0x18c] ;  /* 0x00018c00013e7983 */ /* 0x000ee20000100600 */
[----:B------:R-:W-:Y:S01]  /*4d760*/  ISETP.LT.AND P6, PT, R83, R19, !P0 ;  /* 0x000000135300720c */ /* 0x000fe200047c1270 */
[----:B------:R-:W0:Y:S01]  /*4d770*/  LDC R14, c[0x0][0x398] ;  /* 0x0000e600ff0e7b82 */ /* 0x000e220000000800 */
[----:B------:R-:W-:Y:S01]  /*4d780*/  ISETP.LT.AND P5, PT, R79, R18, !P0 ;  /* 0x000000124f00720c */ /* 0x000fe200047a1270 */
[C---:B------:R-:W-:Y:S01]  /*4d790*/  IMAD.WIDE R2, R0.reuse, 0x2, R4 ;  /* 0x0000000200027825 */ /* 0x040fe200078e0204 */
[----:B------:R-:W3:Y:S03]  /*4d7a0*/  LDL.LU.S16 R80, [R1+0x18e] ;  /* 0x00018e0001507983 */ /* 0x000ee60000300600 */
[----:B------:R-:W-:Y:S01]  /*4d7b0*/  IMAD.WIDE R8, R0, 0x2, R36 ;  /* 0x0000000200087825 */ /* 0x000fe200078e0224 */
[----:B------:R-:W3:Y:S01]  /*4d7c0*/  LDL.S16 R63, [R1+0x190] ;  /* 0x00019000013f7983 */ /* 0x000ee20000100600 */
[----:B------:R-:W0:Y:S08]  /*4d7d0*/  LDC R19, c[0x0][0x398] ;  /* 0x0000e600ff137b82 */ /* 0x000e300000000800 */
[----:B------:R-:W1:Y:S01]  /*4d7e0*/  LDC R18, c[0x0][0x398] ;  /* 0x0000e600ff127b82 */ /* 0x000e620000000800 */
[----:B------:R0:W-:Y:S04]  /*4d7f0*/  @P6 STG.E.U16 desc[UR6][R2.64], R13 ;  /* 0x0000000d02006986 */ /* 0x0001e8000c101506 */
[----:B------:R0:W-:Y:S01]  /*4d800*/  @P5 STG.E.U16 desc[UR6][R8.64], R11 ;  /* 0x0000000b08005986 */ /* 0x0001e2000c101506 */
[----:B------:R-:W-:-:S02]  /*4d810*/  VIADD R10, R93, 0x22 ;  /* 0x000000225d0a7836 */ /* 0x000fc40000000000 */
[----:B------:R-:W2:Y:S01]  /*4d820*/  LDC R23, c[0x0][0x398] ;  /* 0x0000e600ff177b82 */ /* 0x000ea20000000800 */
[----:B0-----:R-:W-:Y:S01]  /*4d830*/  ISETP.LT.AND P5, PT, R64, R19, !P0 ;  /* 0x000000134000720c */ /* 0x001fe200047a1270 */
[----:B------:R-:W-:Y:S01]  /*4d840*/  IMAD.WIDE R2, R0, 0x2, R6 ;  /* 0x0000000200027825 */ /* 0x000fe200078e0206 */
[----:B------:R-:W-:-:S05]  /*4d850*/  PRMT R13, R77, 0x7632, R13 ;  /* 0x000076324d0d7816 */ /* 0x000fca000000000d */
[----:B------:R-:W0:Y:S01]  /*4d860*/  LDC R19, c[0x0][0x398] ;  /* 0x0000e600ff137b82 */ /* 0x000e220000000800 */
[----:B-1----:R-:W-:Y:S01]  /*4d870*/  ISETP.LT.AND P0, PT, R52, R18, !P0 ;  /* 0x000000123400720c */ /* 0x002fe20004701270 */
[----:B------:R-:W-:Y:S01]  /*4d880*/  IMAD.WIDE R8, R0, 0x2, R30 ;  /* 0x0000000200087825 */ /* 0x000fe200078e021e */
[----:B------:R-:W-:-:S05]  /*4d890*/  ISETP.GE.AND P1, PT, R10, R20, PT ;  /* 0x000000140a00720c */ /* 0x000fca0003f26270 */
[----:B------:R-:W1:Y:S01]  /*4d8a0*/  LDC R18, c[0x0][0x39c] ;  /* 0x0000e700ff127b82 */ /* 0x000e620000000800 */
[----:B------:R-:W-:Y:S01]  /*4d8b0*/  @P5 STG.E.U16 desc[UR6][R2.64], R77 ;  /* 0x0000004d02005986 */ /* 0x000fe2000c101506 */
[----:B------:R-:W-:-:S06]  /*4d8c0*/  IMAD.IADD R12, R0, 0x1, R75 ;  /* 0x00000001000c7824 */ /* 0x000fcc00078e024b */
[----:B------:R-:W0:Y:S01]  /*4d8d0*/  LDC R20, c[0x0][0x398] ;  /* 0x0000e600ff147b82 */ /* 0x000e220000000800 */
[----:B------:R2:W-:Y:S02]  /*4d8e0*/  @P0 STG.E.U16 desc[UR6][R8.64], R13 ;  /* 0x0000000d08000986 */ /* 0x0005e4000c101506 */
[----:B--2---:R-:W-:Y:S02]  /*4d8f0*/  PRMT R13, R70, 0x7610, R13 ;  /* 0x00007610460d7816 */ /* 0x004fe4000000000d */
[----:B------:R-:W2:Y:S01]  /*4d900*/  LDL.LU.S16 R70, [R1+0x192] ;  /* 0x0001920001467983 */ /* 0x000ea20000300600 */
[----:B------:R-:W-:Y:S02]  /*4d910*/  ISETP.LT.AND P2, PT, R83, R17, !P1 ;  /* 0x000000115300720c */ /* 0x000fe40004f41270 */
[----:B------:R-:W-:Y:S01]  /*4d920*/  ISETP.LT.AND P4, PT, R79, R16, !P1 ;  /* 0x000000104f00720c */ /* 0x000fe20004f81270 */
[----:B------:R-:W3:Y:S01]  /*4d930*/  LDC R17, c[0x0][0x398] ;  /* 0x0000e600ff117b82 */ /* 0x000ee20000000800 */
[----:B------:R-:W-:Y:S01]  /*4d940*/  PRMT R0, R76, 0x7610, R0 ;  /* 0x000076104c007816 */ /* 0x000fe20000000000 */
[----:B------:R-:W-:Y:S01]  /*4d950*/  IMAD.WIDE R10, R12, 0x2, R4 ;  /* 0x000000020c0a7825 */ /* 0x000fe200078e0204 */
[----:B------:R-:W2:Y:S05]  /*4d960*/  LDL.S16 R76, [R1+0x194] ;  /* 0x00019400014c7983 */ /* 0x000eaa0000100600 */
[----:B------:R-:W3:Y:S01]  /*4d970*/  LDC R16, c[0x0][0x398] ;  /* 0x0000e600ff107b82 */ /* 0x000ee20000000800 */
[----:B----4-:R-:W-:-:S02]  /*4d980*/  ISETP.LT.AND P5, PT, R64, R15, !P1 ;  /* 0x0000000f4000720c */ /* 0x010fc40004fa1270 */
[----:B------:R-:W-:Y:S01]  /*4d990*/  ISETP.LT.AND P0, PT, R52, R14, !P1 ;  /* 0x0000000e3400720c */ /* 0x000fe20004f01270 */
[----:B------:R4:W-:Y:S01]  /*4d9a0*/  @P2 STG.E.U16 desc[UR6][R10.64], R0 ;  /* 0x000000000a002986 */ /* 0x0009e2000c101506 */
[----:B------:R-:W-:Y:S01]  /*4d9b0*/  IMAD.WIDE R2, R12, 0x2, R36 ;  /* 0x000000020c027825 */ /* 0x000fe200078e0224 */
[----:B------:R-:W-:-:S03]  /*4d9c0*/  PRMT R14, R78, 0x7632, R14 ;  /* 0x000076324e0e7816 */ /* 0x000fc6000000000e */
[----:B------:R-:W-:-:S04]  /*4d9d0*/  IMAD.WIDE R8, R12, 0x2, R6 ;  /* 0x000000020c087825 */ /* 0x000fc800078e0206 */
[----:B----4-:R-:W-:Y:S02]  /*4d9e0*/  VIADD R0, R93, 0x23 ;  /* 0x000000235d007836 */ /* 0x010fe40000000000 */
[----:B------:R-:W-:-:S03]  /*4d9f0*/  IMAD.WIDE R10, R12, 0x2, R30 ;  /* 0x000000020c0a7825 */ /* 0x000fc600078e021e */
[----:B-1----:R-:W-:Y:S01]  /*4da00*/  ISETP.GE.AND P1, PT, R0, R18, PT ;  /* 0x000000120000720c */ /* 0x002fe20003f26270 */
[----:B------:R-:W-:Y:S01]  /*4da10*/  VIADD R0, R93, 0x24 ;  /* 0x000000245d007836 */ /* 0x000fe20000000000 */
[----:B------:R1:W-:Y:S02]  /*4da20*/  @P4 STG.E.U16 desc[UR6][R2.64], R13 ;  /* 0x0000000d02004986 */ /* 0x0003e4000c101506 */
[----:B0-----:R-:W-:Y:S02]  /*4da30*/  ISETP.LT.AND P4, PT, R79, R20, !P1 ;  /* 0x000000144f00720c */ /* 0x001fe40004f81270 */
[----:B------:R0:W-:Y:S01]  /*4da40*/  @P5 STG.E.U16 desc[UR6][R8.64], R78 ;  /* 0x0000004e08005986 */ /* 0x0001e2000c101506 */
[----:B---3--:R-:W-:Y:S01]  /*4da50*/  ISETP.LT.AND P5, PT, R83, R21, !P1 ;  /* 0x000000155300720c */ /* 0x008fe20004fa1270 */
[----:B------:R-:W-:Y:S01]  /*4da60*/  IMAD.IADD R12, R12, 0x1, R75 ;  /* 0x000000010c0c7824 */ /* 0x000fe200078e024b */
[----:B------:R-:W-:Y:S01]  /*4da70*/  ISETP.LT.AND P2, PT, R64, R19, !P1 ;  /* 0x000000134000720c */ /* 0x000fe20004f41270 */
[----:B------:R-:W-:Y:S01]  /*4da80*/  @P0 STG.E.U16 desc[UR6][R10.64], R14 ;  /* 0x0000000e0a000986 */ /* 0x000fe2000c101506 */
[----:B------:R-:W-:Y:S01]  /*4da90*/  ISETP.GE.AND P0, PT, R0, R22, PT ;  /* 0x000000160000720c */ /* 0x000fe20003f06270 */
[----:B------:R-:W3:Y:S01]  /*4daa0*/  LDC R21, c[0x0][0x398] ;  /* 0x0000e600ff157b82 */ /* 0x000ee20000000800 */
[----:B------:R-:W-:-:S02]  /*4dab0*/  ISETP.LT.AND P1, PT, R52, R17, !P1 ;  /* 0x000000113400720c */ /* 0x000fc40004f21270 */
[----:B------:R-:W-:Y:S02]  /*4dac0*/  ISETP.LT.AND P6, PT, R83, R16, !P0 ;  /* 0x000000105300720c */ /* 0x000fe400047c1270 */
[----:B------:R-:W-:Y:S01]  /*4dad0*/  PRMT R16, R80, 0x7610, R16 ;  /* 0x0000761050107816 */ /* 0x000fe20000000010 */
[----:B-1----:R-:W-:Y:S01]  /*4dae0*/  IMAD.WIDE R2, R12, 0x2, R4 ;  /* 0x000000020c027825 */ /* 0x002fe200078e0204 */
[----:B------:R-:W4:Y:S01]  /*4daf0*/  LDL.LU.S16 R80, [R1+0x196] ;  /* 0x0001960001507983 */ /* 0x000f220000300600 */
[----:B------:R-:W-:Y:S01]  /*4db00*/  PRMT R17, R62, 0x7610, R17 ;  /* 0x000076103e117816 */ /* 0x000fe20000000011 */
[----:B------:R-:W1:Y:S01]  /*4db10*/  LDC R22, c[0x0][0x39c] ;  /* 0x0000e700ff167b82 */ /* 0x000e620000000800 */
[----:B0-----:R-:W-:Y:S01]  /*4db20*/  IMAD.WIDE R8, R12, 0x2, R36 ;  /* 0x000000020c087825 */ /* 0x001fe200078e0224 */
[----:B------:R-:W4:Y:S04]  /*4db30*/  LDL.S16 R62, [R1+0x198] ;  /* 0x00019800013e7983 */ /* 0x000f280000100600 */
[----:B------:R-:W-:Y:S02]  /*4db40*/  @P5 STG.E.U16 desc[UR6][R2.64], R17 ;  /* 0x0000001102005986 */ /* 0x000fe4000c101506 */
[----:B------:R-:W0:Y:S02]  /*4db50*/  LDC R20, c[0x0][0x398] ;  /* 0x0000e600ff147b82 */ /* 0x000e240000000800 */
[----:B------:R2:W-:Y:S02]  /*4db60*/  @P4 STG.E.U16 desc[UR6][R8.64], R16 ;  /* 0x0000001008004986 */ /* 0x0005e4000c101506 */
[----:B--2---:R-:W-:-:S02]  /*4db70*/  PRMT R16, R70, 0x7610, R16 ;  /* 0x0000761046107816 */ /* 0x004fc40000000010 */
[----:B------:R-:W2:Y:S01]  /*4db80*/  LDL.LU.S16 R70, [R1+0x19a] ;  /* 0x00019a0001467983 */ /* 0x000ea20000300600 */
[C---:B------:R-:W-:Y:S01]  /*4db90*/  IMAD.IADD R0, R12.reuse, 0x1, R75 ;  /* 0x000000010c007824 */ /* 0x040fe200078e024b */
[----:B------:R-:W-:Y:S01]  /*4dba0*/  PRMT R19, R81, 0x7632, R19 ;  /* 0x0000763251137816 */ /* 0x000fe20000000013 */
[----:B------:R-:W-:Y:S01]  /*4dbb0*/  IMAD.WIDE R10, R12, 0x2, R6 ;  /* 0x000000020c0a7825 */ /* 0x000fe200078e0206 */
[----:B------:R-:W-:-:S03]  /*4dbc0*/  PRMT R18, R63, 0x7610, R18 ;  /* 0x000076103f127816 */ /* 0x000fc60000000012 */
[----:B------:R-:W-:Y:S02]  /*4dbd0*/  VIADD R25, R93, 0x25 ;  /* 0x000000255d197836 */ /* 0x000fe40000000000 */
[----:B------:R-:W-:Y:S01]  /*4dbe0*/  IMAD.WIDE R12, R12, 0x2, R30 ;  /* 0x000000020c0c7825 */ /* 0x000fe200078e021e */
[----:B------:R-:W-:Y:S03]  /*4dbf0*/  @P2 STG.E.U16 desc[UR6][R10.64], R81 ;  /* 0x000000510a002986 */ /* 0x000fe6000c101506 */
[----:B------:R-:W-:Y:S01]  /*4dc00*/  IMAD.WIDE R14, R0, 0x2, R4 ;  /* 0x00000002000e7825 */ /* 0x000fe200078e0204 */
[----:B------:R0:W-:Y:S04]  /*4dc10*/  @P1 STG.E.U16 desc[UR6][R12.64], R19 ;  /* 0x000000130c001986 */ /* 0x0001e8000c101506 */
[----:B------:R0:W-:Y:S01]  /*4dc20*/  @P6 STG.E.U16 desc[UR6][R14.64], R18 ;  /* 0x000000120e006986 */ /* 0x0001e2000c101506 */
[----:B-1----:R-:W-:-:S02]  /*4dc30*/  ISETP.GE.AND P2, PT, R25, R22, PT ;  /* 0x000000161900720c */ /* 0x002fc40003f46270 */
[----:B---3--:R-:W-:Y:S02]  /*4dc40*/  ISETP.LT.AND P1, PT, R79, R21, !P0 ;  /* 0x000000154f00720c */ /* 0x008fe40004721270 */
[----:B0-----:R-:W-:Y:S01]  /*4dc50*/  ISETP.LT.AND P4, PT, R64, R20, !P0 ;  /* 0x000000144000720c */ /* 0x001fe20004781270 */
[----:B------:R-:W-:Y:S01]  /*4dc60*/  IMAD.WIDE R2, R0, 0x2, R36 ;  /* 0x0000000200027825 */ /* 0x000fe200078e0224 */
[----:B------:R-:W-:Y:S01]  /*4dc70*/  PRMT R17, R82, 0x7632, R17 ;  /* 0x0000763252117816 */ /* 0x000fe20000000011 */
[----:B------:R-:W0:Y:S01]  /*4dc80*/  LDC R19, c[0x0][0x39c] ;  /* 0x0000e700ff137b82 */ /* 0x000e220000000800 */
[----:B------:R-:W3:Y:S07]  /*4dc90*/  LDL.S16 R63, [R1+0x19c] ;  /* 0x00019c00013f7983 */ /* 0x000eee0000100600 */
[----:B------:R-:W1:Y:S01]  /*4dca0*/  LDC R15, c[0x0][0x398] ;  /* 0x0000e600ff0f7b82 */ /* 0x000e620000000800 */
[----:B------:R-:W-:-:S02]  /*4dcb0*/  ISETP.LT.AND P0, PT, R52, R24, !P0 ;  /* 0x000000183400720c */ /* 0x000fc40004701270 */
[----:B------:R-:W-:Y:S01]  /*4dcc0*/  ISETP.LT.AND P5, PT, R83, R23, !P2 ;  /* 0x000000175300720c */ /* 0x000fe200057a1270 */
[----:B------:R-:W-:-:S04]  /*4dcd0*/  IMAD.IADD R14, R0, 0x1, R75 ;  /* 0x00000001000e7824 */ /* 0x000fc800078e024b */
[----:B------:R-:W0:Y:S01]  /*4dce0*/  LDC R18, c[0x0][0x398] ;  /* 0x0000e600ff127b82 */ /* 0x000e220000000800 */
[C---:B------:R-:W-:Y:S01]  /*4dcf0*/  IMAD.WIDE R8, R0.reuse, 0x2, R6 ;  /* 0x0000000200087825 */ /* 0x040fe200078e0206 */
[----:B------:R4:W-:Y:S03]  /*4dd00*/  @P1 STG.E.U16 desc[UR6][R2.64], R16 ;  /* 0x0000001002001986 */ /* 0x0009e6000c101506 */
[----:B------:R-:W-:Y:S01]  /*4dd10*/  IMAD.WIDE R10, R0, 0x2, R30 ;  /* 0x00000002000a7825 */ /* 0x000fe200078e021e */
[----:B------:R-:W-:Y:S02]  /*4dd20*/  PRMT R0, R76, 0x7610, R0 ;  /* 0x000076104c007816 */ /* 0x000fe40000000000 */
[----:B------:R-:W0:Y:S01]  /*4dd30*/  LDC R20, c[0x0][0x398] ;  /* 0x0000e600ff147b82 */ /* 0x000e220000000800 */
[----:B------:R-:W-:Y:S01]  /*4dd40*/  IMAD.WIDE R12, R14, 0x2, R4 ;  /* 0x000000020e0c7825 */ /* 0x000fe200078e0204 */
[----:B------:R0:W-:Y:S04]  /*4dd50*/  @P4 STG.E.U16 desc[UR6][R8.64], R82 ;  /* 0x0000005208004986 */ /* 0x0001e8000c101506 */
[----:B------:R0:W-:Y:S02]  /*4dd60*/  @P0 STG.E.U16 desc[UR6][R10.64], R17 ;  /* 0x000000110a000986 */ /* 0x0001e4000c101506 */
[----:B----4-:R-:W4:Y:S02]  /*4dd70*/  LDC R16, c[0x0][0x398] ;  /* 0x0000e600ff107b82 */ /* 0x010f240000000800 */
[----:B------:R0:W-:Y:S01]  /*4dd80*/  @P5 STG.E.U16 desc[UR6][R12.64], R0 ;  /* 0x000000000c005986 */ /* 0x0001e2000c101506 */
[----:B-1----:R-:W-:-:S05]  /*4dd90*/  ISETP.LT.AND P5, PT, R64, R15, !P2 ;  /* 0x0000000f4000720c */ /* 0x002fca00057a1270 */
[----:B------:R-:W1:Y:S08]  /*4dda0*/  LDC R15, c[0x0][0x398] ;  /* 0x0000e600ff0f7b82 */ /* 0x000e700000000800 */
[----:B------:R-:W1:Y:S01]  /*4ddb0*/  LDC R23, c[0x0][0x398] ;  /* 0x0000e600ff177b82 */ /* 0x000e620000000800 */
[----:B0-----:R-:W-:Y:S01]  /*4ddc0*/  ISETP.LT.AND P4, PT, R79, R18, !P2 ;  /* 0x000000124f00720c */ /* 0x001fe20005781270 */
[----:B------:R-:W-:Y:S01]  /*4ddd0*/  VIADD R24, R93, 0x26 ;  /* 0x000000265d187836 */ /* 0x000fe20000000000 */
[----:B------:R-:W-:Y:S01]  /*4dde0*/  PRMT R18, R80, 0x7610, R18 ;  /* 0x0000761050127816 */ /* 0x000fe20000000012 */
[C---:B------:R-:W-:Y:S01]  /*4ddf0*/  IMAD.WIDE R2, R14.reuse, 0x2, R36 ;  /* 0x000000020e027825 */ /* 0x040fe200078e0224 */
[----:B------:R-:W3:Y:S03]  /*4de00*/  LDL.LU.S16 R80, [R1+0x19e] ;  /* 0x00019e0001507983 */ /* 0x000ee60000300600 */
[----:B------:R-:W-:Y:S01]  /*4de10*/  IMAD.WIDE R8, R14, 0x2, R6 ;  /* 0x000000020e087825 */ /* 0x000fe200078e0206 */
[----:B------:R-:W-:Y:S01]  /*4de20*/  ISETP.GE.AND P1, PT, R24, R19, PT ;  /* 0x000000131800720c */ /* 0x000fe20003f26270 */
[----:B------:R-:W3:Y:S01]  /*4de30*/  LDL.S16 R76, [R1+0x1a0] ;  /* 0x0001a000014c7983 */ /* 0x000ee20000100600 */
[----:B------:R-:W0:Y:S03]  /*4de40*/  LDC R22, c[0x0][0x398] ;  /* 0x0000e600ff167b82 */ /* 0x000e260000000800 */
[----:B------:R0:W-:Y:S01]  /*4de50*/  @P4 STG.E.U16 desc[UR6][R2.64], R18 ;  /* 0x0000001202004986 */ /* 0x0001e2000c101506 */
[----:B------:R-:W-:-:S02]  /*4de60*/  ISETP.LT.AND P6, PT, R83, R20, !P1 ;  /* 0x000000145300720c */ /* 0x000fc40004fc1270 */
[----:B----4-:R-:W-:Y:S01]  /*4de70*/  ISETP.LT.AND P4, PT, R64, R16, !P1 ;  /* 0x000000104000720c */ /* 0x010fe20004f81270 */
[----:B------:R4:W-:Y:S01]  /*4de80*/  @P5 STG.E.U16 desc[UR6][R8.64], R84 ;  /* 0x0000005408005986 */ /* 0x0009e2000c101506 */
[----:B-1----:R-:W-:Y:S01]  /*4de90*/  ISETP.LT.AND P5, PT, R79, R15, !P1 ;  /* 0x0000000f4f00720c */ /* 0x002fe20004fa1270 */
[----:B------:R-:W1:Y:S01]  /*4dea0*/  LDC R21, c[0x0][0x39c] ;  /* 0x0000e700ff157b82 */ /* 0x000e620000000800 */
[----:B------:R-:W-:Y:S01]  /*4deb0*/  ISETP.LT.AND P1, PT, R52, R23, !P1 ;  /* 0x000000173400720c */ /* 0x000fe20004f21270 */
[C---:B------:R-:W-:Y:S01]  /*4dec0*/  IMAD.WIDE R10, R14.reuse, 0x2, R30 ;  /* 0x000000020e0a7825 */ /* 0x040fe200078e021e */
[----:B------:R-:W-:Y:S02]  /*4ded0*/  IADD3 R0, PT, PT, R14, R75, RZ ;  /* 0x0000004b0e007210 */ /* 0x000fe40007ffe0ff */
[----:B0-----:R-:W-:Y:S01]  /*4dee0*/  ISETP.LT.AND P2, PT, R52, R22, !P2 ;  /* 0x000000163400720c */ /* 0x001fe20005741270 */
[----:B------:R-:W-:Y:S02]  /*4def0*/  VIADD R17, R93, 0x3f ;  /* 0x0000003f5d117836 */ /* 0x000fe40000000000 */
[----:B------:R-:W0:Y:S01]  /*4df00*/  LDC R22, c[0x0][0x398] ;  /* 0x0000e600ff167b82 */ /* 0x000e220000000800 */
[----:B------:R-:W-:-:S07]  /*4df10*/  PRMT R20, R84, 0x7632, R20 ;  /* 0x0000763254147816 */ /* 0x000fce0000000014 */
[----:B------:R-:W0:Y:S01]  /*4df20*/  LDC R18, c[0x0][0x39c] ;  /* 0x0000e700ff127b82 */ /* 0x000e220000000800 */
[----:B------:R-:W-:-:S07]  /*4df30*/  PRMT R19, R62, 0x7610, R19 ;  /* 0x000076103e137816 */ /* 0x000fce0000000013 */
[----:B------:R-:W0:Y:S01]  /*4df40*/  LDC R15, c[0x0][0x398] ;  /* 0x0000e600ff0f7b82 */ /* 0x000e220000000800 */
[----:B--2---:R-:W-:Y:S02]  /*4df50*/  PRMT R23, R70, 0x7610, R23 ;  /* 0x0000761046177816 */ /* 0x004fe40000000017 */
[----:B------:R-:W2:Y:S01]  /*4df60*/  LDL.LU.S16 R70, [R1+0x1a2] ;  /* 0x0001a20001467983 */ /* 0x000ea20000300600 */
[----:B------:R-:W-:-:S03]  /*4df70*/  VIADD R14, R93, 0x27 ;  /* 0x000000275d0e7836 */ /* 0x000fc60000000000 */
[----:B------:R0:W-:Y:S02]  /*4df80*/  @P2 STG.E.U16 desc[UR6][R10.64], R20 ;  /* 0x000000140a002986 */ /* 0x0001e4000c101506 */
[----:B-1----:R-:W-:Y:S02]  /*4df90*/  ISETP.GE.AND P2, PT, R14, R21, PT ;  /* 0x000000150e00720c */ /* 0x002fe40003f46270 */
[----:B------:R-:W1:Y:S01]  /*4dfa0*/  LDC R14, c[0x0][0x398] ;  /* 0x0000e600ff0e7b82 */ /* 0x000e620000000800 */
[----:B------:R-:W-:Y:S01]  /*4dfb0*/  ISETP.GE.AND P0, PT, R17, R53, PT ;  /* 0x000000351100720c */ /* 0x000fe20003f06270 */
[C---:B------:R-:W-:Y:S01]  /*4dfc0*/  IMAD.WIDE R12, R0.reuse, 0x2, R4 ;  /* 0x00000002000c7825 */ /* 0x040fe200078e0204 */
[----:B------:R-:W-:Y:S01]  /*4dfd0*/  PRMT R24, R87, 0x7632, R24 ;  /* 0x0000763257187816 */ /* 0x000fe20000000018 */
[----:B------:R-:W2:Y:S04]  /*4dfe0*/  LDL.S16 R62, [R1+0x1a4] ;  /* 0x0001a400013e7983 */ /* 0x000ea80000100600 */
[----:B------:R-:W3:Y:S08]  /*4dff0*/  LDC R17, c[0x0][0x398] ;  /* 0x0000e600ff117b82 */ /* 0x000ef00000000800 */
[----:B------:R-:W3:Y:S01]  /*4e000*/  LDC R21, c[0x0][0x398] ;  /* 0x0000e600ff157b82 */ /* 0x000ee20000000800 */
[----:B------:R3:W-:Y:S01]  /*4e010*/  @P6 STG.E.U16 desc[UR6][R12.64], R19 ;  /* 0x000000130c006986 */ /* 0x0007e2000c101506 */
[----:B0-----:R-:W-:Y:S01]  /*4e020*/  ISETP.LT.AND P6, PT, R83, R22, !P2 ;  /* 0x000000165300720c */ /* 0x001fe200057c1270 */
[----:B------:R-:W-:-:S04]  /*4e030*/  IMAD.WIDE R2, R0, 0x2, R36 ;  /* 0x0000000200027825 */ /* 0x000fc800078e0224 */
[C---:B----4-:R-:W-:Y:S01]  /*4e040*/  IMAD.WIDE R8, R0.reuse, 0x2, R6 ;  /* 0x0000000200087825 */ /* 0x050fe200078e0206 */
[----:B------:R0:W-:Y:S01]  /*4e050*/  @P5 STG.E.U16 desc[UR6][R2.64], R23 ;  /* 0x0000001702005986 */ /* 0x0001e2000c101506 */
[----:B------:R-:W4:Y:S02]  /*4e060*/  LDC R20, c[0x0][0x398] ;  /* 0x0000e600ff147b82 */ /* 0x000f240000000800 */
[C---:B------:R-:W-:Y:S02]  /*4e070*/  IMAD.IADD R16, R0.reuse, 0x1, R75 ;  /* 0x0000000100107824 */ /* 0x040fe400078e024b */
[----:B------:R-:W-:Y:S01]  /*4e080*/  IMAD.WIDE R10, R0, 0x2, R30 ;  /* 0x00000002000a7825 */ /* 0x000fe200078e021e */
[----:B---3--:R-:W-:-:S03]  /*4e090*/  PRMT R22, R63, 0x7610, R22 ;  /* 0x000076103f167816 */ /* 0x008fc60000000016 */
[----:B------:R-:W-:Y:S01]  /*4e0a0*/  VIADD R19, R93, 0x28 ;  /* 0x000000285d137836 */ /* 0x000fe20000000000 */
[----:B------:R3:W-:Y:S01]  /*4e0b0*/  @P4 STG.E.U16 desc[UR6][R8.64], R87 ;  /* 0x0000005708004986 */ /* 0x0007e2000c101506 */
[----:B------:R-:W-:Y:S01]  /*4e0c0*/  IMAD.WIDE R12, R16, 0x2, R4 ;  /* 0x00000002100c7825 */ /* 0x000fe200078e0204 */
[----:B-1----:R-:W-:Y:S01]  /*4e0d0*/  ISETP.LT.AND P5, PT, R79, R14, !P2 ;  /* 0x0000000e4f00720c */ /* 0x002fe200057a1270 */
[----:B------:R-:W1:Y:S01]  /*4e0e0*/  LDC R0, c[0x0][0x398] ;  /* 0x0000e600ff007b82 */ /* 0x000e620000000800 */
[----:B------:R-:W-:Y:S01]  /*4e0f0*/  @P1 STG.E.U16 desc[UR6][R10.64], R24 ;  /* 0x000000180a001986 */ /* 0x000fe2000c101506 */
[----:B------:R-:W-:Y:S02]  /*4e100*/  ISETP.GE.AND P1, PT, R19, R18, PT ;  /* 0x000000121300720c */ /* 0x000fe40003f26270 */
[----:B------:R-:W-:Y:S01]  /*4e110*/  ISETP.LT.AND P4, PT, R64, R15, !P2 ;  /* 0x0000000f4000720c */ /* 0x000fe20005781270 */
[----:B------:R0:W-:Y:S01]  /*4e120*/  @P6 STG.E.U16 desc[UR6][R12.64], R22 ;  /* 0x000000160c006986 */ /* 0x0001e2000c101506 */
[----:B------:R-:W-:-:S02]  /*4e130*/  ISETP.LT.AND P2, PT, R52, R17, !P2 ;  /* 0x000000113400720c */ /* 0x000fc40005741270 */
[----:B------:R-:W-:Y:S01]  /*4e140*/  ISETP.LT.AND P6, PT, R83, R21, !P1 ;  /* 0x000000155300720c */ /* 0x000fe20004fc1270 */
[C---:B------:R-:W-:Y:S01]  /*4e150*/  IMAD.IADD R17, R16.reuse, 0x1, R75 ;  /* 0x0000000110117824 */ /* 0x040fe200078e024b */
[----:B------:R-:W1:Y:S01]  /*4e160*/  LDC R18, c[0x0][0x398] ;  /* 0x0000e600ff127b82 */ /* 0x000e620000000800 */
[----:B0-----:R-:W-:-:S04]  /*4e170*/  IMAD.WIDE R2, R16, 0x2, R36 ;  /* 0x0000000210027825 */ /* 0x001fc800078e0224 */
[C---:B---3--:R-:W-:Y:S01]  /*4e180*/  IMAD.WIDE R8, R16.reuse, 0x2, R6 ;  /* 0x0000000210087825 */ /* 0x048fe200078e0206 */
[----:B------:R-:W-:Y:S02]  /*4e190*/  PRMT R22, R89, 0x7632, R22 ;  /* 0x0000763259167816 */ /* 0x000fe40000000016 */
[----:B------:R-:W0:Y:S01]  /*4e1a0*/  LDC R19, c[0x0][0x398] ;  /* 0x0000e600ff137b82 */ /* 0x000e220000000800 */
[----:B------:R-:W-:-:S04]  /*4e1b0*/  IMAD.WIDE R10, R16, 0x2, R30 ;  /* 0x00000002100a7825 */ /* 0x000fc800078e021e */
[----:B------:R-:W-:-:S03]  /*4e1c0*/  IMAD.WIDE R12, R17, 0x2, R4 ;  /* 0x00000002110c7825 */ /* 0x000fc600078e0204 */
[----:B------:R-:W3:Y:S01]  /*4e1d0*/  LDC R15, c[0x0][0x39c] ;  /* 0x0000e700ff0f7b82 */ /* 0x000ee20000000800 */
[----:B------:R-:W-:Y:S02]  /*4e1e0*/  PRMT R21, R80, 0x7610, R21 ;  /* 0x0000761050157816 */ /* 0x000fe40000000015 */
[----:B------:R-:W2:Y:S05]  /*4e1f0*/  LDL.LU.S16 R80, [R1+0x1a6] ;  /* 0x0001a60001507983 */ /* 0x000eaa0000300600 */
[----:B------:R-:W2:Y:S01]  /*4e200*/  LDC R14, c[0x0][0x398] ;  /* 0x0000e600ff0e7b82 */ /* 0x000ea20000000800 */
[----:B------:R-:W-:Y:S01]  /*4e210*/  PRMT R23, R76, 0x7610, R23 ;  /* 0x000076104c177816 */ /* 0x000fe20000000017 */
[----:B------:R-:W2:Y:S04]  /*4e220*/  LDL.S16 R63, [R1] ;  /* 0x00000000013f7983 */ /* 0x000ea80000100600 */
[----:B------:R0:W-:Y:S02]  /*4e230*/  @P5 STG.E.U16 desc[UR6][R2.64], R21 ;  /* 0x0000001502005986 */ /* 0x0001e4000c101506 */
[----:B------:R-:W2:Y:S02]  /*4e240*/  LDC R16, c[0x0][0x398] ;  /* 0x0000e600ff107b82 */ /* 0x000ea40000000800 */
[----:B------:R-:W-:Y:S04]  /*4e250*/  @P4 STG.E.U16 desc[UR6][R8.64], R89 ;  /* 0x0000005908004986 */ /* 0x000fe8000c101506 */
[----:B------:R-:W-:Y:S04]  /*4e260*/  @P2 STG.E.U16 desc[UR6][R10.64], R22 ;  /* 0x000000160a002986 */ /* 0x000fe8000c101506 */
[----:B------:R2:W-:Y:S01]  /*4e270*/  @P6 STG.E.U16 desc[UR6][R12.64], R23 ;  /* 0x000000170c006986 */ /* 0x0005e2000c101506 */
[----:B-1----:R-:W-:-:S02]  /*4e280*/  ISETP.LT.AND P4, PT, R79, R18, !P1 ;  /* 0x000000124f00720c */ /* 0x002fc40004f81270 */
[----:B0-----:R-:W-:Y:S01]  /*4e290*/  ISETP.LT.AND P5, PT, R64, R19, !P1 ;  /* 0x000000134000720c */ /* 0x001fe20004fa1270 */
[----:B------:R-:W-:Y:S01]  /*4e2a0*/  IMAD.WIDE R2, R17, 0x2, R36 ;  /* 0x0000000211027825 */ /* 0x000fe200078e0224 */
[----:B--2---:R-:W-:-:S03]  /*4e2b0*/  PRMT R13, R70, 0x7610, R13 ;  /* 0x00007610460d7816 */ /* 0x004fc6000000000d */
[----:B------:R-:W-:Y:S01]  /*4e2c0*/  IMAD.WIDE R8, R17, 0x2, R6 ;  /* 0x0000000211087825 */ /* 0x000fe200078e0206 */
[----:B------:R-:W2:Y:S01]  /*4e2d0*/  LDL.LU.S16 R70, [R1+0x2] ;  /* 0x0000020001467983 */ /* 0x000ea20000300600 */
[----:B----4-:R-:W-:Y:S01]  /*4e2e0*/  ISETP.LT.AND P1, PT, R52, R20, !P1 ;  /* 0x000000143400720c */ /* 0x010fe20004f21270 */
[----:B------:R-:W0:Y:S01]  /*4e2f0*/  LDC R18, c[0x0][0x39c] ;  /* 0x0000e700ff127b82 */ /* 0x000e220000000800 */
[----:B------:R-:W-:Y:S01]  /*4e300*/  VIADD R20, R93, 0x29 ;  /* 0x000000295d147836 */ /* 0x000fe20000000000 */
[----:B------:R-:W-:Y:S01]  /*4e310*/  PRMT R24, R91, 0x7632, R24 ;  /* 0x000076325b187816 */ /* 0x000fe20000000018 */
[C---:B------:R-:W-:Y:S01]  /*4e320*/  IMAD.WIDE R10, R17.reuse, 0x2, R30 ;  /* 0x00000002110a7825 */ /* 0x040fe200078e021e */
[----:B------:R1:W-:Y:S02]  /*4e330*/  @P4 STG.E.U16 desc[UR6][R2.64], R13 ;  /* 0x0000000d02004986 */ /* 0x0003e4000c101506 */
[----:B---3--:R-:W-:Y:S02]  /*4e340*/  ISETP.GE.AND P2, PT, R20, R15, PT ;  /* 0x0000000f1400720c */ /* 0x008fe40003f46270 */
[----:B------:R3:W-:Y:S01]  /*4e350*/  @P5 STG.E.U16 desc[UR6][R8.64], R91 ;  /* 0x0000005b08005986 */ /* 0x0007e2000c101506 */
[----:B------:R-:W-:Y:S01]  /*4e360*/  IMAD.IADD R21, R17, 0x1, R75 ;  /* 0x0000000111157824 */ /* 0x000fe200078e024b */
[----:B------:R-:W-:Y:S01]  /*4e370*/  ISETP.LT.AND P5, PT, R79, R0, !P2 ;  /* 0x000000004f00720c */ /* 0x000fe200057a1270 */
[----:B------:R-:W4:Y:S01]  /*4e380*/  LDC R19, c[0x0][0x398] ;  /* 0x0000e600ff137b82 */ /* 0x000f220000000800 */
[----:B------:R3:W-:Y:S01]  /*4e390*/  @P1 STG.E.U16 desc[UR6][R10.64], R24 ;  /* 0x000000180a001986 */ /* 0x0007e2000c101506 */
[----:B------:R-:W-:-:S02]  /*4e3a0*/  ISETP.LT.AND P1, PT, R83, R14, !P2 ;  /* 0x0000000e5300720c */ /* 0x000fc40005721270 */
[----:B------:R-:W-:Y:S01]  /*4e3b0*/  ISETP.LT.AND P4, PT, R64, R16, !P2 ;  /* 0x000000104000720c */ /* 0x000fe20005781270 */
[C---:B-1----:R-:W-:Y:S01]  /*4e3c0*/  IMAD.WIDE R2, R21.reuse, 0x2, R4 ;  /* 0x0000000215027825 */ /* 0x042fe200078e0204 */
[----:B------:R-:W-:Y:S01]  /*4e3d0*/  PRMT R20, R62, 0x7610, R20 ;  /* 0x000076103e147816 */ /* 0x000fe20000000014 */
[----:B------:R-:W2:Y:S01]  /*4e3e0*/  LDL.S16 R61, [R1+0x1a8] ;  /* 0x0001a800013d7983 */ /* 0x000ea20000100600 */
[----:B------:R-:W1:Y:S01]  /*4e3f0*/  LDC R14, c[0x0][0x398] ;  /* 0x0000e600ff0e7b82 */ /* 0x000e620000000800 */
[----:B---3--:R-:W-:-:S04]  /*4e400*/  IMAD.WIDE R8, R21, 0x2, R36 ;  /* 0x0000000215087825 */ /* 0x008fc800078e0224 */
[----:B------:R-:W-:Y:S02]  /*4e410*/  IMAD.WIDE R10, R21, 0x2, R6 ;  /* 0x00000002150a7825 */ /* 0x000fe400078e0206 */
[----:B------:R3:W-:Y:S01]  /*4e420*/  @P1 STG.E.U16 desc[UR6][R2.64], R20 ;  /* 0x0000001402001986 */ /* 0x0007e2000c101506 */
[----:B------:R-:W0:Y:S01]  /*4e430*/  LDC R12, c[0x0][0x398] ;  /* 0x0000e600ff0c7b82 */ /* 0x000e220000000800 */
[----:B------:R-:W-:Y:S02]  /*4e440*/  PRMT R22, R80, 0x7610, R22 ;  /* 0x0000761050167816 */ /* 0x000fe40000000016 */
[----:B------:R-:W-:Y:S01]  /*4e450*/  PRMT R23, R63, 0x7610, R23 ;  /* 0x000076103f177816 */ /* 0x000fe20000000017 */
[----:B------:R-:W2:Y:S01]  /*4e460*/  LDL.LU.S16 R80, [R1+0x1aa] ;  /* 0x0001aa0001507983 */ /* 0x000ea20000300600 */
[----:B------:R-:W-:-:S03]  /*4e470*/  VIADD R13, R93, 0x2a ;  /* 0x0000002a5d0d7836 */ /* 0x000fc60000000000 */
[----:B------:R-:W0:Y:S01]  /*4e480*/  LDC R15, c[0x0][0x398] ;  /* 0x0000e600ff0f7b82 */ /* 0x000e220000000800 */
[----:B------:R-:W2:Y:S04]  /*4e490*/  LDL.S16 R54, [R1+0x8] ;  /* 0x0000080001367983 */ /* 0x000ea80000100600 */
[----:B------:R-:W-:Y:S03]  /*4e4a0*/  @P5 STG.E.U16 desc[UR6][R8.64], R22 ;  /* 0x0000001608005986 */ /* 0x000fe6000c101506 */
[----:B------:R-:W0:Y:S01]  /*4e4b0*/  LDC R0, c[0x0][0x398] ;  /* 0x0000e600ff007b82 */ /* 0x000e220000000800 */
[----:B------:R-:W2:Y:S04]  /*4e4c0*/  LDL.LU.S16 R76, [R1+0xa] ;  /* 0x00000a00014c7983 */ /* 0x000ea80000300600 */
[----:B------:R2:W-:Y:S03]  /*4e4d0*/  @P4 STG.E.U16 desc[UR6][R10.64], R23 ;  /* 0x000000170a004986 */ /* 0x0005e6000c101506 */
[----:B------:R-:W0:Y:S01]  /*4e4e0*/  LDC R17, c[0x0][0x39c] ;  /* 0x0000e700ff117b82 */ /* 0x000e220000000800 */
[----:B------:R-:W2:Y:S01]  /*4e4f0*/  LDL.S16 R62, [R1+0x1ac] ;  /* 0x0001ac00013e7983 */ /* 0x000ea20000100600 */
[----:B----4-:R-:W-:-:S06]  /*4e500*/  ISETP.LT.AND P2, PT, R52, R19, !P2 ;  /* 0x000000133400720c */ /* 0x010fcc0005741270 */
[----:B------:R-:W4:Y:S08]  /*4e510*/  LDC R16, c[0x0][0x398] ;  /* 0x0000e600ff107b82 */ /* 0x000f300000000800 */
[----:B---3--:R-:W3:Y:S01]  /*4e520*/  LDC R20, c[0x0][0x398] ;  /* 0x0000e600ff147b82 */ /* 0x008ee20000000800 */
[----:B--2---:R-:W-:Y:S02]  /*4e530*/  PRMT R11, R70, 0x7610, R11 ;  /* 0x00007610460b7816 */ /* 0x004fe4000000000b */
[----:B------:R-:W2:Y:S01]  /*4e540*/  LDL.LU.S16 R70, [R1+0x1ae] ;  /* 0x0001ae0001467983 */ /* 0x000ea20000300600 */
[----:B0-----:R-:W-:Y:S01]  /*4e550*/  ISETP.GE.AND P1, PT, R13, R18, PT ;  /* 0x000000120d00720c */ /* 0x001fe20003f26270 */
[----:B------:R-:W-:-:S03]  /*4e560*/  IMAD.IADD R13, R21, 0x1, R75 ;  /* 0x00000001150d7824 */ /* 0x000fc600078e024b */
[----:B------:R-:W0:Y:S01]  /*4e570*/  LDC R18, c[0x0][0x398] ;  /* 0x0000e600ff127b82 */ /* 0x000e220000000800 */
[----:B------:R-:W3:Y:S01]  /*4e580*/  LDL.S16 R63, [R1+0x10] ;  /* 0x00001000013f7983 */ /* 0x000ee20000100600 */
[----:B-1----:R-:W-:Y:S01]  /*4e590*/  ISETP.LT.AND P6, PT, R52, R14, !P1 ;  /* 0x0000000e3400720c */ /* 0x002fe20004fc1270 */
[----:B------:R-:W-:Y:S01]  /*4e5a0*/  IMAD.WIDE R2, R21, 0x2, R30 ;  /* 0x0000000215027825 */ /* 0x000fe200078e021e */
[----:B------:R-:W-:Y:S02]  /*4e5b0*/  PRMT R14, R80, 0x7610, R14 ;  /* 0x00007610500e7816 */ /* 0x000fe4000000000e */
[----:B------:R-:W3:Y:S01]  /*4e5c0*/  LDL.LU.S16 R80, [R1+0x12] ;  /* 0x0000120001507983 */ /* 0x000ee20000300600 */
[----:B------:R-:W-:-:S03]  /*4e5d0*/  PRMT R21, R54, 0x7610, R21 ;  /* 0x0000761036157816 */ /* 0x000fc60000000015 */
[----:B------:R-:W3:Y:S01]  /*4e5e0*/  LDL.S16 R54, [R1+0x1b0] ;  /* 0x0001b00001367983 */ /* 0x000ee20000100600 */
[----:B------:R-:W-:-:S03]  /*4e5f0*/  PRMT R22, R76, 0x7610, R22 ;  /* 0x000076104c167816 */ /* 0x000fc60000000016 */
[----:B------:R-:W3:Y:S01]  /*4e600*/  LDL.LU.S16 R76, [R1+0x1b2] ;  /* 0x0001b200014c7983 */ /* 0x000ee20000300600 */
[----:B------:R-:W-:-:S03]  /*4e610*/  PRMT R23, R62, 0x7610, R23 ;  /* 0x000076103e177816 */ /* 0x000fc60000000017 */
[----:B------:R-:W3:Y:S01]  /*4e620*/  LDL.S16 R62, [R1+0xb0] ;  /* 0x0000b000013e7983 */ /* 0x000ee20000100600 */
[----:B--2---:R-:W-:-:S03]  /*4e630*/  PRMT R24, R70, 0x7610, R24 ;  /* 0x0000761046187816 */ /* 0x004fc60000000018 */
[----:B------:R-:W2:Y:S01]  /*4e640*/  LDL.LU.S16 R70, [R1+0xb2] ;  /* 0x0000b20001467983 */ /* 0x000ea20000300600 */
[----:B------:R-:W-:Y:S02]  /*4e650*/  ISETP.LT.AND P5, PT, R83, R12, !P1 ;  /* 0x0000000c5300720c */ /* 0x000fe40004fa1270 */
[----:B------:R-:W1:Y:S01]  /*4e660*/  LDC R12, c[0x0][0x398] ;  /* 0x0000e600ff0c7b82 */ /* 0x000e620000000800 */
[----:B------:R0:W-:Y:S01]  /*4e670*/  @P2 STG.E.U16 desc[UR6][R2.64], R11 ;  /* 0x0000000b02002986 */ /* 0x0001e2000c101506 */
[----:B------:R-:W-:Y:S02]  /*4e680*/  ISETP.LT.AND P4, PT, R79, R15, !P1 ;  /* 0x0000000f4f00720c */ /* 0x000fe40004f81270 */
[----:B------:R-:W-:Y:S01]  /*4e690*/  ISETP.LT.AND P2, PT, R64, R0, !P1 ;  /* 0x000000004000720c */ /* 0x000fe20004f41270 */
[----:B------:R-:W-:-:S03]  /*4e6a0*/  VIADD R0, R93, 0x2b ;  /* 0x0000002b5d007836 */ /* 0x000fc60000000000 */
[----:B------:R-:W3:Y:S02]  /*4e6b0*/  LDC R15, c[0x0][0x398] ;  /* 0x0000e600ff0f7b82 */ /* 0x000ee40000000800 */
[----:B------:R-:W-:Y:S01]  /*4e6c0*/  ISETP.GE.AND P1, PT, R0, R17, PT ;  /* 0x000000110000720c */ /* 0x000fe20003f26270 */
[----:B------:R-:W-:Y:S01]  /*4e6d0*/  IMAD.WIDE R8, R13, 0x2, R4 ;  /* 0x000000020d087825 */ /* 0x000fe200078e0204 */
[----:B------:R-:W-:-:S04]  /*4e6e0*/  PRMT R19, R61, 0x7610, R19 ;  /* 0x000076103d137816 */ /* 0x000fc80000000013 */
[----:B------:R-:W3:Y:S01]  /*4e6f0*/  LDC R0, c[0x0][0x39c] ;  /* 0x0000e700ff007b82 */ /* 0x000ee20000000800 */
[----:B------:R4:W-:Y:S01]  /*4e700*/  @P5 STG.E.U16 desc[UR6][R8.64], R19 ;  /* 0x0000001308005986 */ /* 0x0009e2000c101506 */
[----:B0-----:R-:W-:-:S04]  /*4e710*/  IMAD.WIDE R2, R13, 0x2, R36 ;  /* 0x000000020d027825 */ /* 0x001fc800078e0224 */
[C---:B------:R-:W-:Y:S01]  /*4e720*/  IMAD.WIDE R10, R13.reuse, 0x2, R30 ;  /* 0x000000020d0a7825 */ /* 0x040fe200078e021e */
[----:B------:R0:W-:Y:S03]  /*4e730*/  @P4 STG.E.U16 desc[UR6][R2.64], R14 ;  /* 0x0000000e02004986 */ /* 0x0001e6000c101506 */
[----:B----4-:R-:W-:Y:S01]  /*4e740*/  IMAD.WIDE R8, R13, 0x2, R6 ;  /* 0x000000020d087825 */ /* 0x010fe200078e0206 */
[----:B------:R-:W-:Y:S01]  /*4e750*/  ISETP.LT.AND P5, PT, R83, R16, !P1 ;  /* 0x000000105300720c */ /* 0x000fe20004fa1270 */
[----:B------:R-:W4:Y:S03]  /*4e760*/  LDC R19, c[0x0][0x398] ;  /* 0x0000e600ff137b82 */ /* 0x000f260000000800 */
[----:B------:R0:W-:Y:S01]  /*4e770*/  @P2 STG.E.U16 desc[UR6][R8.64], R21 ;  /* 0x0000001508002986 */ /* 0x0001e2000c101506 */
[----:B------:R-:W-:-:S03]  /*4e780*/  ISETP.LT.AND P4, PT, R64, R18, !P1 ;  /* 0x000000124000720c */ /* 0x000fc60004f81270 */
[----:B------:R0:W-:Y:S01]  /*4e790*/  @P6 STG.E.U16 desc[UR6][R10.64], R22 ;  /* 0x000000160a006986 */ /* 0x0001e2000c101506 */
[----:B-1----:R-:W-:Y:S01]  /*4e7a0*/  ISETP.LT.AND P6, PT, R79, R12, !P1 ;  /* 0x0000000c4f00720c */ /* 0x002fe20004fc1270 */
[----:B------:R-:W-:Y:S01]  /*4e7b0*/  IMAD.IADD R17, R13, 0x1, R75 ;  /* 0x000000010d117824 */ /* 0x000fe200078e024b */
[----:B---3--:R-:W-:Y:S01]  /*4e7c0*/  ISETP.LT.AND P2, PT, R52, R15, !P1 ;  /* 0x0000000f3400720c */ /* 0x008fe20004f41270 */
[----:B------:R-:W-:Y:S01]  /*4e7d0*/  VIADD R15, R93, 0x2c ;  /* 0x0000002c5d0f7836 */ /* 0x000fe20000000000 */
[----:B------:R-:W-:Y:S01]  /*4e7e0*/  PRMT R25, R63, 0x7610, R25 ;  /* 0x000076103f197816 */ /* 0x000fe20000000019 */
[C---:B0-----:R-:W-:Y:S01]  /*4e7f0*/  IMAD.WIDE R2, R17.reuse, 0x2, R36 ;  /* 0x0000000211027825 */ /* 0x041fe200078e0224 */
[----:B------:R-:W3:Y:S01]  /*4e800*/  LDL.S16 R63, [R1+0x1b4] ;  /* 0x0001b400013f7983 */ /* 0x000ee20000100600 */
[----:B------:R-:W0:Y:S02]  /*4e810*/  LDC R16, c[0x0][0x398] ;  /* 0x0000e600ff107b82 */ /* 0x000e240000000800 */
[----:B------:R-:W-:Y:S01]  /*4e820*/  IMAD.WIDE R8, R17, 0x2, R4 ;  /* 0x0000000211087825 */ /* 0x000fe200078e0204 */
[----:B------:R-:W-:-:S03]  /*4e830*/  ISETP.GE.AND P1, PT, R15, R0, PT ;  /* 0x000000000f00720c */ /* 0x000fc60003f26270 */
[----:B------:R-:W-:Y:S01]  /*4e840*/  IMAD.WIDE R10, R17, 0x2, R6 ;  /* 0x00000002110a7825 */ /* 0x000fe200078e0206 */
[----:B------:R1:W-:Y:S01]  /*4e850*/  @P5 STG.E.U16 desc[UR6][R8.64], R23 ;  /* 0x0000001708005986 */ /* 0x0003e2000c101506 */
[----:B------:R-:W0:Y:S03]  /*4e860*/  LDC R18, c[0x0][0x398] ;  /* 0x0000e600ff127b82 */ /* 0x000e260000000800 */
[----:B------:R-:W-:Y:S01]  /*4e870*/  @P6 STG.E.U16 desc[UR6][R2.64], R24 ;  /* 0x0000001802006986 */ /* 0x000fe2000c101506 */
[----:B------:R-:W-:-:S03]  /*4e880*/  ISETP.LT.AND P6, PT, R52, R20, !P1 ;  /* 0x000000143400720c */ /* 0x000fc60004fc1270 */
[----:B------:R2:W-:Y:S01]  /*4e890*/  @P4 STG.E.U16 desc[UR6][R10.64], R25 ;  /* 0x000000190a004986 */ /* 0x0005e2000c101506 */
[----:B------:R-:W0:Y:S01]  /*4e8a0*/  LDC R14, c[0x0][0x39c] ;  /* 0x0000e700ff0e7b82 */ /* 0x000e220000000800 */
[----:B------:R-:W-:-:S07]  /*4e8b0*/  PRMT R26, R80, 0x7610, R26 ;  /* 0x00007610501a7816 */ /* 0x000fce000000001a */
[----:B------:R-:W0:Y:S01]  /*4e8c0*/  LDC R21, c[0x0][0x398] ;  /* 0x0000e600ff157b82 */ /* 0x000e220000000800 */
[----:B------:R-:W3:Y:S01]  /*4e8d0*/  LDL.LU.S16 R80, [R1+0x1b6] ;  /* 0x0001b60001507983 */ /* 0x000ee20000300600 */
[----:B------:R-:W-:-:S03]  /*4e8e0*/  PRMT R20, R54, 0x7610, R20 ;  /* 0x0000761036147816 */ /* 0x000fc60000000014 */
[----:B------:R-:W3:Y:S01]  /*4e8f0*/  LDL.S16 R54, [R1+0x1b8] ;  /* 0x0001b80001367983 */ /* 0x000ee20000100600 */
[----:B------:R-:W-:Y:S02]  /*4e900*/  IMAD.WIDE R12, R17, 0x2, R30 ;  /* 0x00000002110c7825 */ /* 0x000fe400078e021e */
[----:B------:R-:W0:Y:S01]  /*4e910*/  LDC R22, c[0x0][0x398] ;  /* 0x0000e600ff167b82 */ /* 0x000e220000000800 */
[----:B-1----:R-:W-:Y:S02]  /*4e920*/  PRMT R23, R76, 0x7610, R23 ;  /* 0x000076104c177816 */ /* 0x002fe40000000017 */
[----:B------:R-:W3:Y:S01]  /*4e930*/  LDL.S16 R76, [R1+0xb4] ;  /* 0x0000b400014c7983 */ /* 0x000ee20000100600 */
[----:B------:R-:W-:-:S04]  /*4e940*/  VIADD R15, R93, 0x2d ;  /* 0x0000002d5d0f7836 */ /* 0x000fc80000000000 */
[----:B------:R-:W1:Y:S01]  /*4e950*/  LDC R0, c[0x0][0x398] ;  /* 0x0000e600ff007b82 */ /* 0x000e620000000800 */
[----:B--2---:R-:W-:Y:S02]  /*4e960*/  PRMT R25, R70, 0x7610, R25 ;  /* 0x0000761046197816 */ /* 0x004fe40000000019 */
[----:B------:R-:W2:Y:S01]  /*4e970*/  LDL.LU.S16 R70, [R1+0xb6] ;  /* 0x0000b60001467983 */ /* 0x000ea20000300600 */
[----:B0-----:R-:W-:Y:S02]  /*4e980*/  ISETP.LT.AND P5, PT, R79, R18, !P1 ;  /* 0x000000124f00720c */ /* 0x001fe40004fa1270 */
[----:B----4-:R-:W-:Y:S01]  /*4e990*/  ISETP.LT.AND P4, PT, R64, R19, !P1 ;  /* 0x000000134000720c */ /* 0x010fe20004f81270 */
[----:B------:R0:W-:Y:S01]  /*4e9a0*/  @P2 STG.E.U16 desc[UR6][R12.64], R26 ;  /* 0x0000001a0c002986 */ /* 0x0001e2000c101506 */
[----:B------:R-:W-:Y:S01]  /*4e9b0*/  ISETP.LT.AND P2, PT, R83, R16, !P1 ;  /* 0x000000105300720c */ /* 0x000fe20004f41270 */
[----:B------:R-:W-:Y:S01]  /*4e9c0*/  IMAD.IADD R17, R17, 0x1, R75 ;  /* 0x0000000111117824 */ /* 0x000fe200078e024b */
[----:B------:R-:W-:Y:S01]  /*4e9d0*/  ISETP.GE.AND P1, PT, R15, R14, PT ;  /* 0x0000000e0f00720c */ /* 0x000fe20003f26270 */
[----:B------:R-:W4:Y:S02]  /*4e9e0*/  LDC R16, c[0x0][0x398] ;  /* 0x0000e600ff107b82 */ /* 0x000f240000000800 */
[----:B------:R-:W-:-:S06]  /*4e9f0*/  IMAD.WIDE R10, R17, 0x2, R4 ;  /* 0x00000002110a7825 */ /* 0x000fcc00078e0204 */
[----:B------:R-:W1:Y:S02]  /*4ea00*/  LDC R15, c[0x0][0x39c] ;  /* 0x0000e700ff0f7b82 */ /* 0x000e640000000800 */
[----:B------:R0:W-:Y:S01]  /*4ea10*/  @P2 STG.E.U16 desc[UR6][R10.64], R20 ;  /* 0x000000140a002986 */ /* 0x0001e2000c101506 */
[----:B------:R-:W-:Y:S01]  /*4ea20*/  ISETP.LT.AND P2, PT, R83, R21, !P1 ;  /* 0x000000155300720c */ /* 0x000fe20004f41270 */
[C---:B------:R-:W-:Y:S01]  /*4ea30*/  IMAD.WIDE R8, R17.reuse, 0x2, R36 ;  /* 0x0000000211087825 */ /* 0x040fe200078e0224 */
[----:B------:R-:W-:Y:S02]  /*4ea40*/  PRMT R24, R62, 0x7610, R24 ;  /* 0x000076103e187816 */ /* 0x000fe40000000018 */
[----:B------:R-:W4:Y:S01]  /*4ea50*/  LDL.LU.S16 R62, [R1+0x1ba] ;  /* 0x0001ba00013e7983 */ /* 0x000f220000300600 */
[C---:B------:R-:W-:Y:S01]  /*4ea60*/  IMAD.WIDE R2, R17.reuse, 0x2, R6 ;  /* 0x0000000211027825 */ /* 0x040fe200078e0206 */
[----:B------:R-:W2:Y:S03]  /*4ea70*/  LDC R14, c[0x0][0x398] ;  /* 0x0000e600ff0e7b82 */ /* 0x000ea60000000800 */
[C---:B0-----:R-:W-:Y:S01]  /*4ea80*/  IMAD.WIDE R12, R17.reuse, 0x2, R30 ;  /* 0x00000002110c7825 */ /* 0x041fe200078e021e */
[----:B------:R-:W-:Y:S03]  /*4ea90*/  @P5 STG.E.U16 desc[UR6][R8.64], R23 ;  /* 0x0000001708005986 */ /* 0x000fe6000c101506 */
[----:B------:R-:W-:Y:S01]  /*4eaa0*/  IMAD.IADD R17, R17, 0x1, R75 ;  /* 0x0000000111117824 */ /* 0x000fe200078e024b */
[----:B------:R0:W-:Y:S01]  /*4eab0*/  @P4 STG.E.U16 desc[UR6][R2.64], R24 ;  /* 0x0000001802004986 */ /* 0x0001e2000c101506 */
[----:B------:R-:W-:Y:S01]  /*4eac0*/  ISETP.LT.AND P4, PT, R79, R22, !P1 ;  /* 0x000000164f00720c */ /* 0x000fe20004f81270 */
[----:B------:R-:W-:Y:S01]  /*4ead0*/  VIADD R22, R93, 0x2e ;  /* 0x0000002e5d167836 */ /* 0x000fe20000000000 */
[----:B------:R-:W2:Y:S01]  /*4eae0*/  LDC R18, c[0x0][0x398] ;  /* 0x0000e600ff127b82 */ /* 0x000ea20000000800 */
[----:B------:R1:W-:Y:S07]  /*4eaf0*/  @P6 STG.E.U16 desc[UR6][R12.64], R25 ;  /* 0x000000190c006986 */ /* 0x0003ee000c101506 */
[----:B------:R-:W2:Y:S01]  /*4eb00*/  LDC R20, c[0x0][0x398] ;  /* 0x0000e600ff147b82 */ /* 0x000ea20000000800 */
[----:B0-----:R-:W-:Y:S01]  /*4eb10*/  IMAD.WIDE R2, R17, 0x2, R4 ;  /* 0x0000000211027825 */ /* 0x001fe200078e0204 */
[----:B---3--:R-:W-:-:S02]  /*4eb20*/  PRMT R11, R63, 0x7610, R11 ;  /* 0x000076103f0b7816 */ /* 0x008fc4000000000b */
[----:B------:R-:W3:Y:S04]  /*4eb30*/  LDL.S16 R63, [R1+0xb8] ;  /* 0x0000b800013f7983 */ /* 0x000ee80000100600 */
[----:B------:R0:W-:Y:S01]  /*4eb40*/  @P2 STG.E.U16 desc[UR6][R2.64], R11 ;  /* 0x0000000b02002986 */ /* 0x0001e2000c101506 */
[----:B-1----:R-:W-:Y:S01]  /*4eb50*/  ISETP.GE.AND P2, PT, R22, R15, PT ;  /* 0x0000000f1600720c */ /* 0x002fe20003f46270 */
[----:B------:R-:W1:Y:S01]  /*4eb60*/  LDC R19, c[0x0][0x398] ;  /* 0x0000e600ff137b82 */ /* 0x000e620000000800 */
[----:B------:R-:W-:Y:S02]  /*4eb70*/  PRMT R10, R80, 0x7610, R10 ;  /* 0x00007610500a7816 */ /* 0x000fe4000000000a */
[----:B------:R-:W-:Y:S01]  /*4eb80*/  PRMT R21, R76, 0x7610, R21 ;  /* 0x000076104c157816 */ /* 0x000fe20000000015 */
[----:B------:R-:W3:Y:S01]  /*4eb90*/  LDL.LU.S16 R80, [R1+0xba] ;  /* 0x0000ba0001507983 */ /* 0x000ee20000300600 */
[----:B------:R-:W-:Y:S01]  /*4eba0*/  IMAD.WIDE R8, R17, 0x2, R36 ;  /* 0x0000000211087825 */ /* 0x000fe200078e0224 */
[----:B------:R-:W-:-:S02]  /*4ebb0*/  PRMT R23, R54, 0x7610, R23 ;  /* 0x0000761036177816 */ /* 0x000fc40000000017 */
[----:B------:R-:W0:Y:S01]  /*4ebc0*/  LDC R12, c[0x0][0x39c] ;  /* 0x0000e700ff0c7b82 */ /* 0x000e220000000800 */
[----:B------:R-:W3:Y:S01]  /*4ebd0*/  LDL.S16 R76, [R1+0x1bc] ;  /* 0x0001bc00014c7983 */ /* 0x000ee20000100600 */
[----:B--2---:R-:W-:Y:S01]  /*4ebe0*/  PRMT R22, R70, 0x7610, R22 ;  /* 0x0000761046167816 */ /* 0x004fe20000000016 */
[----:B0-----:R-:W-:Y:S02]  /*4ebf0*/  IMAD.WIDE R2, R17, 0x2, R6 ;  /* 0x0000000211027825 */ /* 0x001fe400078e0206 */
[----:B------:R-:W2:Y:S03]  /*4ec00*/  LDL.LU.S16 R70, [R1+0x1be] ;  /* 0x0001be0001467983 */ /* 0x000ea60000300600 */
[----:B------:R-:W0:Y:S01]  /*4ec10*/  LDC R15, c[0x0][0x398] ;  /* 0x0000e600ff0f7b82 */ /* 0x000e220000000800 */
[----:B------:R1:W-:Y:S01]  /*4ec20*/  @P4 STG.E.U16 desc[UR6][R8.64], R10 ;  /* 0x0000000a08004986 */ /* 0x0003e2000c101506 */
[----:B------:R-:W-:-:S02]  /*4ec30*/  ISETP.LT.AND P4, PT, R64, R14, !P1 ;  /* 0x0000000e4000720c */ /* 0x000fc40004f81270 */
[----:B------:R-:W-:Y:S01]  /*4ec40*/  ISETP.LT.AND P1, PT, R52, R0, !P1 ;  /* 0x000000003400720c */ /* 0x000fe20004f21270 */
[----:B------:R-:W-:Y:S01]  /*4ec50*/  IMAD.IADD R13, R17, 0x1, R75 ;  /* 0x00000001110d7824 */ /* 0x000fe200078e024b */
[----:B----4-:R-:W-:Y:S01]  /*4ec60*/  ISETP.LT.AND P5, PT, R83, R16, !P2 ;  /* 0x000000105300720c */ /* 0x010fe200057a1270 */
[----:B------:R-:W4:Y:S01]  /*4ec70*/  LDL.S16 R54, [R1+0xbc] ;  /* 0x0000bc0001367983 */ /* 0x000f220000100600 */
[----:B------:R-:W0:Y:S01]  /*4ec80*/  LDC R14, c[0x0][0x398] ;  /* 0x0000e600ff0e7b82 */ /* 0x000e220000000800 */
[----:B-1----:R-:W-:-:S06]  /*4ec90*/  IMAD.WIDE R8, R17, 0x2, R30 ;  /* 0x0000000211087825 */ /* 0x002fcc00078e021e */
[----:B------:R1:W-:Y:S01]  /*4eca0*/  @P4 STG.E.U16 desc[UR6][R2.64], R21 ;  /* 0x0000001502004986 */ /* 0x0003e2000c101506 */
[----:B------:R-:W-:Y:S01]  /*4ecb0*/  ISETP.LT.AND P4, PT, R79, R18, !P2 ;  /* 0x000000124f00720c */ /* 0x000fe20005781270 */
[C---:B------:R-:W-:Y:S01]  /*4ecc0*/  IMAD.WIDE R10, R13.reuse, 0x2, R4 ;  /* 0x000000020d0a7825 */ /* 0x040fe200078e0204 */
[----:B------:R-:W0:Y:S01]  /*4ecd0*/  LDC R16, c[0x0][0x398] ;  /* 0x0000e600ff107b82 */ /* 0x000e220000000800 */
[----:B------:R0:W-:Y:S01]  /*4ece0*/  @P1 STG.E.U16 desc[UR6][R8.64], R22 ;  /* 0x0000001608001986 */ /* 0x0001e2000c101506 */
[----:B------:R-:W-:Y:S02]  /*4ecf0*/  ISETP.LT.AND P1, PT, R52, R20, !P2 ;  /* 0x000000143400720c */ /* 0x000fe40005721270 */
[----:B------:R-:W-:Y:S02]  /*4ed00*/  PRMT R20, R62, 0x7610, R20 ;  /* 0x000076103e147816 */ /* 0x000fe40000000014 */
[----:B------:R-:W4:Y:S02]  /*4ed10*/  LDL.LU.S16 R62, [R1+0xbe] ;  /* 0x0000be00013e7983 */ /* 0x000f240000300600 */
[----:B------:R-:W0:Y:S01]  /*4ed20*/  LDC R0, c[0x0][0x39c] ;  /* 0x0000e700ff007b82 */ /* 0x000e220000000800 */
[----:B-1----:R-:W-:Y:S01]  /*4ed30*/  IMAD.WIDE R2, R13, 0x2, R36 ;  /* 0x000000020d027825 */ /* 0x002fe200078e0224 */
[----:B------:R-:W-:Y:S04]  /*4ed40*/  @P5 STG.E.U16 desc[UR6][R10.64], R23 ;  /* 0x000000170a005986 */ /* 0x000fe8000c101506 */
[----:B------:R1:W-:Y:S01]  /*4ed50*/  @P4 STG.E.U16 desc[UR6][R2.64], R20 ;  /* 0x0000001402004986 */ /* 0x0003e2000c101506 */
[----:B---3--:R-:W-:Y:S01]  /*4ed60*/  PRMT R24, R63, 0x7610, R24 ;  /* 0x000076103f187816 */ /* 0x008fe20000000018 */
[----:B------:R-:W-:-:S02]  /*4ed70*/  VIADD R17, R93, 0x2f ;  /* 0x0000002f5d117836 */ /* 0x000fc40000000000 */
[----:B------:R-:W3:Y:S01]  /*4ed80*/  LDL.S16 R63, [R1+0x1c0] ;  /* 0x0001c000013f7983 */ /* 0x000ee20000100600 */
[----:B------:R-:W-:Y:S01]  /*4ed90*/  VIADD R21, R93, 0x30 ;  /* 0x000000305d157836 */ /* 0x000fe20000000000 */
[----:B------:R-:W0:Y:S02]  /*4eda0*/  LDC R18, c[0x0][0x398] ;  /* 0x0000e600ff127b82 */ /* 0x000e240000000800 */
[----:B0-----:R-:W-:Y:S02]  /*4edb0*/  PRMT R22, R80, 0x7610, R22 ;  /* 0x0000761050167816 */ /* 0x001fe40000000016 */
[----:B------:R-:W3:Y:S01]  /*4edc0*/  LDL.LU.S16 R80, [R1+0x1c2] ;  /* 0x0001c20001507983 */ /* 0x000ee20000300600 */
[----:B-1----:R-:W-:-:S03]  /*4edd0*/  PRMT R20, R76, 0x7610, R20 ;  /* 0x000076104c147816 */ /* 0x002fc60000000014 */
[----:B------:R-:W3:Y:S01]  /*4ede0*/  LDL.S16 R76, [R1+0xc0] ;  /* 0x0000c000014c7983 */ /* 0x000ee20000100600 */
[----:B--2---:R-:W-:-:S03]  /*4edf0*/  PRMT R23, R70, 0x7610, R23 ;  /* 0x0000761046177816 */ /* 0x004fc60000000017 */
[----:B------:R-:W2:Y:S01]  /*4ee00*/  LDL.LU.S16 R70, [R1+0xc2] ;  /* 0x0000c20001467983 */ /* 0x000ea20000300600 */
[----:B------:R-:W-:Y:S02]  /*4ee10*/  ISETP.LT.AND P5, PT, R64, R19, !P2 ;  /* 0x000000134000720c */ /* 0x000fe400057a1270 */
[----:B------:R-:W0:Y:S01]  /*4ee20*/  LDC R19, c[0x0][0x398] ;  /* 0x0000e600ff137b82 */ /* 0x000e220000000800 */
[----:B------:R-:W-:Y:S01]  /*4ee30*/  IMAD.WIDE R8, R13, 0x2, R6 ;  /* 0x000000020d087825 */ /* 0x000fe200078e0206 */
[----:B------:R-:W-:-:S04]  /*4ee40*/  ISETP.GE.AND P2, PT, R17, R12, PT ;  /* 0x0000000c1100720c */ /* 0x000fc80003f46270 */
[----:B------:R-:W-:Y:S01]  /*4ee50*/  ISETP.LT.AND P4, PT, R83, R14, !P2 ;  /* 0x0000000e5300720c */ /* 0x000fe20005781270 */
[----:B------:R-:W-:Y:S01]  /*4ee60*/  IMAD.WIDE R10, R13, 0x2, R30 ;  /* 0x000000020d0a7825 */ /* 0x000fe200078e021e */
[----:B------:R-:W-:Y:S01]  /*4ee70*/  ISETP.LT.AND P6, PT, R64, R16, !P2 ;  /* 0x000000104000720c */ /* 0x000fe200057c1270 */
[----:B------:R-:W1:Y:S02]  /*4ee80*/  LDC R17, c[0x0][0x398] ;  /* 0x0000e600ff117b82 */ /* 0x000e640000000800 */
[----:B------:R4:W-:Y:S01]  /*4ee90*/  @P5 STG.E.U16 desc[UR6][R8.64], R24 ;  /* 0x0000001808005986 */ /* 0x0009e2000c101506 */
[----:B------:R-:W-:Y:S01]  /*4eea0*/  ISETP.LT.AND P5, PT, R79, R15, !P2 ;  /* 0x0000000f4f00720c */ /* 0x000fe200057a1270 */
[----:B------:R-:W-:Y:S02]  /*4eeb0*/  IMAD.IADD R13, R13, 0x1, R75 ;  /* 0x000000010d0d7824 */ /* 0x000fe400078e024b */
[----:B------:R4:W-:Y:S02]  /*4eec0*/  @P1 STG.E.U16 desc[UR6][R10.64], R22 ;  /* 0x000000160a001986 */ /* 0x0009e4000c101506 */
[----:B------:R-:W-:Y:S01]  /*4eed0*/  IMAD.WIDE R2, R13, 0x2, R4 ;  /* 0x000000020d027825 */ /* 0x000fe200078e0204 */
[----:B------:R-:W-:Y:S01]  /*4eee0*/  ISETP.GE.AND P1, PT, R21, R0, PT ;  /* 0x000000001500720c */ /* 0x000fe20003f26270 */
[----:B------:R-:W1:Y:S02]  /*4eef0*/  LDC R14, c[0x0][0x398] ;  /* 0x0000e600ff0e7b82 */ /* 0x000e640000000800 */
[----:B----4-:R-:W-:Y:S01]  /*4ef00*/  IMAD.WIDE R8, R13, 0x2, R36 ;  /* 0x000000020d087825 */ /* 0x010fe200078e0224 */
[----:B------:R-:W-:Y:S01]  /*4ef10*/  @P4 STG.E.U16 desc[UR6][R2.64], R20 ;  /* 0x0000001402004986 */ /* 0x000fe2000c101506 */
[----:B------:R-:W-:-:S02]  /*4ef20*/  PRMT R22, R54, 0x7610, R22 ;  /* 0x0000761036167816 */ /* 0x000fc40000000016 */
[----:B------:R-:W-:Y:S01]  /*4ef30*/  IMAD.WIDE R10, R13, 0x2, R6 ;  /* 0x000000020d0a7825 */ /* 0x000fe200078e0206 */
[----:B------:R-:W-:Y:S01]  /*4ef40*/  @P5 STG.E.U16 desc[UR6][R8.64], R23 ;  /* 0x0000001708005986 */ /* 0x000fe2000c101506 */
[----:B0-----:R-:W-:Y:S01]  /*4ef50*/  ISETP.LT.AND P4, PT, R79, R19, !P1 ;  /* 0x000000134f00720c */ /* 0x001fe20004f81270 */
[----:B------:R-:W0:Y:S01]  /*4ef60*/  LDC R12, c[0x0][0x39c] ;  /* 0x0000e700ff0c7b82 */ /* 0x000e220000000800 */
[----:B------:R-:W-:Y:S01]  /*4ef70*/  PRMT R0, R62, 0x7610, R0 ;  /* 0x000076103e007816 */ /* 0x000fe20000000000 */
[----:B------:R4:W-:Y:S04]  /*4ef80*/  @P6 STG.E.U16 desc[UR6][R10.64], R22 ;  /* 0x000000160a006986 */ /* 0x0009e8000c101506 */
[----:B------:R-:W2:Y:S02]  /*4ef90*/  LDL.S16 R62, [R1+0x1c4] ;  /* 0x0001c400013e7983 */ /* 0x000ea40000100600 */
[----:B------:R-:W0:Y:S01]  /*4efa0*/  LDC R15, c[0x0][0x398] ;  /* 0x0000e600ff0f7b82 */ /* 0x000e220000000800 */
[----:B---3--:R-:W-:-:S02]  /*4efb0*/  PRMT R19, R63, 0x7610, R19 ;  /* 0x000076103f137816 */ /* 0x008fc40000000013 */
[----:B------:R-:W3:Y:S05]  /*4efc0*/  LDL.LU.S16 R63, [R1+0x1c6] ;  /* 0x0001c600013f7983 */ /* 0x000eea0000300600 */
[----:B------:R-:W0:Y:S01]  /*4efd0*/  LDC R16, c[0x0][0x398] ;  /* 0x0000e600ff107b82 */ /* 0x000e220000000800 */
[----:B----4-:R-:W-:Y:S02]  /*4efe0*/  PRMT R10, R80, 0x7610, R10 ;  /* 0x00007610500a7816 */ /* 0x010fe4000000000a */
[----:B------:R-:W4:Y:S01]  /*4eff0*/  LDL.S16 R80, [R1+0xc4] ;  /* 0x0000c40001507983 */ /* 0x000f220000100600 */
[----:B--2---:R-:W-:-:S03]  /*4f000*/  PRMT R20, R70, 0x7610, R20 ;  /* 0x0000761046147816 */ /* 0x004fc60000000014 */
[----:B------:R-:W2:Y:S01]  /*4f010*/  LDL.LU.S16 R70, [R1+0xc6] ;  /* 0x0000c60001467983 */ /* 0x000ea20000300600 */
[----:B-1----:R-:W-:Y:S02]  /*4f020*/  ISETP.LT.AND P2, PT, R52, R17, !P2 ;  /* 0x000000113400720c */ /* 0x002fe40005741270 */
[----:B------:R-:W-:Y:S01]  /*4f030*/  ISETP.LT.AND P5, PT, R83, R18, !P1 ;  /* 0x000000125300720c */ /* 0x000fe20004fa1270 */
[----:B------:R-:W1:Y:S01]  /*4f040*/  LDC R17, c[0x0][0x398] ;  /* 0x0000e600ff117b82 */ /* 0x000e620000000800 */
[C---:B------:R-:W-:Y:S01]  /*4f050*/  IMAD.WIDE R2, R13.reuse, 0x2, R30 ;  /* 0x000000020d027825 */ /* 0x040fe200078e021e */
[----:B------:R-:W2:Y:S06]  /*4f060*/  LDL.S16 R60, [R1+0x1c8] ;  /* 0x0001c800013c7983 */ /* 0x000eac0000100600 */
[----:B------:R-:W3:Y:S01]  /*4f070*/  LDC R18, c[0x0][0x398] ;  /* 0x0000e600ff127b82 */ /* 0x000ee20000000800 */
[----:B------:R-:W-:Y:S01]  /*4f080*/  IMAD.IADD R13, R13, 0x1, R75 ;  /* 0x000000010d0d7824 */ /* 0x000fe200078e024b */
[----:B------:R0:W-:Y:S01]  /*4f090*/  @P2 STG.E.U16 desc[UR6][R2.64], R0 ;  /* 0x0000000002002986 */ /* 0x0001e2000c101506 */
[----:B------:R-:W-:Y:S01]  /*4f0a0*/  ISETP.LT.AND P2, PT, R64, R14, !P1 ;  /* 0x0000000e4000720c */ /* 0x000fe20004f41270 */
[----:B------:R-:W-:-:S02]  /*4f0b0*/  VIADD R11, R93, 0x31 ;  /* 0x000000315d0b7836 */ /* 0x000fc40000000000 */
[C---:B------:R-:W-:Y:S01]  /*4f0c0*/  IMAD.WIDE R8, R13.reuse, 0x2, R36 ;  /* 0x000000020d087825 */ /* 0x040fe200078e0224 */
[----:B------:R-:W2:Y:S03]  /*4f0d0*/  LDL.LU.S16 R54, [R1+0x1ca] ;  /* 0x0001ca0001367983 */ /* 0x000ea60000300600 */
[----:B0-----:R-:W-:Y:S01]  /*4f0e0*/  IMAD.WIDE R2, R13, 0x2, R4 ;  /* 0x000000020d027825 */ /* 0x001fe200078e0204 */
[----:B------:R-:W-:Y:S01]  /*4f0f0*/  ISETP.LT.AND P1, PT, R52, R15, !P1 ;  /* 0x0000000f3400720c */ /* 0x000fe20004f21270 */
[----:B------:R-:W0:Y:S03]  /*4f100*/  LDC R0, c[0x0][0x39c] ;  /* 0x0000e700ff007b82 */ /* 0x000e260000000800 */
[----:B------:R1:W-:Y:S04]  /*4f110*/  @P5 STG.E.U16 desc[UR6][R2.64], R19 ;  /* 0x0000001302005986 */ /* 0x0003e8000c101506 */
[----:B------:R1:W-:Y:S01]  /*4f120*/  @P4 STG.E.U16 desc[UR6][R8.64], R10 ;  /* 0x0000000a08004986 */ /* 0x0003e2000c101506 */
[----:B------:R-:W-:Y:S01]  /*4f130*/  ISETP.GE.AND P4, PT, R11, R12, PT ;  /* 0x0000000c0b00720c */ /* 0x000fe20003f86270 */
[----:B------:R-:W0:Y:S01]  /*4f140*/  LDC R14, c[0x0][0x398] ;  /* 0x0000e600ff0e7b82 */ /* 0x000e220000000800 */
[----:B------:R-:W-:Y:S01]  /*4f150*/  PRMT R11, R76, 0x7610, R11 ;  /* 0x000076104c0b7816 */ /* 0x000fe2000000000b */
[----:B-1----:R-:W-:Y:S01]  /*4f160*/  IMAD.WIDE R2, R13, 0x2, R6 ;  /* 0x000000020d027825 */ /* 0x002fe200078e0206 */
[----:B------:R-:W-:Y:S01]  /*4f170*/  ISETP.LT.AND P5, PT, R79, R17, !P4 ;  /* 0x000000114f00720c */ /* 0x000fe200067a1270 */
[----:B------:R-:W2:Y:S01]  /*4f180*/  LDL.S16 R76, [R1+0xc8] ;  /* 0x0000c800014c7983 */ /* 0x000ea20000100600 */
[----:B---3--:R-:W-:Y:S01]  /*4f190*/  ISETP.LT.AND P6, PT, R64, R18, !P4 ;  /* 0x000000124000720c */ /* 0x008fe200067c1270 */
[----:B------:R-:W-:Y:S01]  /*4f1a0*/  IMAD.WIDE R8, R13, 0x2, R30 ;  /* 0x000000020d087825 */ /* 0x000fe200078e021e */
[----:B------:R-:W-:Y:S01]  /*4f1b0*/  PRMT R21, R62, 0x7610, R21 ;  /* 0x000076103e157816 */ /* 0x000fe20000000015 */
[----:B------:R1:W-:Y:S01]  /*4f1c0*/  @P2 STG.E.U16 desc[UR6][R2.64], R11 ;  /* 0x0000000b02002986 */ /* 0x0003e2000c101506 */
[----:B------:R-:W-:Y:S01]  /*4f1d0*/  ISETP.LT.AND P2, PT, R83, R16, !P4 ;  /* 0x000000105300720c */ /* 0x000fe20006741270 */
[----:B------:R-:W-:Y:S01]  /*4f1e0*/  IMAD.IADD R13, R13, 0x1, R75 ;  /* 0x000000010d0d7824 */ /* 0x000fe200078e024b */
[----:B------:R-:W-:Y:S01]  /*4f1f0*/  PRMT R22, R63, 0x7610, R22 ;  /* 0x000076103f167816 */ /* 0x000fe20000000016 */
[----:B------:R3:W-:Y:S01]  /*4f200*/  @P1 STG.E.U16 desc[UR6][R8.64], R20 ;  /* 0x0000001408001986 */ /* 0x0007e2000c101506 */
[----:B------:R-:W0:Y:S03]  /*4f210*/  LDC R12, c[0x0][0x398] ;  /* 0x0000e600ff0c7b82 */ /* 0x000e260000000800 */
[----:B------:R-:W2:Y:S01]  /*4f220*/  LDL.LU.S16 R62, [R1+0xca] ;  /* 0x0000ca00013e7983 */ /* 0x000ea20000300600 */
[----:B-1----:R-:W-:-:S03]  /*4f230*/  IMAD.WIDE R2, R13, 0x2, R4 ;  /* 0x000000020d027825 */ /* 0x002fc600078e0204 */
[----:B------:R-:W2:Y:S01]  /*4f240*/  LDL.S16 R61, [R1+0x1cc] ;  /* 0x0001cc00013d7983 */ /* 0x000ea20000100600 */
[----:B------:R-:W1:Y:S01]  /*4f250*/  LDC R15, c[0x0][0x398] ;  /* 0x0000e600ff0f7b82 */ /* 0x000e620000000800 */
[C---:B---3--:R-:W-:Y:S02]  /*4f260*/  IMAD.WIDE R8, R13.reuse, 0x2, R36 ;  /* 0x000000020d087825 */ /* 0x048fe400078e0224 */
[----:B------:R-:W-:Y:S02]  /*4f270*/  @P2 STG.E.U16 desc[UR6][R2.64], R21 ;  /* 0x0000001502002986 */ /* 0x000fe4000c101506 */
[----:B------:R-:W-:Y:S02]  /*4f280*/  IMAD.WIDE R10, R13, 0x2, R6 ;  /* 0x000000020d0a7825 */ /* 0x000fe400078e0206 */
[----:B------:R-:W-:Y:S01]  /*4f290*/  @P5 STG.E.U16 desc[UR6][R8.64], R22 ;  /* 0x0000001608005986 */ /* 0x000fe2000c101506 */
[----:B------:R-:W3:Y:S01]  /*4f2a0*/  LDC R16, c[0x0][0x398] ;  /* 0x0000e600ff107b82 */ /* 0x000ee20000000800 */
[----:B------:R-:W-:-:S07]  /*4f2b0*/  VIADD R19, R93, 0x32 ;  /* 0x000000325d137836 */ /* 0x000fce0000000000 */
[----:B------:R-:W0:Y:S01]  /*4f2c0*/  LDC R17, c[0x0][0x398] ;  /* 0x0000e600ff117b82 */ /* 0x000e220000000800 */
[----:B----4-:R-:W-:-:S05]  /*4f2d0*/  PRMT R20, R80, 0x7610, R20 ;  /* 0x0000761050147816 */ /* 0x010fca0000000014 */
[----:B------:R2:W-:Y:S02]  /*4f2e0*/  @P6 STG.E.U16 desc[UR6][R10.64], R20 ;  /* 0x000000140a006986 */ /* 0x0005e4000c101506 */
[----:B--2---:R-:W-:Y:S02]  /*4f2f0*/  PRMT R11, R70, 0x7610, R11 ;  /* 0x00007610460b7816 */ /* 0x004fe4000000000b */
[----:B------:R-:W2:Y:S01]  /*4f300*/  LDL.LU.S16 R70, [R1+0x1ce] ;  /* 0x0001ce0001467983 */ /* 0x000ea20000300600 */
[----:B0-----:R-:W-:Y:S02]  /*4f310*/  ISETP.GE.AND P2, PT, R19, R0, PT ;  /* 0x000000001300720c */ /* 0x001fe40003f46270 */
[----:B------:R-:W-:Y:S01]  /*4f320*/  ISETP.LT.AND P5, PT, R52, R12, !P4 ;  /* 0x0000000c3400720c */ /* 0x000fe200067a1270 */
[----:B------:R-:W4:Y:S01]  /*4f330*/  LDL.S16 R63, [R1+0xcc] ;  /* 0x0000cc00013f7983 */ /* 0x000f220000100600 */
[----:B------:R-:W-:Y:S01]  /*4f340*/  ISETP.LT.AND P4, PT, R83, R14, !P2 ;  /* 0x0000000e5300720c */ /* 0x000fe20005781270 */
[----:B------:R-:W-:Y:S01]  /*4f350*/  IMAD.WIDE R2, R13, 0x2, R30 ;  /* 0x000000020d027825 */ /* 0x000fe200078e021e */
[----:B-1----:R-:W-:Y:S01]  /*4f360*/  ISETP.LT.AND P6, PT, R79, R15, !P2 ;  /* 0x0000000f4f00720c */ /* 0x002fe200057c1270 */
[----:B------:R-:W3:Y:S01]  /*4f370*/  LDL.LU.S16 R80, [R1+0xce] ;  /* 0x0000ce0001507983 */ /* 0x000ee20000300600 */
[----:B------:R-:W-:Y:S01]  /*4f380*/  PRMT R21, R60, 0x7610, R21 ;  /* 0x000076103c157816 */ /* 0x000fe20000000015 */
[----:B------:R-:W-:Y:S01]  /*4f390*/  IMAD.IADD R15, R13, 0x1, R75 ;  /* 0x000000010d0f7824 */ /* 0x000fe200078e024b */
[----:B------:R-:W0:Y:S03]  /*4f3a0*/  LDC R0, c[0x0][0x39c] ;  /* 0x0000e700ff007b82 */ /* 0x000e260000000800 */
[----:B------:R-:W-:-:S02]  /*4f3b0*/  IMAD.WIDE R8, R15, 0x2, R4 ;  /* 0x000000020f087825 */ /* 0x000fc400078e0204 */
[----:B------:R-:W-:Y:S01]  /*4f3c0*/  @P5 STG.E.U16 desc[UR6][R2.64], R11 ;  /* 0x0000000b02005986 */ /* 0x000fe2000c101506 */
[----:B------:R-:W-:Y:S01]  /*4f3d0*/  PRMT R20, R54, 0x7610, R20 ;  /* 0x0000761036147816 */ /* 0x000fe20000000014 */
[----:B------:R-:W-:Y:S01]  /*4f3e0*/  VIADD R18, R93, 0x35 ;  /* 0x000000355d127836 */ /* 0x000fe20000000000 */
[----:B------:R-:W1:Y:S01]  /*4f3f0*/  LDC R12, c[0x0][0x398] ;  /* 0x0000e600ff0c7b82 */ /* 0x000e620000000800 */
[----:B------:R-:W4:Y:S04]  /*4f400*/  LDL.S16 R54, [R1+0x1d0] ;  /* 0x0001d00001367983 */ /* 0x000f280000100600 */
[----:B------:R2:W-:Y:S01]  /*4f410*/  @P4 STG.E.U16 desc[UR6][R8.64], R21 ;  /* 0x0000001508004986 */ /* 0x0005e2000c101506 */
[----:B------:R-:W-:Y:S02]  /*4f420*/  PRMT R22, R76, 0x7610, R22 ;  /* 0x000076104c167816 */ /* 0x000fe40000000016 */
[----:B------:R-:W0:Y:S01]  /*4f430*/  LDC R13, c[0x0][0x398] ;  /* 0x0000e600ff0d7b82 */ /* 0x000e220000000800 */
[----:B------:R-:W4:Y:S07]  /*4f440*/  LDL.LU.S16 R76, [R1+0x1d2] ;  /* 0x0001d200014c7983 */ /* 0x000f2e0000300600 */
[----:B------:R-:W0:Y:S01]  /*4f450*/  LDC R19, c[0x0][0x398] ;  /* 0x0000e600ff137b82 */ /* 0x000e220000000800 */
[----:B------:R-:W-:-:S02]  /*4f460*/  PRMT R23, R62, 0x7610, R23 ;  /* 0x000076103e177816 */ /* 0x000fc40000000017 */
[----:B------:R-:W4:Y:S05]  /*4f470*/  LDL.S16 R62, [R1+0xd0] ;  /* 0x0000d000013e7983 */ /* 0x000f2a0000100600 */
[----:B------:R-:W0:Y:S01]  /*4f480*/  LDC R14, c[0x0][0x39c] ;  /* 0x0000e700ff0e7b82 */ /* 0x000e220000000800 */
[----:B--2---:R-:W-:Y:S02]  /*4f490*/  PRMT R21, R70, 0x7610, R21 ;  /* 0x0000761046157816 */ /* 0x004fe40000000015 */
[----:B------:R-:W2:Y:S01]  /*4f4a0*/  LDL.LU.S16 R70, [R1+0xd2] ;  /* 0x0000d20001467983 */ /* 0x000ea20000300600 */
[----:B------:R-:W-:-:S04]  /*4f4b0*/  ISETP.GE.AND P1, PT, R18, R35, PT ;  /* 0x000000231200720c */ /* 0x000fc80003f26270 */
[----:B------:R-:W4:Y:S01]  /*4f4c0*/  LDC R18, c[0x0][0x398] ;  /* 0x0000e600ff127b82 */ /* 0x000f220000000800 */
[----:B---3--:R-:W-:Y:S02]  /*4f4d0*/  ISETP.LT.AND P5, PT, R64, R16, !P2 ;  /* 0x000000104000720c */ /* 0x008fe400057a1270 */
[----:B------:R-:W-:Y:S01]  /*4f4e0*/  ISETP.LT.AND P2, PT, R52, R17, !P2 ;  /* 0x000000113400720c */ /* 0x000fe20005741270 */
[----:B------:R-:W-:Y:S02]  /*4f4f0*/  VIADD R17, R93, 0x33 ;  /* 0x000000335d117836 */ /* 0x000fe40000000000 */
[C---:B------:R-:W-:Y:S02]  /*4f500*/  IMAD.WIDE R8, R15.reuse, 0x2, R36 ;  /* 0x000000020f087825 */ /* 0x040fe400078e0224 */
[----:B------:R-:W3:Y:S02]  /*4f510*/  LDC R16, c[0x0][0x398] ;  /* 0x0000e600ff107b82 */ /* 0x000ee40000000800 */
[----:B------:R-:W-:Y:S01]  /*4f520*/  IMAD.WIDE R2, R15, 0x2, R6 ;  /* 0x000000020f027825 */ /* 0x000fe200078e0206 */
[----:B0-----:R-:W-:-:S03]  /*4f530*/  ISETP.GE.AND P4, PT, R17, R0, PT ;  /* 0x000000001100720c */ /* 0x001fc60003f86270 */
[----:B------:R-:W-:Y:S01]  /*4f540*/  IMAD.WIDE R10, R15, 0x2, R30 ;  /* 0x000000020f0a7825 */ /* 0x000fe200078e021e */
[----:B------:R-:W-:Y:S01]  /*4f550*/  @P6 STG.E.U16 desc[UR6][R8.64], R20 ;  /* 0x0000001408006986 */ /* 0x000fe2000c101506 */
[----:B------:R-:W0:Y:S03]  /*4f560*/  LDC R0, c[0x0][0x398] ;  /* 0x0000e600ff007b82 */ /* 0x000e260000000800 */
[----:B------:R4:W-:Y:S01]  /*4f570*/  @P5 STG.E.U16 desc[UR6][R2.64], R22 ;  /* 0x0000001602005986 */ /* 0x0009e2000c101506 */
[----:B------:R-:W-:-:S03]  /*4f580*/  ISETP.LT.AND P6, PT, R64, R13, !P4 ;  /* 0x0000000d4000720c */ /* 0x000fc600067c1270 */
[----:B------:R3:W-:Y:S01]  /*4f590*/  @P2 STG.E.U16 desc[UR6][R10.64], R23 ;  /* 0x000000170a002986 */ /* 0x0007e2000c101506 */
[----:B-1----:R-:W-:Y:S01]  /*4f5a0*/  ISETP.LT.AND P2, PT, R83, R12, !P4 ;  /* 0x0000000c5300720c */ /* 0x002fe20006741270 */
[----:B------:R-:W1:Y:S01]  /*4f5b0*/  LDC R17, c[0x0][0x398] ;  /* 0x0000e600ff117b82 */ /* 0x000e620000000800 */
[----:B----4-:R-:W-:Y:S01]  /*4f5c0*/  ISETP.LT.AND P5, PT, R79, R18, !P4 ;  /* 0x000000124f00720c */ /* 0x010fe200067a1270 */
[----:B------:R-:W-:Y:S01]  /*4f5d0*/  IMAD.IADD R15, R15, 0x1, R75 ;  /* 0x000000010f0f7824 */ /* 0x000fe200078e024b */
[----:B------:R-:W-:Y:S02]  /*4f5e0*/  ISETP.LT.AND P4, PT, R52, R19, !P4 ;  /* 0x000000133400720c */ /* 0x000fe40006781270 */
[----:B------:R-:W-:Y:S01]  /*4f5f0*/  PRMT R22, R63, 0x7610, R22 ;  /* 0x000076103f167816 */ /* 0x000fe20000000016 */
[----:B------:R-:W-:Y:S01]  /*4f600*/  IMAD.WIDE R2, R15, 0x2, R4 ;  /* 0x000000020f027825 */ /* 0x000fe200078e0204 */
[----:B------:R-:W4:Y:S01]  /*4f610*/  LDL.S16 R63, [R1+0x1d4] ;  /* 0x0001d400013f7983 */ /* 0x000f220000100600 */
[----:B------:R-:W-:Y:S01]  /*4f620*/  PRMT R20, R61, 0x7610, R20 ;  /* 0x000076103d147816 */ /* 0x000fe20000000014 */
[----:B------:R-:W0:Y:S01]  /*4f630*/  LDC R18, c[0x0][0x398] ;  /* 0x0000e600ff127b82 */ /* 0x000e220000000800 */
[----:B------:R-:W-:Y:S01]  /*4f640*/  IMAD.WIDE R8, R15, 0x2, R36 ;  /* 0x000000020f087825 */ /* 0x000fe200078e0224 */
[----:B---3--:R-:W-:-:S02]  /*4f650*/  PRMT R23, R80, 0x7610, R23 ;  /* 0x0000761050177816 */ /* 0x008fc40000000017 */
[----:B------:R-:W3:Y:S01]  /*4f660*/  LDL.LU.S16 R80, [R1+0x1d6] ;  /* 0x0001d60001507983 */ /* 0x000ee20000300600 */
[----:B------:R-:W-:-:S04]  /*4f670*/  IMAD.WIDE R10, R15, 0x2, R6 ;  /* 0x000000020f0a7825 */ /* 0x000fc800078e0206 */
[----:B------:R-:W-:Y:S01]  /*4f680*/  IMAD.WIDE R12, R15, 0x2, R30 ;  /* 0x000000020f0c7825 */ /* 0x000fe200078e021e */
[----:B------:R-:W-:Y:S04]  /*4f690*/  @P2 STG.E.U16 desc[UR6][R2.64], R20 ;  /* 0x0000001402002986 */ /* 0x000fe8000c101506 */
[----:B------:R-:W-:Y:S04]  /*4f6a0*/  @P5 STG.E.U16 desc[UR6][R8.64], R21 ;  /* 0x0000001508005986 */ /* 0x000fe8000c101506 */
[----:B------:R1:W-:Y:S04]  /*4f6b0*/  @P6 STG.E.U16 desc[UR6][R10.64], R22 ;  /* 0x000000160a006986 */ /* 0x0003e8000c101506 */
[----:B------:R1:W-:Y:S04]  /*4f6c0*/  @P4 STG.E.U16 desc[UR6][R12.64], R23 ;  /* 0x000000170c004986 */ /* 0x0003e8000c101506 */
[----:B------:R-:W3:Y:S01]  /*4f6d0*/  LDL.S16 R61, [R1+0xd4] ;  /* 0x0000d400013d7983 */ /* 0x000ee20000100600 */
[----:B-1----:R-:W-:-:S03]  /*4f6e0*/  PRMT R22, R76, 0x7610, R22 ;  /* 0x000076104c167816 */ /* 0x002fc60000000016 */
[----:B------:R-:W3:Y:S01]  /*4f6f0*/  LDL.S16 R76, [R1+0x1d8] ;  /* 0x0001d800014c7983 */ /* 0x000ee20000100600 */
[----:B------:R-:W-:-:S03]  /*4f700*/  PRMT R23, R62, 0x7610, R23 ;  /* 0x000076103e177816 */ /* 0x000fc60000000017 */
[----:B------:R-:W3:Y:S01]  /*4f710*/  LDL.LU.S16 R62, [R1+0x1da] ;  /* 0x0001da00013e7983 */ /* 0x000ee20000300600 */
[----:B--2---:R-:W-:-:S03]  /*4f720*/  PRMT R24, R70, 0x7610, R24 ;  /* 0x0000761046187816 */ /* 0x004fc60000000018 */
[----:B------:R-:W2:Y:S01]  /*4f730*/  LDL.LU.S16 R70, [R1+0xd6] ;  /* 0x0000d60001467983 */ /* 0x000ea20000300600 */
[----:B------:R-:W-:-:S05]  /*4f740*/  VIADD R19, R93, 0x34 ;  /* 0x000000345d137836 */ /* 0x000fca0000000000 */
[----:B------:R-:W-:Y:S02]  /*4f750*/  ISETP.GE.AND P2, PT, R19, R14, PT ;  /* 0x0000000e1300720c */ /* 0x000fe40003f46270 */
[----:B------:R-:W1:Y:S02]  /*4f760*/  LDC R14, c[0x0][0x398] ;  /* 0x0000e600ff0e7b82 */ /* 0x000e640000000800 */
[----:B0-----:R-:W-:-:S06]  /*4f770*/  ISETP.LT.AND P6, PT, R83, R0, !P2 ;  /* 0x000000005300720c */ /* 0x001fcc00057c1270 */
[----:B------:R-:W0:Y:S01]  /*4f780*/  LDC R0, c[0x0][0x398] ;  /* 0x0000e600ff007b82 */ /* 0x000e220000000800 */
[----:B------:R-:W-:-:S07]  /*4f790*/  ISETP.LT.AND P4, PT, R79, R16, !P2 ;  /* 0x000000104f00720c */ /* 0x000fce0005781270 */
[----:B------:R-:W4:Y:S01]  /*4f7a0*/  LDC R19, c[0x0][0x398] ;  /* 0x0000e600ff137b82 */ /* 0x000f220000000800 */
[----:B------:R-:W-:Y:S02]  /*4f7b0*/  ISETP.LT.AND P5, PT, R64, R17, !P2 ;  /* 0x000000114000720c */ /* 0x000fe400057a1270 */
[----:B------:R-:W-:Y:S02]  /*4f7c0*/  ISETP.LT.AND P2, PT, R52, R18, !P2 ;  /* 0x000000123400720c */ /* 0x000fe40005741270 */
[----:B------:R-:W-:Y:S02]  /*4f7d0*/  IADD3 R15, PT, PT, R15, R75, RZ ;  /* 0x0000004b0f0f7210 */ /* 0x000fe40007ffe0ff */
[----:B------:R-:W-:Y:S01]  /*4f7e0*/  PRMT R21, R54, 0x7610, R21 ;  /* 0x0000761036157816 */ /* 0x000fe20000000015 */
[----:B------:R-:W2:Y:S02]  /*4f7f0*/  LDC R16, c[0x0][0x398] ;  /* 0x0000e600ff107b82 */ /* 0x000ea40000000800 */
[----:B------:R-:W-:-:S04]  /*4f800*/  IMAD.WIDE R2, R15, 0x2, R4 ;  /* 0x000000020f027825 */ /* 0x000fc800078e0204 */
[C---:B------:R-:W-:Y:S01]  /*4f810*/  IMAD.WIDE R8, R15.reuse, 0x2, R36 ;  /* 0x000000020f087825 */ /* 0x040fe200078e0224 */
[----:B------:R3:W-:Y:S01]  /*4f820*/  @P6 STG.E.U16 desc[UR6][R2.64], R21 ;  /* 0x0000001502006986 */ /* 0x0007e2000c101506 */
[----:B------:R-:W2:Y:S02]  /*4f830*/  LDC R17, c[0x0][0x398] ;  /* 0x0000e600ff117b82 */ /* 0x000ea40000000800 */
[C---:B------:R-:W-:Y:S01]  /*4f840*/  IMAD.WIDE R10, R15.reuse, 0x2, R6 ;  /* 0x000000020f0a7825 */ /* 0x040fe200078e0206 */
[----:B------:R0:W-:Y:S03]  /*4f850*/  @P4 STG.E.U16 desc[UR6][R8.64], R22 ;  /* 0x0000001608004986 */ /* 0x0001e6000c101506 */
[----:B------:R-:W-:Y:S01]  /*4f860*/  IMAD.WIDE R12, R15, 0x2, R30 ;  /* 0x000000020f0c7825 */ /* 0x000fe200078e021e */
[----:B------:R-:W-:Y:S01]  /*4f870*/  @P5 STG.E.U16 desc[UR6][R10.64], R23 ;  /* 0x000000170a005986 */ /* 0x000fe2000c101506 */
[----:B-1----:R-:W-:Y:S01]  /*4f880*/  ISETP.LT.AND P4, PT, R79, R14, !P1 ;  /* 0x0000000e4f00720c */ /* 0x002fe20004f81270 */
[----:B------:R-:W1:Y:S02]  /*4f890*/  LDC R18, c[0x0][0x398] ;  /* 0x0000e600ff127b82 */ /* 0x000e640000000800 */
[----:B------:R3:W-:Y:S01]  /*4f8a0*/  @P2 STG.E.U16 desc[UR6][R12.64], R24 ;  /* 0x000000180c002986 */ /* 0x0007e2000c101506 */
[----:B0-----:R-:W-:-:S02]  /*4f8b0*/  ISETP.LT.AND P2, PT, R83, R0, !P1 ;  /* 0x000000005300720c */ /* 0x001fc40004f41270 */
[----:B----4-:R-:W-:Y:S01]  /*4f8c0*/  ISETP.LT.AND P5, PT, R64, R19, !P1 ;  /* 0x000000134000720c */ /* 0x010fe20004fa1270 */
[----:B------:R-:W-:Y:S01]  /*4f8d0*/  IMAD.IADD R15, R15, 0x1, R75 ;  /* 0x000000010f0f7824 */ /* 0x000fe200078e024b */
[----:B------:R-:W-:Y:S01]  /*4f8e0*/  PRMT R19, R63, 0x7610, R19 ;  /* 0x000076103f137816 */ /* 0x000fe20000000013 */
[----:B------:R-:W0:Y:S01]  /*4f8f0*/  LDC R0, c[0x0][0x398] ;  /* 0x0000e600ff007b82 */ /* 0x000e220000000800 */
[----:B------:R-:W4:Y:S01]  /*4f900*/  LDL.S16 R63, [R1+0xd8] ;  /* 0x0000d800013f7983 */ /* 0x000f220000100600 */
[----:B---3--:R-:W-:Y:S01]  /*4f910*/  PRMT R21, R80, 0x7610, R21 ;  /* 0x0000761050157816 */ /* 0x008fe20000000015 */
[C---:B------:R-:W-:Y:S02]  /*4f920*/  IMAD.WIDE R2, R15.reuse, 0x2, R4 ;  /* 0x000000020f027825 */ /* 0x040fe400078e0204 */
[----:B------:R-:W3:Y:S02]  /*4f930*/  LDL.LU.S16 R80, [R1+0xda] ;  /* 0x0000da0001507983 */ /* 0x000ee40000300600 */
[----:B------:R-:W-:Y:S01]  /*4f940*/  IMAD.WIDE R8, R15, 0x2, R36 ;  /* 0x000000020f087825 */ /* 0x000fe200078e0224 */
[----:B------:R-:W0:Y:S01]  /*4f950*/  LDC R12, c[0x0][0x398] ;  /* 0x0000e600ff0c7b82 */ /* 0x000e220000000800 */
[----:B------:R-:W3:Y:S01]  /*4f960*/  LDL.S16 R54, [R1+0x1dc] ;  /* 0x0001dc0001367983 */ /* 0x000ee20000100600 */
[----:B------:R-:W-:-:S03]  /*4f970*/  PRMT R22, R76, 0x7610, R22 ;  /* 0x000076104c167816 */ /* 0x000fc60000000016 */
[----:B------:R1:W-:Y:S01]  /*4f980*/  @P2 STG.E.U16 desc[UR6][R2.64], R19 ;  /* 0x0000001302002986 */ /* 0x0003e2000c101506 */
[----:B------:R-:W-:Y:S01]  /*4f990*/  PRMT R23, R62, 0x7610, R23 ;  /* 0x000076103e177816 */ /* 0x000fe20000000017 */
[----:B------:R-:W-:Y:S02]  /*4f9a0*/  VIADD R20, R93, 0x36 ;  /* 0x000000365d147836 */ /* 0x000fe40000000000 */
[----:B------:R2:W-:Y:S01]  /*4f9b0*/  @P4 STG.E.U16 desc[UR6][R8.64], R21 ;  /* 0x0000001508004986 */ /* 0x0005e2000c101506 */
[----:B------:R-:W0:Y:S03]  /*4f9c0*/  LDC R14, c[0x0][0x398] ;  /* 0x0000e600ff0e7b82 */ /* 0x000e260000000800 */
[----:B------:R-:W3:Y:S04]  /*4f9d0*/  LDL.LU.S16 R76, [R1+0x1de] ;  /* 0x0001de00014c7983 */ /* 0x000ee80000300600 */
[----:B------:R-:W3:Y:S01]  /*4f9e0*/  LDL.S16 R62, [R1+0xdc] ;  /* 0x0000dc00013e7983 */ /* 0x000ee20000100600 */
[----:B------:R-:W-:Y:S01]  /*4f9f0*/  PRMT R25, R61, 0x7610, R25 ;  /* 0x000076103d197816 */ /* 0x000fe20000000019 */
[----:B------:R-:W-:Y:S01]  /*4fa00*/  IMAD.WIDE R10, R15, 0x2, R6 ;  /* 0x000000020f0a7825 */ /* 0x000fe200078e0206 */
[----:B-1----:R-:W1:Y:S01]  /*4fa10*/  LDC R19, c[0x0][0x398] ;  /* 0x0000e600ff137b82 */ /* 0x002e620000000800 */
[----:B--2---:R-:W-:-:S02]  /*4fa20*/  PRMT R21, R70, 0x7610, R21 ;  /* 0x0000761046157816 */ /* 0x004fc40000000015 */
[----:B------:R-:W2:Y:S01]  /*4fa30*/  LDL.LU.S16 R70, [R1+0xde] ;  /* 0x0000de0001467983 */ /* 0x000ea20000300600 */
[----:B------:R-:W-:Y:S02]  /*4fa40*/  ISETP.GE.AND P6, PT, R20, R33, PT ;  /* 0x000000211400720c */ /* 0x000fe40003fc6270 */
[----:B------:R-:W-:Y:S02]  /*4fa50*/  ISETP.LT.AND P2, PT, R52, R16, !P1 ;  /* 0x000000103400720c */ /* 0x000fe40004f41270 */
[----:B------:R-:W-:Y:S01]  /*4fa60*/  ISETP.LT.AND P4, PT, R83, R17, !P6 ;  /* 0x000000115300720c */ /* 0x000fe20007781270 */
[----:B------:R-:W-:Y:S01]  /*4fa70*/  IMAD.IADD R13, R15, 0x1, R75 ;  /* 0x000000010f0d7824 */ /* 0x000fe200078e024b */
[----:B------:R0:W-:Y:S01]  /*4fa80*/  @P5 STG.E.U16 desc[UR6][R10.64], R25 ;  /* 0x000000190a005986 */ /* 0x0001e2000c101506 */
[----:B------:R-:W-:Y:S01]  /*4fa90*/  ISETP.LT.AND P5, PT, R79, R18, !P6 ;  /* 0x000000124f00720c */ /* 0x000fe200077a1270 */
[----:B------:R-:W-:Y:S01]  /*4faa0*/  VIADD R20, R93, 0x37 ;  /* 0x000000375d147836 */ /* 0x000fe20000000000 */
[----:B------:R-:W1:Y:S01]  /*4fab0*/  LDC R16, c[0x0][0x398] ;  /* 0x0000e600ff107b82 */ /* 0x000e620000000800 */
[----:B------:R-:W-:-:S07]  /*4fac0*/  IMAD.WIDE R8, R13, 0x2, R4 ;  /* 0x000000020d087825 */ /* 0x000fce00078e0204 */
[----:B------:R-:W1:Y:S01]  /*4fad0*/  LDC R17, c[0x0][0x398] ;  /* 0x0000e600ff117b82 */ /* 0x000e620000000800 */
[----:B0-----:R-:W-:Y:S01]  /*4fae0*/  IMAD.WIDE R10, R15, 0x2, R30 ;  /* 0x000000020f0a7825 */ /* 0x001fe200078e021e */
[----:B------:R-:W-:-:S04]  /*4faf0*/  ISETP.GE.AND P1, PT, R20, R45, PT ;  /* 0x0000002d1400720c */ /* 0x000fc80003f26270 */
[----:B------:R0:W-:Y:S01]  /*4fb00*/  @P2 STG.E.U16 desc[UR6][R10.64], R21 ;  /* 0x000000150a002986 */ /* 0x0001e2000c101506 */
[----:B------:R-:W-:Y:S01]  /*4fb10*/  IMAD.WIDE R2, R13, 0x2, R36 ;  /* 0x000000020d027825 */ /* 0x000fe200078e0224 */
[----:B------:R-:W1:Y:S02]  /*4fb20*/  LDC R18, c[0x0][0x398] ;  /* 0x0000e600ff127b82 */ /* 0x000e640000000800 */
[----:B------:R-:W-:Y:S01]  /*4fb30*/  @P4 STG.E.U16 desc[UR6][R8.64], R22 ;  /* 0x0000001608004986 */ /* 0x000fe2000c101506 */
[----:B------:R-:W-:Y:S02]  /*4fb40*/  ISETP.LT.AND P4, PT, R64, R0, !P6 ;  /* 0x000000004000720c */ /* 0x000fe40007781270 */
[----:B------:R-:W-:Y:S01]  /*4fb50*/  ISETP.LT.AND P6, PT, R52, R12, !P6 ;  /* 0x0000000c3400720c */ /* 0x000fe200077c1270 */
[----:B------:R0:W-:Y:S01]  /*4fb60*/  @P5 STG.E.U16 desc[UR6][R2.64], R23 ;  /* 0x0000001702005986 */ /* 0x0001e2000c101506 */
[----:B------:R-:W-:Y:S01]  /*4fb70*/  ISETP.LT.AND P5, PT, R83, R14, !P1 ;  /* 0x0000000e5300720c */ /* 0x000fe20004fa1270 */
[C---:B------:R-:W-:Y:S01]  /*4fb80*/  IMAD.IADD R15, R13.reuse, 0x1, R75 ;  /* 0x000000010d0f7824 */ /* 0x040fe200078e024b */
[----:B------:R-:W1:Y:S01]  /*4fb90*/  LDC R0, c[0x0][0x398] ;  /* 0x0000e600ff007b82 */ /* 0x000e620000000800 */
[----:B0-----:R-:W-:-:S07]  /*4fba0*/  IMAD.WIDE R10, R13, 0x2, R6 ;  /* 0x000000020d0a7825 */ /* 0x001fce00078e0206 */
[----:B------:R-:W0:Y:S01]  /*4fbb0*/  LDC R14, c[0x0][0x398] ;  /* 0x0000e600ff0e7b82 */ /* 0x000e220000000800 */
[----:B------:R-:W-:Y:S01]  /*4fbc0*/  IMAD.WIDE R2, R13, 0x2, R30 ;  /* 0x000000020d027825 */ /* 0x000fe200078e021e */
[----:B----4-:R-:W-:Y:S02]  /*4fbd0*/  PRMT R9, R63, 0x7610, R9 ;  /* 0x000076103f097816 */ /* 0x010fe40000000009 */
[----:B------:R-:W4:Y:S01]  /*4fbe0*/  LDL.S16 R63, [R1+0x1e0] ;  /* 0x0001e000013f7983 */ /* 0x000f220000100600 */
[----:B---3--:R-:W-:-:S03]  /*4fbf0*/  PRMT R20, R80, 0x7610, R20 ;  /* 0x0000761050147816 */ /* 0x008fc60000000014 */
[----:B------:R3:W-:Y:S04]  /*4fc00*/  @P4 STG.E.U16 desc[UR6][R10.64], R9 ;  /* 0x000000090a004986 */ /* 0x0007e8000c101506 */
[----:B------:R-:W4:Y:S04]  /*4fc10*/  LDL.LU.S16 R80, [R1+0x1e2] ;  /* 0x0001e20001507983 */ /* 0x000f280000300600 */
[----:B------:R-:W4:Y:S01]  /*4fc20*/  LDL.S16 R61, [R1+0xe0] ;  /* 0x0000e000013d7983 */ /* 0x000f220000100600 */
[----:B---3--:R-:W-:Y:S01]  /*4fc30*/  PRMT R11, R54, 0x7610, R11 ;  /* 0x00007610360b7816 */ /* 0x008fe2000000000b */
[----:B------:R-:W-:-:S02]  /*4fc40*/  IMAD.WIDE R8, R15, 0x2, R4 ;  /* 0x000000020f087825 */ /* 0x000fc400078e0204 */
[----:B------:R-:W-:Y:S01]  /*4fc50*/  @P6 STG.E.U16 desc[UR6][R2.64], R20 ;  /* 0x0000001402006986 */ /* 0x000fe2000c101506 */
[----:B------:R-:W-:-:S03]  /*4fc60*/  PRMT R21, R76, 0x7610, R21 ;  /* 0x000076104c157816 */ /* 0x000fc60000000015 */
[----:B------:R2:W-:Y:S04]  /*4fc70*/  @P5 STG.E.U16 desc[UR6][R8.64], R11 ;  /* 0x0000000b08005986 */ /* 0x0005e8000c101506 */
[----:B------:R-:W3:Y:S04]  /*4fc80*/  LDL.S16 R54, [R1+0x1e4] ;  /* 0x0001e40001367983 */ /* 0x000ee80000100600 */
[----:B------:R-:W3:Y:S01]  /*4fc90*/  LDL.LU.S16 R76, [R1+0xe2] ;  /* 0x0000e200014c7983 */ /* 0x000ee20000300600 */
[----:B--2---:R-:W-:-:S03]  /*4fca0*/  PRMT R9, R70, 0x7610, R9 ;  /* 0x0000761046097816 */ /* 0x004fc60000000009 */
[----:B------:R-:W2:Y:S01]  /*4fcb0*/  LDL.LU.S16 R70, [R1+0x1e6] ;  /* 0x0001e60001467983 */ /* 0x000ea20000300600 */
[----:B-1----:R-:W-:Y:S02]  /*4fcc0*/  ISETP.LT.AND P6, PT, R79, R16, !P1 ;  /* 0x000000104f00720c */ /* 0x002fe40004fc1270 */
[----:B------:R-:W-:Y:S01]  /*4fcd0*/  ISETP.LT.AND P4, PT, R64, R17, !P1 ;  /* 0x000000114000720c */ /* 0x000fe20004f81270 */
[----:B------:R-:W-:Y:S01]  /*4fce0*/  VIADD R12, R93, 0x38 ;  /* 0x000000385d0c7836 */ /* 0x000fe20000000000 */
[----:B------:R-:W-:Y:S01]  /*4fcf0*/  ISETP.LT.AND P1, PT, R52, R18, !P1 ;  /* 0x000000123400720c */ /* 0x000fe20004f21270 */
[C---:B------:R-:W-:Y:S01]  /*4fd00*/  IMAD.WIDE R10, R15.reuse, 0x2, R36 ;  /* 0x000000020f0a7825 */ /* 0x040fe200078e0224 */
[----:B------:R-:W-:Y:S01]  /*4fd10*/  PRMT R22, R62, 0x7610, R22 ;  /* 0x000076103e167816 */ /* 0x000fe20000000016 */
[----:B------:R-:W1:Y:S01]  /*4fd20*/  LDC R16, c[0x0][0x398] ;  /* 0x0000e600ff107b82 */ /* 0x000e620000000800 */
[----:B------:R-:W-:Y:S01]  /*4fd30*/  ISETP.GE.AND P2, PT, R12, R43, PT ;  /* 0x0000002b0c00720c */ /* 0x000fe20003f46270 */
[C---:B------:R-:W-:Y:S01]  /*4fd40*/  IMAD.WIDE R12, R15.reuse, 0x2, R6 ;  /* 0x000000020f0c7825 */ /* 0x040fe200078e0206 */
[----:B------:R-:W3:Y:S03]  /*4fd50*/  LDL.S16 R62, [R1+0xe4] ;  /* 0x0000e400013e7983 */ /* 0x000ee60000100600 */
[----:B------:R-:W-:Y:S01]  /*4fd60*/  IMAD.WIDE R2, R15, 0x2, R30 ;  /* 0x000000020f027825 */ /* 0x000fe200078e021e */
[----:B------:R0:W-:Y:S02]  /*4fd70*/  @P6 STG.E.U16 desc[UR6][R10.64], R21 ;  /* 0x000000150a006986 */ /* 0x0001e4000c101506 */
[----:B0-----:R-:W-:Y:S01]  /*4fd80*/  ISETP.LT.AND P5, PT, R79, R14, !P2 ;  /* 0x0000000e4f00720c */ /* 0x001fe200057a1270 */
[----:B------:R-:W0:Y:S01]  /*4fd90*/  LDC R17, c[0x0][0x398] ;  /* 0x0000e600ff117b82 */ /* 0x000e220000000800 */
[----:B------:R-:W-:Y:S01]  /*4fda0*/  @P4 STG.E.U16 desc[UR6][R12.64], R22 ;  /* 0x000000160c004986 */ /* 0x000fe2000c101506 */
[----:B------:R-:W-:-:S03]  /*4fdb0*/  ISETP.LT.AND P6, PT, R64, R19, !P2 ;  /* 0x000000134000720c */ /* 0x000fc600057c1270 */
[----:B------:R1:W-:Y:S01]  /*4fdc0*/  @P1 STG.E.U16 desc[UR6][R2.64], R9 ;  /* 0x0000000902001986 */ /* 0x0003e2000c101506 */
[----:B------:R-:W-:Y:S01]  /*4fdd0*/  ISETP.LT.AND P1, PT, R83, R0, !P2 ;  /* 0x000000005300720c */ /* 0x000fe20005721270 */
[----:B------:R-:W-:Y:S01]  /*4fde0*/  IMAD.IADD R15, R15, 0x1, R75 ;  /* 0x000000010f0f7824 */ /* 0x000fe200078e024b */
[----:B------:R-:W0:Y:S03]  /*4fdf0*/  LDC R18, c[0x0][0x398] ;  /* 0x0000e600ff127b82 */ /* 0x000e260000000800 */
[----:B------:R-:W-:-:S05]  /*4fe00*/  IMAD.WIDE R10, R15, 0x2, R6 ;  /* 0x000000020f0a7825 */ /* 0x000fca00078e0206 */
[----:B------:R-:W0:Y:S01]  /*4fe10*/  LDC R0, c[0x0][0x398] ;  /* 0x0000e600ff007b82 */ /* 0x000e220000000800 */
[----:B-1----:R-:W-:-:S04]  /*4fe20*/  IMAD.WIDE R2, R15, 0x2, R4 ;  /* 0x000000020f027825 */ /* 0x002fc800078e0204 */
[----:B------:R-:W-:-:S03]  /*4fe30*/  IMAD.WIDE R8, R15, 0x2, R36 ;  /* 0x000000020f087825 */ /* 0x000fc600078e0224 */
[----:B------:R-:W1:Y:S01]  /*4fe40*/  LDC R14, c[0x0][0x398] ;  /* 0x0000e600ff0e7b82 */ /* 0x000e620000000800 */
[----:B------:R-:W-:-:S07]  /*4fe50*/  VIADD R20, R93, 0x39 ;  /* 0x000000395d147836 */ /* 0x000fce0000000000 */
[----:B------:R-:W0:Y:S01]  /*4fe60*/  LDC R12, c[0x0][0x398] ;  /* 0x0000e600ff0c7b82 */ /* 0x000e220000000800 */
[----:B----4-:R-:W-:Y:S02]  /*4fe70*/  PRMT R13, R63, 0x7610, R13 ;  /* 0x000076103f0d7816 */ /* 0x010fe4000000000d */
[----:B------:R-:W4:Y:S01]  /*4fe80*/  LDL.LU.S16 R63, [R1+0xe6] ;  /* 0x0000e600013f7983 */ /* 0x000f220000300600 */
[----:B------:R-:W-:-:S03]  /*4fe90*/  PRMT R19, R80, 0x7610, R19 ;  /* 0x0000761050137816 */ /* 0x000fc60000000013 */
[----:B------:R0:W-:Y:S01]  /*4fea0*/  @P1 STG.E.U16 desc[UR6][R2.64], R13 ;  /* 0x0000000d02001986 */ /* 0x0001e2000c101506 */
[----:B------:R-:W-:-:S03]  /*4feb0*/  PRMT R21, R61, 0x7610, R21 ;  /* 0x000076103d157816 */ /* 0x000fc60000000015 */
[----:B------:R1:W-:Y:S04]  /*4fec0*/  @P5 STG.E.U16 desc[UR6][R8.64], R19 ;  /* 0x0000001308005986 */ /* 0x0003e8000c101506 */
[----:B------:R2:W-:Y:S04]  /*4fed0*/  @P6 STG.E.U16 desc[UR6][R10.64], R21 ;  /* 0x000000150a006986 */ /* 0x0005e8000c101506 */
[----:B------:R-:W4:Y:S01]  /*4fee0*/  LDL.S16 R80, [R1+0x1e8] ;  /* 0x0001e80001507983 */ /* 0x000f220000100600 */
[----:B------:R-:W-:Y:S01]  /*4fef0*/  ISETP.GE.AND P4, PT, R20, R39, PT ;  /* 0x000000271400720c */ /* 0x000fe20003f86270 */
[----:B0-----:R-:W-:Y:S01]  /*4ff00*/  IMAD.WIDE R2, R15, 0x2, R30 ;  /* 0x000000020f027825 */ /* 0x001fe200078e021e */
[----:B-1----:R-:W0:Y:S01]  /*4ff10*/  LDC R19, c[0x0][0x398] ;  /* 0x0000e600ff137b82 */ /* 0x002e220000000800 */
[----:B--2---:R-:W-:-:S02]  /*4ff20*/  PRMT R21, R70, 0x7610, R21 ;  /* 0x0000761046157816 */ /* 0x004fc40000000015 */
[----:B------:R-:W2:Y:S01]  /*4ff30*/  LDL.LU.S16 R70, [R1+0x1ea] ;  /* 0x0001ea0001467983 */ /* 0x000ea20000300600 */
[----:B------:R-:W-:Y:S02]  /*4ff40*/  ISETP.LT.AND P5, PT, R52, R16, !P2 ;  /* 0x000000103400720c */ /* 0x000fe400057a1270 */
[----:B------:R-:W-:Y:S01]  /*4ff50*/  ISETP.LT.AND P2, PT, R83, R17, !P4 ;  /* 0x000000115300720c */ /* 0x000fe20006741270 */
[----:B------:R-:W2:Y:S01]  /*4ff60*/  LDL.S16 R61, [R1+0xe8] ;  /* 0x0000e800013d7983 */ /* 0x000ea20000100600 */
[----:B------:R-:W-:Y:S02]  /*4ff70*/  ISETP.LT.AND P6, PT, R79, R18, !P4 ;  /* 0x000000124f00720c */ /* 0x000fe400067c1270 */
[----:B---3--:R-:W-:Y:S01]  /*4ff80*/  PRMT R13, R76, 0x7610, R13 ;  /* 0x000076104c0d7816 */ /* 0x008fe2000000000d */
[----:B------:R-:W-:Y:S01]  /*4ff90*/  IMAD.IADD R17, R15, 0x1, R75 ;  /* 0x000000010f117824 */ /* 0x000fe200078e024b */
[----:B------:R-:W-:Y:S01]  /*4ffa0*/  PRMT R22, R54, 0x7610, R22 ;  /* 0x0000761036167816 */ /* 0x000fe20000000016 */
[----:B------:R-:W-:Y:S01]  /*4ffb0*/  VIADD R20, R93, 0x3a ;  /* 0x0000003a5d147836 */ /* 0x000fe20000000000 */
[----:B------:R-:W3:Y:S01]  /*4ffc0*/  LDL.LU.S16 R76, [R1+0xea] ;  /* 0x0000ea00014c7983 */ /* 0x000ee20000300600 */
[C---:B------:R-:W-:Y:S01]  /*4ffd0*/  IMAD.WIDE R8, R17.reuse, 0x2, R4 ;  /* 0x0000000211087825 */ /* 0x040fe200078e0204 */
[----:B------:R-:W1:Y:S02]  /*4ffe0*/  LDC R16, c[0x0][0x398] ;  /* 0x0000e600ff107b82 */ /* 0x000e640000000800 */
[----:B------:R0:W-:Y:S01]  /*4fff0*/  @P5 STG.E.U16 desc[UR6][R2.64], R13 ;  /* 0x0000000d02005986 */ /* 0x0001e2000c101506 */
[----:B------:R-:W-:Y:S01]  /*50000*/  ISETP.LT.AND P5, PT, R64, R0, !P4 ;  /* 0x000000004000720c */ /* 0x000fe200067a1270 */
[----:B------:R-:W-:Y:S01]  /*50010*/  IMAD.WIDE R10, R17, 0x2, R36 ;  /* 0x00000002110a7825 */ /* 0x000fe200078e0224 */
[----:B------:R-:W-:-:S02]  /*50020*/  ISETP.LT.AND P4, PT, R52, R14, !P4 ;  /* 0x0000000e3400720c */ /* 0x000fc40006781270 */
[----:B------:R-:W-:Y:S01]  /*50030*/  ISETP.GE.AND P1, PT, R20, R41, PT ;  /* 0x000000291400720c */ /* 0x000fe20003f26270 */
[----:B------:R0:W-:Y:S01]  /*50040*/  @P2 STG.E.U16 desc[UR6][R8.64], R22 ;  /* 0x0000001608002986 */ /* 0x0001e2000c101506 */
[----:B------:R-:W1:Y:S02]  /*50050*/  LDC R18, c[0x0][0x398] ;  /* 0x0000e600ff127b82 */ /* 0x000e640000000800 */
[----:B------:R-:W-:Y:S01]  /*50060*/  ISETP.LT.AND P2, PT, R83, R12, !P1 ;  /* 0x0000000c5300720c */ /* 0x000fe20004f41270 */
[----:B------:R4:W-:Y:S01]  /*50070*/  @P6 STG.E.U16 desc[UR6][R10.64], R21 ;  /* 0x000000150a006986 */ /* 0x0009e2000c101506 */
[----:B0-----:R-:W-:-:S04]  /*50080*/  IMAD.WIDE R12, R17, 0x2, R6 ;  /* 0x00000002110c7825 */ /* 0x001fc800078e0206 */
[----:B------:R-:W0:Y:S01]  /*50090*/  LDC R0, c[0x0][0x398] ;  /* 0x0000e600ff007b82 */ /* 0x000e220000000800 */
[----:B------:R-:W-:Y:S02]  /*500a0*/  PRMT R9, R62, 0x7610, R9 ;  /* 0x000076103e097816 */ /* 0x000fe40000000009 */
[----:B------:R-:W3:Y:S01]  /*500b0*/  LDL.S16 R62, [R1+0x1ec] ;  /* 0x0001ec00013e7983 */ /* 0x000ee20000100600 */
[----:B------:R-:W-:-:S04]  /*500c0*/  IMAD.WIDE R2, R17, 0x2, R30 ;  /* 0x0000000211027825 */ /* 0x000fc800078e021e */
[----:B------:R-:W0:Y:S01]  /*500d0*/  LDC R14, c[0x0][0x398] ;  /* 0x0000e600ff0e7b82 */ /* 0x000e220000000800 */
[----:B------:R0:W-:Y:S01]  /*500e0*/  @P5 STG.E.U16 desc[UR6][R12.64], R9 ;  /* 0x000000090c005986 */ /* 0x0001e2000c101506 */
[----:B------:R-:W-:-:S06]  /*500f0*/  IMAD.IADD R15, R17, 0x1, R75 ;  /* 0x00000001110f7824 */ /* 0x000fcc00078e024b */
[----:B------:R-:W1:Y:S01]  /*50100*/  LDC R20, c[0x0][0x398] ;  /* 0x0000e600ff147b82 */ /* 0x000e620000000800 */
[----:B----4-:R-:W-:Y:S02]  /*50110*/  PRMT R11, R63, 0x7610, R11 ;  /* 0x000076103f0b7816 */ /* 0x010fe4000000000b */
[----:B------:R-:W4:Y:S04]  /*50120*/  LDL.LU.S16 R63, [R1+0x1ee] ;  /* 0x0001ee00013f7983 */ /* 0x000f280000300600 */
[----:B------:R2:W-:Y:S01]  /*50130*/  @P4 STG.E.U16 desc[UR6][R2.64], R11 ;  /* 0x0000000b02004986 */ /* 0x0005e2000c101506 */
[----:B0-----:R-:W-:-:S03]  /*50140*/  PRMT R13, R80, 0x7610, R13 ;  /* 0x00007610500d7816 */ /* 0x001fc6000000000d */
[----:B------:R-:W4:Y:S01]  /*50150*/  LDL.S16 R80, [R1+0xec] ;  /* 0x0000ec0001507983 */ /* 0x000f220000100600 */
[----:B--2---:R-:W-:-:S03]  /*50160*/  PRMT R3, R70, 0x7610, R3 ;  /* 0x0000761046037816 */ /* 0x004fc60000000003 */
[----:B------:R-:W2:Y:S01]  /*50170*/  LDL.LU.S16 R70, [R1+0xee] ;  /* 0x0000ee0001467983 */ /* 0x000ea20000300600 */
[----:B-1----:R-:W-:Y:S01]  /*50180*/  ISETP.LT.AND P5, PT, R79, R16, !P1 ;  /* 0x000000104f00720c */ /* 0x002fe20004fa1270 */
[----:B------:R-:W-:Y:S01]  /*50190*/  VIADD R10, R93, 0x3b ;  /* 0x0000003b5d0a7836 */ /* 0x000fe20000000000 */
[----:B------:R-:W-:Y:S01]  /*501a0*/  ISETP.LT.AND P6, PT, R64, R18, !P1 ;  /* 0x000000124000720c */ /* 0x000fe20004fc1270 */
[C---:B------:R-:W-:Y:S01]  /*501b0*/  IMAD.WIDE R8, R15.reuse, 0x2, R4 ;  /* 0x000000020f087825 */ /* 0x040fe200078e0204 */
[----:B------:R-:W2:Y:S01]  /*501c0*/  LDL.S16 R54, [R1+0x1f0] ;  /* 0x0001f00001367983 */ /* 0x000ea20000100600 */
[----:B------:R-:W0:Y:S01]  /*501d0*/  LDC R16, c[0x0][0x398] ;  /* 0x0000e600ff107b82 */ /* 0x000e220000000800 */
[----:B------:R-:W-:Y:S01]  /*501e0*/  ISETP.GE.AND P4, PT, R10, R47, PT ;  /* 0x0000002f0a00720c */ /* 0x000fe20003f86270 */
[C---:B------:R-:W-:Y:S01]  /*501f0*/  IMAD.WIDE R10, R15.reuse, 0x2, R36 ;  /* 0x000000020f0a7825 */ /* 0x040fe200078e0224 */
[----:B------:R1:W-:Y:S05]  /*50200*/  @P2 STG.E.U16 desc[UR6][R8.64], R13 ;  /* 0x0000000d08002986 */ /* 0x0003ea000c101506 */
[----:B------:R3:W-:Y:S01]  /*50210*/  @P5 STG.E.U16 desc[UR6][R10.64], R3 ;  /* 0x000000030a005986 */ /* 0x0007e2000c101506 */
[----:B------:R-:W-:Y:S01]  /*50220*/  ISETP.LT.AND P5, PT, R52, R0, !P1 ;  /* 0x000000003400720c */ /* 0x000fe20004fa1270 */
[----:B------:R-:W-:Y:S01]  /*50230*/  IMAD.IADD R17, R15, 0x1, R75 ;  /* 0x000000010f117824 */ /* 0x000fe200078e024b */
[----:B------:R-:W0:Y:S01]  /*50240*/  LDC R18, c[0x0][0x398] ;  /* 0x0000e600ff127b82 */ /* 0x000e220000000800 */
[----:B-1----:R-:W-:Y:S01]  /*50250*/  PRMT R9, R61, 0x7610, R9 ;  /* 0x000076103d097816 */ /* 0x002fe20000000009 */
[----:B------:R-:W-:Y:S01]  /*50260*/  IMAD.WIDE R12, R15, 0x2, R6 ;  /* 0x000000020f0c7825 */ /* 0x000fe200078e0206 */
[----:B------:R-:W-:-:S05]  /*50270*/  ISETP.LT.AND P1, PT, R83, R14, !P4 ;  /* 0x0000000e5300720c */ /* 0x000fca0006721270 */
[----:B------:R-:W1:Y:S01]  /*50280*/  LDC R0, c[0x0][0x398] ;  /* 0x0000e600ff007b82 */ /* 0x000e620000000800 */
[----:B------:R3:W-:Y:S01]  /*50290*/  @P6 STG.E.U16 desc[UR6][R12.64], R9 ;  /* 0x000000090c006986 */ /* 0x0007e2000c101506 */
[----:B------:R-:W-:Y:S01]  /*502a0*/  ISETP.LT.AND P6, PT, R79, R19, !P4 ;  /* 0x000000134f00720c */ /* 0x000fe200067c1270 */
[----:B------:R-:W-:Y:S02]  /*502b0*/  VIADD R22, R93, 0x3c ;  /* 0x0000003c5d167836 */ /* 0x000fe40000000000 */
[----:B---3--:R-:W-:Y:S01]  /*502c0*/  IMAD.WIDE R2, R15, 0x2, R30 ;  /* 0x000000020f027825 */ /* 0x008fe200078e021e */
[----:B------:R-:W-:Y:S02]  /*502d0*/  PRMT R19, R62, 0x7610, R19 ;  /* 0x000076103e137816 */ /* 0x000fe40000000013 */
[----:B------:R-:W3:Y:S01]  /*502e0*/  LDC R14, c[0x0][0x398] ;  /* 0x0000e600ff0e7b82 */ /* 0x000ee20000000800 */
[----:B------:R-:W-:Y:S01]  /*502f0*/  IMAD.WIDE R10, R17, 0x2, R36 ;  /* 0x00000002110a7825 */ /* 0x000fe200078e0224 */
[----:B------:R-:W-:-:S02]  /*50300*/  ISETP.GE.AND P2, PT, R22, R49, PT ;  /* 0x000000311600720c */ /* 0x000fc40003f46270 */
[----:B------:R-:W-:Y:S01]  /*50310*/  PRMT R13, R76, 0x7610, R13 ;  /* 0x000076104c0d7816 */ /* 0x000fe2000000000d */
[----:B------:R-:W-:Y:S01]  /*50320*/  IMAD.WIDE R8, R17, 0x2, R4 ;  /* 0x0000000211087825 */ /* 0x000fe200078e0204 */
[----:B------:R-:W3:Y:S02]  /*50330*/  LDL.LU.S16 R76, [R1+0x1f2] ;  /* 0x0001f200014c7983 */ /* 0x000ee40000300600 */
[----:B------:R-:W0:Y:S01]  /*50340*/  LDC R12, c[0x0][0x398] ;  /* 0x0000e600ff0c7b82 */ /* 0x000e220000000800 */
[----:B------:R-:W-:Y:S01]  /*50350*/  VIADD R22, R93, 0x3d ;  /* 0x0000003d5d167836 */ /* 0x000fe20000000000 */
[----:B------:R-:W3:Y:S04]  /*50360*/  LDL.S16 R62, [R1+0xf0] ;  /* 0x0000f000013e7983 */ /* 0x000ee80000100600 */
[----:B------:R0:W-:Y:S01]  /*50370*/  @P5 STG.E.U16 desc[UR6][R2.64], R13 ;  /* 0x0000000d02005986 */ /* 0x0001e2000c101506 */
[----:B----4-:R-:W-:-:S03]  /*50380*/  PRMT R21, R63, 0x7610, R21 ;  /* 0x000076103f157816 */ /* 0x010fc60000000015 */
[----:B------:R4:W-:Y:S01]  /*50390*/  @P1 STG.E.U16 desc[UR6][R8.64], R19 ;  /* 0x0000001308001986 */ /* 0x0009e2000c101506 */
[----:B------:R-:W1:Y:S03]  /*503a0*/  LDC R15, c[0x0][0x398] ;  /* 0x0000e600ff0f7b82 */ /* 0x000e660000000800 */
[----:B------:R-:W3:Y:S01]  /*503b0*/  LDL.LU.S16 R63, [R1+0xf2] ;  /* 0x0000f200013f7983 */ /* 0x000ee20000300600 */
[----:B------:R-:W-:-:S03]  /*503c0*/  ISETP.GE.AND P5, PT, R22, R51, PT ;  /* 0x000000331600720c */ /* 0x000fc60003fa6270 */
[----:B------:R0:W-:Y:S01]  /*503d0*/  @P6 STG.E.U16 desc[UR6][R10.64], R21 ;  /* 0x000000150a006986 */ /* 0x0001e2000c101506 */
[----:B------:R-:W-:Y:S02]  /*503e0*/  ISETP.LT.AND P6, PT, R83, R20, !P2 ;  /* 0x000000145300720c */ /* 0x000fe400057c1270 */
[----:B------:R-:W-:Y:S02]  /*503f0*/  PRMT R20, R80, 0x7610, R20 ;  /* 0x0000761050147816 */ /* 0x000fe40000000014 */
[----:B------:R-:W3:Y:S01]  /*50400*/  LDL.S16 R80, [R1+0x1f4] ;  /* 0x0001f40001507983 */ /* 0x000ee20000100600 */
[----:B0-----:R-:W-:Y:S01]  /*50410*/  ISETP.LT.AND P1, PT, R64, R16, !P4 ;  /* 0x000000104000720c */ /* 0x001fe20006721270 */
[C---:B------:R-:W-:Y:S01]  /*50420*/  IMAD.IADD R13, R17.reuse, 0x1, R75 ;  /* 0x00000001110d7824 */ /* 0x040fe200078e024b */
[----:B--2---:R-:W-:Y:S01]  /*50430*/  PRMT R22, R70, 0x7610, R22 ;  /* 0x0000761046167816 */ /* 0x004fe20000000016 */
[C---:B------:R-:W-:Y:S01]  /*50440*/  IMAD.WIDE R2, R17.reuse, 0x2, R6 ;  /* 0x0000000211027825 */ /* 0x040fe200078e0206 */
[----:B------:R-:W2:Y:S01]  /*50450*/  LDL.LU.S16 R70, [R1+0x1f6] ;  /* 0x0001f60001467983 */ /* 0x000ea20000300600 */
[----:B------:R-:W-:Y:S01]  /*50460*/  ISETP.LT.AND P4, PT, R52, R18, !P4 ;  /* 0x000000123400720c */ /* 0x000fe20006781270 */
[----:B------:R-:W0:Y:S02]  /*50470*/  LDC R16, c[0x0][0x398] ;  /* 0x0000e600ff107b82 */ /* 0x000e240000000800 */
[----:B------:R-:W2:Y:S01]  /*50480*/  LDL.S16 R85, [R1+0xf4] ;  /* 0x0000f40001557983 */ /* 0x000ea20000100600 */
[----:B----4-:R-:W-:Y:S01]  /*50490*/  IMAD.WIDE R8, R17, 0x2, R30 ;  /* 0x0000000211087825 */ /* 0x010fe200078e021e */
[----:B------:R-:W-:-:S02]  /*504a0*/  PRMT R19, R54, 0x7610, R19 ;  /* 0x0000761036137816 */ /* 0x000fc40000000013 */
[----:B------:R-:W4:Y:S01]  /*504b0*/  LDL.LU.S16 R50, [R1+0xf6] ;  /* 0x0000f60001327983 */ /* 0x000f220000300600 */
[----:B------:R-:W-:Y:S01]  /*504c0*/  IMAD.WIDE R10, R13, 0x2, R4 ;  /* 0x000000020d0a7825 */ /* 0x000fe200078e0204 */
[----:B------:R-:W0:Y:S02]  /*504d0*/  LDC R17, c[0x0][0x398] ;  /* 0x0000e600ff117b82 */ /* 0x000e240000000800 */
[----:B------:R3:W-:Y:S04]  /*504e0*/  @P1 STG.E.U16 desc[UR6][R2.64], R20 ;  /* 0x0000001402001986 */ /* 0x0007e8000c101506 */
[----:B------:R-:W4:Y:S01]  /*504f0*/  LDL.S16 R60, [R1+0x1f8] ;  /* 0x0001f800013c7983 */ /* 0x000f220000100600 */
[----:B------:R-:W-:Y:S01]  /*50500*/  VIADD R18, R93, 0x3e ;  /* 0x0000003e5d127836 */ /* 0x000fe20000000000 */
[----:B------:R-:W0:Y:S02]  /*50510*/  LDC R21, c[0x0][0x398] ;  /* 0x0000e600ff157b82 */ /* 0x000e240000000800 */
[----:B------:R3:W-:Y:S01]  /*50520*/  @P4 STG.E.U16 desc[UR6][R8.64], R22 ;  /* 0x0000001608004986 */ /* 0x0007e2000c101506 */
[----:B-1----:R-:W-:-:S03]  /*50530*/  ISETP.LT.AND P4, PT, R79, R0, !P2 ;  /* 0x000000004f00720c */ /* 0x002fc60005781270 */
[----:B------:R1:W-:Y:S01]  /*50540*/  @P6 STG.E.U16 desc[UR6][R10.64], R19 ;  /* 0x000000130a006986 */ /* 0x0003e2000c101506 */
[----:B---3--:R-:W-:Y:S01]  /*50550*/  ISETP.LT.AND P6, PT, R64, R14, !P2 ;  /* 0x0000000e4000720c */ /* 0x008fe200057c1270 */
[C---:B------:R-:W-:Y:S01]  /*50560*/  IMAD.WIDE R2, R13.reuse, 0x2, R36 ;  /* 0x000000020d027825 */ /* 0x040fe200078e0224 */
[----:B------:R-:W-:Y:S01]  /*50570*/  ISETP.LT.AND P2, PT, R52, R12, !P2 ;  /* 0x0000000c3400720c */ /* 0x000fe20005741270 */
[----:B------:R-:W3:Y:S01]  /*50580*/  LDL.LU.S16 R61, [R1+0x1fa] ;  /* 0x0001fa00013d7983 */ /* 0x000ee20000300600 */
[----:B------:R-:W-:Y:S01]  /*50590*/  ISETP.GE.AND P1, PT, R18, R55, PT ;  /* 0x000000371200720c */ /* 0x000fe20003f26270 */
[----:B------:R-:W0:Y:S01]  /*505a0*/  LDC R0, c[0x0][0x398] ;  /* 0x0000e600ff007b82 */ /* 0x000e220000000800 */
[C---:B------:R-:W-:Y:S01]  /*505b0*/  IMAD.WIDE R8, R13.reuse, 0x2, R6 ;  /* 0x000000020d087825 */ /* 0x040fe200078e0206 */
[----:B------:R-:W3:Y:S03]  /*505c0*/  LDL.S16 R54, [R1+0xf8] ;  /* 0x0000f80001367983 */ /* 0x000ee60000100600 */
[----:B-1----:R-:W-:-:S03]  /*505d0*/  IMAD.WIDE R10, R13, 0x2, R30 ;  /* 0x000000020d0a7825 */ /* 0x002fc600078e021e */
[----:B------:R-:W1:Y:S01]  /*505e0*/  LDC R12, c[0x0][0x398] ;  /* 0x0000e600ff0c7b82 */ /* 0x000e620000000800 */
[----:B------:R-:W-:Y:S02]  /*505f0*/  PRMT R18, R76, 0x7610, R18 ;  /* 0x000076104c127816 */ /* 0x000fe40000000012 */
[----:B------:R-:W3:Y:S01]  /*50600*/  LDL.LU.S16 R76, [R1+0xfa] ;  /* 0x0000fa00014c7983 */ /* 0x000ee20000300600 */
[----:B------:R-:W-:-:S03]  /*50610*/  PRMT R22, R62, 0x7610, R22 ;  /* 0x000076103e167816 */ /* 0x000fc60000000016 */
[----:B------:R0:W-:Y:S01]  /*50620*/  @P4 STG.E.U16 desc[UR6][R2.64], R18 ;  /* 0x0000001202004986 */ /* 0x0001e2000c101506 */
[----:B------:R-:W1:Y:S03]  /*50630*/  LDC R14, c[0x0][0x398] ;  /* 0x0000e600ff0e7b82 */ /* 0x000e660000000800 */
[----:B------:R0:W-:Y:S04]  /*50640*/  @P6 STG.E.U16 desc[UR6][R8.64], R22 ;  /* 0x0000001608006986 */ /* 0x0001e8000c101506 */
[----:B------:R-:W3:Y:S01]  /*50650*/  LDL.S16 R62, [R1+0x1fc] ;  /* 0x0001fc00013e7983 */ /* 0x000ee20000100600 */
[----:B------:R-:W-:Y:S01]  /*50660*/  PRMT R23, R63, 0x7610, R23 ;  /* 0x000076103f177816 */ /* 0x000fe20000000017 */
[----:B------:R-:W-:-:S02]  /*50670*/  IMAD.IADD R13, R13, 0x1, R75 ;  /* 0x000000010d0d7824 */ /* 0x000fc400078e024b */
[----:B------:R-:W3:Y:S01]  /*50680*/  LDL.LU.S16 R63, [R1+0x1fe] ;  /* 0x0001fe00013f7983 */ /* 0x000ee20000300600 */
[----:B0-----:R-:W0:Y:S03]  /*50690*/  LDC R18, c[0x0][0x398] ;  /* 0x0000e600ff127b82 */ /* 0x001e260000000800 */
[----:B------:R2:W-:Y:S05]  /*506a0*/  @P2 STG.E.U16 desc[UR6][R10.64], R23 ;  /* 0x000000170a002986 */ /* 0x0005ea000c101506 */
[----:B------:R-:W0:Y:S01]  /*506b0*/  LDC R19, c[0x0][0x398] ;  /* 0x0000e600ff137b82 */ /* 0x000e220000000800 */
[----:B------:R-:W-:-:S02]  /*506c0*/  PRMT R22, R80, 0x7610, R22 ;  /* 0x0000761050167816 */ /* 0x000fc40000000016 */
[----:B------:R-:W3:Y:S05]  /*506d0*/  LDL.S16 R80, [R1+0xfc] ;  /* 0x0000fc0001507983 */ /* 0x000eea0000100600 */
[----:B------:R-:W0:Y:S01]  /*506e0*/  LDC R20, c[0x0][0x398] ;  /* 0x0000e600ff147b82 */ /* 0x000e220000000800 */
[----:B--2---:R-:W-:Y:S02]  /*506f0*/  PRMT R23, R70, 0x7610, R23 ;  /* 0x0000761046177816 */ /* 0x004fe40000000017 */
[----:B------:R-:W2:Y:S01]  /*50700*/  LDL.LU.S16 R70, [R1+0xfe] ;  /* 0x0000fe0001467983 */ /* 0x000ea20000300600 */
[----:B------:R-:W-:Y:S02]  /*50710*/  ISETP.LT.AND P4, PT, R83, R15, !P5 ;  /* 0x0000000f5300720c */ /* 0x000fe40006f81270 */
[----:B------:R-:W-:-:S02]  /*50720*/  ISETP.LT.AND P6, PT, R79, R16, !P5 ;  /* 0x000000104f00720c */ /* 0x000fc40006fc1270 */
[----:B------:R-:W-:Y:S01]  /*50730*/  ISETP.LT.AND P2, PT, R64, R17, !P5 ;  /* 0x000000114000720c */ /* 0x000fe20006f41270 */
[----:B------:R-:W3:Y:S01]  /*50740*/  LDC R16, c[0x0][0x398] ;  /* 0x0000e600ff107b82 */ /* 0x000ee20000000800 */
[----:B------:R-:W-:-:S04]  /*50750*/  IMAD.WIDE R2, R13, 0x2, R4 ;  /* 0x000000020d027825 */ /* 0x000fc800078e0204 */
[----:B------:R-:W-:-:S03]  /*50760*/  IMAD.WIDE R8, R13, 0x2, R36 ;  /* 0x000000020d087825 */ /* 0x000fc600078e0224 */
[----:B------:R-:W3:Y:S01]  /*50770*/  LDC R17, c[0x0][0x398] ;  /* 0x0000e600ff117b82 */ /* 0x000ee20000000800 */
[----:B------:R-:W-:Y:S01]  /*50780*/  PRMT R24, R85, 0x7610, R24 ;  /* 0x0000761055187816 */ /* 0x000fe20000000018 */
[----:B------:R-:W-:Y:S01]  /*50790*/  IMAD.WIDE R10, R13, 0x2, R6 ;  /* 0x000000020d0a7825 */ /* 0x000fe200078e0206 */
[----:B------:R0:W-:Y:S01]  /*507a0*/  @P4 STG.E.U16 desc[UR6][R2.64], R22 ;  /* 0x0000001602004986 */ /* 0x0001e2000c101506 */
[----:B------:R-:W-:-:S03]  /*507b0*/  ISETP.LT.AND P4, PT, R52, R0, !P5 ;  /* 0x000000003400720c */ /* 0x000fc60006f81270 */
[----:B------:R-:W-:Y:S01]  /*507c0*/  @P6 STG.E.U16 desc[UR6][R8.64], R23 ;  /* 0x0000001708006986 */ /* 0x000fe2000c101506 */
[----:B-1----:R-:W-:Y:S01]  /*507d0*/  ISETP.LT.AND P6, PT, R83, R12, !P1 ;  /* 0x0000000c5300720c */ /* 0x002fe20004fc1270 */
[----:B------:R-:W-:Y:S02]  /*507e0*/  IMAD.IADD R15, R13, 0x1, R75 ;  /* 0x000000010d0f7824 */ /* 0x000fe400078e024b */
[----:B------:R1:W-:Y:S01]  /*507f0*/  @P2 STG.E.U16 desc[UR6][R10.64], R24 ;  /* 0x000000180a002986 */ /* 0x0003e2000c101506 */
[----:B------:R-:W-:Y:S01]  /*50800*/  ISETP.LT.AND P2, PT, R79, R14, !P1 ;  /* 0x0000000e4f00720c */ /* 0x000fe20004f41270 */
[----:B------:R-:W-:Y:S01]  /*50810*/  IMAD.WIDE R12, R13, 0x2, R30 ;  /* 0x000000020d0c7825 */ /* 0x000fe200078e021e */
[----:B----4-:R-:W-:-:S03]  /*50820*/  PRMT R0, R50, 0x7610, R0 ;  /* 0x0000761032007816 */ /* 0x010fc60000000000 */
[----:B0-----:R-:W-:Y:S01]  /*50830*/  IMAD.WIDE R2, R15, 0x2, R4 ;  /* 0x000000020f027825 */ /* 0x001fe200078e0204 */
[----:B---3--:R-:W-:Y:S01]  /*50840*/  PRMT R14, R61, 0x7610, R14 ;  /* 0x000076103d0e7816 */ /* 0x008fe2000000000e */
[----:B------:R0:W-:Y:S01]  /*50850*/  @P4 STG.E.U16 desc[UR6][R12.64], R0 ;  /* 0x000000000c004986 */ /* 0x0001e2000c101506 */
[----:B-1----:R-:W-:Y:S01]  /*50860*/  PRMT R11, R60, 0x7610, R11 ;  /* 0x000076103c0b7816 */ /* 0x002fe2000000000b */
[----:B------:R-:W-:Y:S01]  /*50870*/  IMAD.WIDE R8, R15, 0x2, R36 ;  /* 0x000000020f087825 */ /* 0x000fe200078e0224 */
[----:B------:R-:W-:-:S03]  /*50880*/  ISETP.LT.AND P5, PT, R83, R19, !P0 ;  /* 0x000000135300720c */ /* 0x000fc600047a1270 */
[----:B------:R1:W-:Y:S01]  /*50890*/  @P6 STG.E.U16 desc[UR6][R2.64], R11 ;  /* 0x0000000b02006986 */ /* 0x0003e2000c101506 */
[----:B------:R-:W-:Y:S02]  /*508a0*/  ISETP.LT.AND P6, PT, R64, R16, !P1 ;  /* 0x000000104000720c */ /* 0x000fe40004fc1270 */
[----:B------:R-:W-:Y:S01]  /*508b0*/  ISETP.LT.AND P1, PT, R52, R18, !P1 ;  /* 0x000000123400720c */ /* 0x000fe20004f21270 */
[----:B------:R3:W-:Y:S01]  /*508c0*/  @P2 STG.E.U16 desc[UR6][R8.64], R14 ;  /* 0x0000000e08002986 */ /* 0x0007e2000c101506 */
[----:B------:R-:W-:Y:S02]  /*508d0*/  ISETP.LT.AND P4, PT, R79, R17, !P0 ;  /* 0x000000114f00720c */ /* 0x000fe40004781270 */
[----:B------:R-:W-:Y:S01]  /*508e0*/  ISETP.LT.AND P2, PT, R64, R20, !P0 ;  /* 0x000000144000720c */ /* 0x000fe20004741270 */
[C---:B------:R-:W-:Y:S01]  /*508f0*/  IMAD.IADD R17, R15.reuse, 0x1, R75 ;  /* 0x000000010f117824 */ /* 0x040fe200078e024b */
[----:B------:R-:W-:Y:S01]  /*50900*/  ISETP.LT.AND P0, PT, R52, R21, !P0 ;  /* 0x000000153400720c */ /* 0x000fe20004701270 */
[----:B0-----:R-:W-:Y:S01]  /*50910*/  IMAD.WIDE R12, R15, 0x2, R30 ;  /* 0x000000020f0c7825 */ /* 0x001fe200078e021e */
[----:B------:R-:W-:-:S02]  /*50920*/  PRMT R0, R76, 0x7610, R0 ;  /* 0x000076104c007816 */ /* 0x000fc40000000000 */
[----:B-1----:R-:W-:Y:S01]  /*50930*/  PRMT R3, R54, 0x7610, R3 ;  /* 0x0000761036037816 */ /* 0x002fe20000000003 */
[----:B------:R-:W-:Y:S01]  /*50940*/  IMAD.WIDE R10, R15, 0x2, R6 ;  /* 0x000000020f0a7825 */ /* 0x000fe200078e0206 */
[----:B------:R-:W-:Y:S02]  /*50950*/  PRMT R2, R62, 0x7610, R2 ;  /* 0x000076103e027816 */ /* 0x000fe40000000002 */
[----:B------:R-:W-:Y:S01]  /*50960*/  PRMT R18, R63, 0x7610, R18 ;  /* 0x000076103f127816 */ /* 0x000fe20000000012 */
[C---:B------:R-:W-:Y:S01]  /*50970*/  IMAD.WIDE R4, R17.reuse, 0x2, R4 ;  /* 0x0000000211047825 */ /* 0x040fe200078e0204 */
[----:B------:R0:W-:Y:S03]  /*50980*/  @P6 STG.E.U16 desc[UR6][R10.64], R3 ;  /* 0x000000030a006986 */ /* 0x0001e6000c101506 */
[C---:B------:R-:W-:Y:S01]  /*50990*/  IMAD.WIDE R36, R17.reuse, 0x2, R36 ;  /* 0x0000000211247825 */ /* 0x040fe200078e0224 */
[----:B------:R0:W-:Y:S03]  /*509a0*/  @P1 STG.E.U16 desc[UR6][R12.64], R0 ;  /* 0x000000000c001986 */ /* 0x0001e6000c101506 */
[C---:B------:R-:W-:Y:S01]  /*509b0*/  IMAD.WIDE R6, R17.reuse, 0x2, R6 ;  /* 0x0000000211067825 */ /* 0x040fe200078e0206 */
[----:B------:R0:W-:Y:S03]  /*509c0*/  @P5 STG.E.U16 desc[UR6][R4.64], R2 ;  /* 0x0000000204005986 */ /* 0x0001e6000c101506 */
[----:B------:R-:W-:Y:S01]  /*509d0*/  IMAD.WIDE R30, R17, 0x2, R30 ;  /* 0x00000002111e7825 */ /* 0x000fe200078e021e */
[----:B---3--:R-:W-:Y:S01]  /*509e0*/  PRMT R8, R80, 0x7610, R8 ;  /* 0x0000761050087816 */ /* 0x008fe20000000008 */
[----:B------:R0:W-:Y:S04]  /*509f0*/  @P4 STG.E.U16 desc[UR6][R36.64], R18 ;  /* 0x0000001224004986 */ /* 0x0001e8000c101506 */
[----:B------:R0:W-:Y:S01]  /*50a00*/  @P2 STG.E.U16 desc[UR6][R6.64], R8 ;  /* 0x0000000806002986 */ /* 0x0001e2000c101506 */
[----:B--2---:R-:W-:-:S05]  /*50a10*/  PRMT R15, R70, 0x7610, R15 ;  /* 0x00007610460f7816 */ /* 0x004fca000000000f */
[----:B------:R0:W-:Y:S01]  /*50a20*/  @P0 STG.E.U16 desc[UR6][R30.64], R15 ;  /* 0x0000000f1e000986 */ /* 0x0001e2000c101506 */
[----:B------:R-:W-:Y:S06]  /*50a30*/  BAR.SYNC.DEFER_BLOCKING 0x0 ;  /* 0x0000000000007b1d */ /* 0x000fec0000010000 */
[----:B------:R-:W-:Y:S05]  /*50a40*/  @P3 BRA `(.L_x_13) ;  /* 0x0000000000a03947 */ /* 0x000fea0003800000 */
[----:B0-----:R-:W0:Y:S01]  /*50a50*/  S2R R3, SR_CgaCtaId ;  /* 0x0000000000037919 */ /* 0x001e220000008800 */
[----:B------:R-:W-:Y:S01]  /*50a60*/  NOP ;  /* 0x0000000000007918 */ /* 0x000fe20000000000 */
[----:B------:R-:W-:Y:S01]  /*50a70*/  MOV R0, 0x50 ;  /* 0x0000005000007802 */ /* 0x000fe20000000f00 */
[----:B------:R-:W-:-:S03]  /*50a80*/  IMAD.MOV.U32 R7, RZ, RZ, 0x1 ;  /* 0x00000001ff077424 */ /* 0x000fc600078e00ff */
[----:B0-----:R-:W-:Y:S01]  /*50a90*/  LEA R9, R3, R0, 0x18 ;  /* 0x0000000003097211 */ /* 0x001fe200078ec0ff */
[----:B------:R-:W-:Y:S02]  /*50aa0*/  IMAD.U32 R0, RZ, RZ, UR5 ;  /* 0x00000005ff007e24 */ /* 0x000fe4000f8e00ff */
[----:B------:R-:W-:Y:S02]  /*50ab0*/  IMAD.MOV.U32 R3, RZ, RZ, 0xff ;  /* 0x000000ffff037424 */ /* 0x000fe400078e00ff */
[----:B------:R-:W0:Y:S01]  /*50ac0*/  LDS R5, [R9] ;  /* 0x0000000009057984 */ /* 0x000e220000000800 */
[----:B------:R-:W-:-:S04]  /*50ad0*/  LOP3.LUT R0, R0, 0xffff, RZ, 0xc0, !PT ;  /* 0x0000ffff00007812 */ /* 0x000fc800078ec0ff */
[----:B------:R-:W-:-:S05]  /*50ae0*/  SHF.R.U32.HI R0, RZ, 0x5, R0 ;  /* 0x00000005ff007819 */ /* 0x000fca0000011600 */
[----:B------:R-:W-:Y:S01]  /*50af0*/  VIADD R2, R0, 0x10 ;  /* 0x0000001000027836 */ /* 0x000fe20000000000 */
[----:B------:R-:W-:-:S04]  /*50b00*/  SHF.L.U32 R0, R3, R0, RZ ;  /* 0x0000000003007219 */ /* 0x000fc800000006ff */
[----:B------:R-:W-:-:S04]  /*50b10*/  SHF.L.U32 R3, R7, R2, RZ ;  /* 0x0000000207037219 */ /* 0x000fc800000006ff */
[----:B------:R-:W-:-:S04]  /*50b20*/  LOP3.LUT R0, R3, R0, RZ, 0xfc, !PT ;  /* 0x0000000003007212 */ /* 0x000fc800078efcff */
[C---:B------:R-:W-:Y:S02]  /*50b30*/  LOP3.LUT R2, R0.reuse, 0xffff, RZ, 0xc0, !PT ;  /* 0x0000ffff00027812 */ /* 0x040fe400078ec0ff */
[----:B0-----:R-:W-:-:S04]  /*50b40*/  LOP3.LUT R3, R0, 0xffff, R5, 0x80, !PT ;  /* 0x0000ffff00037812 */ /* 0x001fc800078e8005 */
[----:B------:R-:W-:-:S13]  /*50b50*/  ISETP.NE.AND P0, PT, R3, R2, PT ;  /* 0x000000020300720c */ /* 0x000fda0003f05270 */
[----:B------:R-:W-:Y:S05]  /*50b60*/  @P0 BRA `(.L_x_14) ;  /* 0x0000000000500947 */ /* 0x000fea0003800000 */
[----:B------:R-:W-:Y:S02]  /*50b70*/  SHF.R.U32.HI R5, RZ, 0x10, R5 ;  /* 0x00000010ff057819 */ /* 0x000fe40000011605 */
[----:B------:R-:W-:-:S04]  /*50b80*/  SHF.R.U32.HI R2, RZ, 0x10, R0 ;  /* 0x00000010ff027819 */ /* 0x000fc80000011600 */
[----:B------:R-:W-:-:S04]  /*50b90*/  LOP3.LUT R5, R5, R2, RZ, 0xc0, !PT ;  /* 0x0000000205057212 */ /* 0x000fc800078ec0ff */
[----:B------:R-:W-:-:S13]  /*50ba0*/  ISETP.NE.AND P0, PT, R5, R2, PT ;  /* 0x000000020500720c */ /* 0x000fda0003f05270 */
[----:B------:R-:W-:Y:S05]  /*50bb0*/  @P0 BRA `(.L_x_15) ;  /* 0x0000000000300947 */ /* 0x000fea0003800000 */
[----:B------:R-:W-:Y:S01]  /*50bc0*/  R2UR UR4, R0 ;  /* 0x00000000000472ca */ /* 0x000fe200000e0000 */
[----:B------:R-:W0:Y:S01]  /*50bd0*/  S2R R3, SR_LANEID ;  /* 0x0000000000037919 */ /* 0x000e220000000000 */
[----:B------:R-:W-:-:S06]  /*50be0*/  VOTE.ANY R2, PT, PT ;  /* 0x0000000000027806 */ /* 0x000fcc00038e0100 */
[----:B------:R-:W0:Y:S05]  /*50bf0*/  FLO.U32 R2, R2 ;  /* 0x0000000200027300 */ /* 0x000e2a00000e0000 */
[----:B------:R-:W-:-:S06]  /*50c00*/  ULOP3.LUT UR4, URZ, UR4, URZ, 0x33, !UPT ;  /* 0x00000004ff047292 */ /* 0x000fcc000f8e33ff */
[----:B------:R-:W-:-:S04]  /*50c10*/  IMAD.U32 R4, RZ, RZ, UR4 ;  /* 0x00000004ff047e24 */ /* 0x000fc8000f8e00ff */
[----:B------:R-:W1:Y:S02]  /*50c20*/  REDUX UR5, R4 ;  /* 0x00000000040573c4 */ /* 0x000e640000000000 */
[----:B------:R2:W-:Y:S01]  /*50c30*/  UTCATOMSWS.AND URZ, UR4 ;  /* 0x0000000400ff79e3 */ /* 0x0005e20008000000 */
[----:B0-----:R-:W-:Y:S01]  /*50c40*/  ISETP.EQ.U32.AND P0, PT, R2, R3, PT ;  /* 0x000000030200720c */ /* 0x001fe20003f02070 */
[----:B-1----:R-:W-:-:S12]  /*50c50*/  IMAD.U32 R0, RZ, RZ, UR5 ;  /* 0x00000005ff007e24 */ /* 0x002fd8000f8e00ff */
[----:B------:R2:W-:Y:S01]  /*50c60*/  @P0 ATOMS.AND RZ, [R9], R0 ;  /* 0x0000000009ff038c */ /* 0x0005e20002800000 */
[----:B------:R-:W-:Y:S05]  /*50c70*/  BRA `(.L_x_13) ;  /* 0x0000000000147947 */ /* 0x000fea0003800000 */
.L_x_15:
[----:B------:R-:W-:-:S07]  /*50c80*/  MOV R2, 0x50ca0 ;  /* 0x00050ca000027802 */ /* 0x000fce0000000f00 */
[----:B------:R-:W-:Y:S05]  /*50c90*/  CALL.REL.NOINC `($__internal_0_$__cuda_sm10x_tcgen05_guardrail_trap_col_being_dealloced_not_returned_by_alloc) ;  /* 0x0000000000387944 */ /* 0x000fea0003c00000 */
[----:B------:R-:W-:Y:S05]  /*50ca0*/  BRA `(.L_x_13) ;  /* 0x0000000000087947 */ /* 0x000fea0003800000 */
.L_x_14:
[----:B------:R-:W-:-:S07]  /*50cb0*/  MOV R2, 0x50cd0 ;  /* 0x00050cd000027802 */ /* 0x000fce0000000f00 */
[----:B------:R-:W-:Y:S05]  /*50cc0*/  CALL.REL.NOINC `($__internal_2_$__cuda_sm10x_tcgen05_guardrail_trap_unallocated_columns_being_dealloced) ;  /* 0x0000000000447944 */ /* 0x000fea0003c00000 */
.L_x_13:
[----:B------:R-:W-:Y:S01]  /*50cd0*/  NOP ;  /* 0x0000000000007918 */ /* 0x000fe20000000000 */
[----:B--2---:R-:W-:Y:S05]  /*50ce0*/  EXIT ;  /* 0x000000000000794d */ /* 0x004fea0003800000 */
.L_x_8:
[----:B-----5:R1:W-:Y:S04]  /*50cf0*/  STL [R1+0x1f48], R0 ;  /* 0x001f480001007387 */ /* 0x0203e80000100800 */
[----:B-1----:R-:W2:Y:S02]  /*50d00*/  LDL R0, [R1+0xea8] ;  /* 0x000ea80001007983 */ /* 0x002ea40000100800 */
[----:B--2---:R1:W2:Y:S02]  /*50d10*/  SYNCS.PHASECHK.TRANS64.TRYWAIT P1, [UR4], R0 ;  /* 0x00000000ff0075a7 */ /* 0x0042a40008021104 */
[----:B-1----:R1:W5:Y:S02]  /*50d20*/  LDL.LU R0, [R1+0x1f48] ;  /* 0x001f480001007983 */ /* 0x0023640000300800 */
[----:B-12---:R-:W-:Y:S05]  /*50d30*/  @!P1 BRA `(.L_x_8) ;  /* 0xfffffffc00ec9947 */ /* 0x006fea000383ffff */
[----:B------:R-:W-:Y:S05]  /*50d40*/  BRA `(.L_x_16) ;  /* 0xfffffcac00787947 */ /* 0x000fea000383ffff */
.L_x_12:
[----:B------:R-:W3:Y:S02]  /*50d50*/  SYNCS.PHASECHK.TRANS64.TRYWAIT P0, [UR4], R0 ;  /* 0x00000000ff0075a7 */ /* 0x000ee40008001104 */
[----:B---3--:R-:W-:Y:S05]  /*50d60*/  @!P0 BRA `(.L_x_12) ;  /* 0xfffffffc00f88947 */ /* 0x008fea000383ffff */
[----:B------:R-:W-:Y:S05]  /*50d70*/  BRA `(.L_x_11) ;  /* 0xffffff6400587947 */ /* 0x000fea000383ffff */
        .weak           $__internal_0_$__cuda_sm10x_tcgen05_guardrail_trap_col_being_dealloced_not_returned_by_alloc
        .type           $__internal_0_$__cuda_sm10x_tcgen05_guardrail_trap_col_being_dealloced_not_returned_by_alloc,@function
        .size           $__internal_0_$__cuda_sm10x_tcgen05_guardrail_trap_col_being_dealloced_not_returned_by_alloc,($__internal_1_$__cuda_sm10x_tcgen05_guardrail_trap_phase_invalid_during_alloc - $__internal_0_$__cuda_sm10x_tcgen05_guardrail_trap_col_being_dealloced_not_returned_by_alloc)
$__internal_0_$__cuda_sm10x_tcgen05_guardrail_trap_col_being_dealloced_not_returned_by_alloc:
[----:B------:R-:W-:Y:S05]  /*50d80*/  BPT.TRAP 0x1 ;  /* 0x000000040000795c */ /* 0x000fea0000300000 */
[----:B------:R-:W-:-:S04]  /*50d90*/  IMAD.MOV.U32 R3, RZ, RZ, 0x0 ;  /* 0x00000000ff037424 */ /* 0x000fc800078e00ff */
[----:B------:R-:W-:Y:S05]  /*50da0*/  RET.REL.NODEC R2 `(matmul_kernel) ;  /* 0xfffffaf002947950 */ /* 0x000fea0003c3ffff */
        .weak           $__internal_1_$__cuda_sm10x_tcgen05_guardrail_trap_phase_invalid_during_alloc
        .type           $__internal_1_$__cuda_sm10x_tcgen05_guardrail_trap_phase_invalid_during_alloc,@function
        .size           $__internal_1_$__cuda_sm10x_tcgen05_guardrail_trap_phase_invalid_during_alloc,($__internal_2_$__cuda_sm10x_tcgen05_guardrail_trap_unallocated_columns_being_dealloced - $__internal_1_$__cuda_sm10x_tcgen05_guardrail_trap_phase_invalid_during_alloc)
$__internal_1_$__cuda_sm10x_tcgen05_guardrail_trap_phase_invalid_during_alloc:
[----:B------:R-:W-:Y:S05]  /*50db0*/  BPT.TRAP 0x1 ;  /* 0x000000040000795c */ /* 0x000fea0000300000 */
[----:B------:R-:W-:-:S04]  /*50dc0*/  IMAD.MOV.U32 R3, RZ, RZ, 0x0 ;  /* 0x00000000ff037424 */ /* 0x000fc800078e00ff */
[----:B------:R-:W-:Y:S05]  /*50dd0*/  RET.REL.NODEC R2 `(matmul_kernel) ;  /* 0xfffffaf002887950 */ /* 0x000fea0003c3ffff */
        .weak           $__internal_2_$__cuda_sm10x_tcgen05_guardrail_trap_unallocated_columns_being_dealloced
        .type           $__internal_2_$__cuda_sm10x_tcgen05_guardrail_trap_unallocated_columns_being_dealloced,@function
        .size           $__internal_2_$__cuda_sm10x_tcgen05_guardrail_trap_unallocated_columns_being_dealloced,(.L_x_20 - $__internal_2_$__cuda_sm10x_tcgen05_guardrail_trap_unallocated_columns_being_dealloced)
$__internal_2_$__cuda_sm10x_tcgen05_guardrail_trap_unallocated_columns_being_dealloced:
[----:B------:R-:W-:Y:S05]  /*50de0*/  BPT.TRAP 0x1 ;  /* 0x000000040000795c */ /* 0x000fea0000300000 */
[----:B------:R-:W-:-:S04]  /*50df0*/  IMAD.MOV.U32 R3, RZ, RZ, 0x0 ;  /* 0x00000000ff037424 */ /* 0x000fc800078e00ff */
[----:B------:R-:W-:Y:S05]  /*50e00*/  RET.REL.NODEC R2 `(matmul_kernel) ;  /* 0xfffffaf0027c7950 */ /* 0x000fea0003c3ffff */
.L_x_17:
[----:B------:R-:W-:-:S00]  /*50e10*/  BRA `(.L_x_17) ;  /* 0xfffffffc00fc7947 */ /* 0x000fc0000383ffff */
[----:B------:R-:W-:-:S00]  /*50e20*/  NOP ;  /* 0x0000000000007918 */ /* 0x000fc00000000000 */
        /* <DEDUP_REMOVED lines=13> */
.L_x_20:


//--------------------- .nv.shared.matmul_kernel  --------------------------
	.section	.nv.shared.matmul_kernel,"aw",@nobits
	.sectionflags	@""
	.align	16
	.zero		1024


//--------------------- .nv.shared.reserved.0     --------------------------
	.section	.nv.shared.reserved.0,"aw",@nobits
	.align	8
	.weak		__nv_reservedSMEM_offset_0_alias
	.size		__nv_reservedSMEM_offset_0_alias, 0, 64
	.other		__nv_reservedSMEM_offset_0_alias,@"STO_CUDA_RESERVED_SHARED STV_DEFAULT"
__nv_reservedSMEM_offset_0_alias:
	.zero		0
.nv.shared.reserved.0:
	.zero		64
	.weak		__nv_reservedSMEM_allocation_phase
	.type		__nv_reservedSMEM_allocation_phase,@object
	.size		__nv_reservedSMEM_allocation_phase,(.L_0 - __nv_reservedSMEM_allocation_phase)
__nv_reservedSMEM_allocation_phase:
	.zero		1
.L_0:
	.zero		7
	.weak		__nv_reservedSMEM_devtool_atexit_pc
	.type		__nv_reservedSMEM_devtool_atexit_pc,@object
	.size		__nv_reservedSMEM_devtool_atexit_pc,(__nv_reservedSMEM_allocation_mask - __nv_reservedSMEM_devtool_atexit_pc)
__nv_reservedSMEM_devtool_atexit_pc:
	.zero		8
	.weak		__nv_reservedSMEM_allocation_mask
	.type		__nv_reservedSMEM_allocation_mask,@object
	.size		__nv_reservedSMEM_allocation_mask,(.L_2 - __nv_reservedSMEM_allocation_mask)
__nv_reservedSMEM_allocation_mask:
	.zero		4
.L_2:


//--------------------- .nv.constant0.matmul_kernel --------------------------
	.section	.nv.constant0.matmul_kernel,"a",@progbits
	.sectionflags	@""
	.align	4
.nv.constant0.matmul_kernel:
	.zero		976


//--------------------- SYMBOLS --------------------------

	.type		.nv.reservedSmem.offset0,@object
	.size		.nv.reservedSmem.offset0,0x4
	.type		.nv.reservedSmem.cap,@object
	.size		.nv.reservedSmem.cap,0x4
